def attn_fwd(
    Q,
    K,
    V,
    Out,
    Lse,
    sm_scale,
    stride_qz,
    stride_qh,
    stride_qm,
    stride_qk,
    stride_kz,
    stride_kh,
    stride_kn,
    stride_kk,
    stride_vz,
    stride_vh,
    stride_vn,
    stride_vk,
    stride_oz,
    stride_oh,
    stride_om,
    stride_ok,
    seqlen_q,
    seqlen_k,
    BLOCK_M: tl.constexpr,
    BLOCK_N: tl.constexpr,
    HEAD_DIM: tl.constexpr,
    CAUSAL: tl.constexpr,
):
    start_m = tl.program_id(0)
    off_hz = tl.program_id(1)
    q_off = off_hz * stride_qh
    k_off = off_hz * stride_kh
    v_off = off_hz * stride_vh
    offs_m = start_m * BLOCK_M + tl.arange(0, BLOCK_M)
    offs_d = tl.arange(0, HEAD_DIM)
    offs_n = tl.arange(0, BLOCK_N)
    q_ptrs = Q + q_off + offs_m[:, None] * stride_qm + offs_d[None, :] * stride_qk
    k_ptrs = K + k_off + offs_d[:, None] * stride_kk + offs_n[None, :] * stride_kn
    v_ptrs = V + v_off + offs_n[:, None] * stride_vn + offs_d[None, :] * stride_vk
    m_i = tl.full([BLOCK_M], float("-inf"), dtype=tl.float32)
    l_i = tl.zeros([BLOCK_M], dtype=tl.float32) + 1.0
    acc = tl.zeros([BLOCK_M, HEAD_DIM], dtype=tl.float32)
    q = tl.load(q_ptrs)
    acc, l_i, m_i = _attn_fwd_inner(
        acc,
        l_i,
        m_i,
        q,
        k_ptrs,
        v_ptrs,
        sm_scale,
        stride_kn,
        stride_vn,
        start_m,
        seqlen_k,
        BLOCK_M,
        BLOCK_N,
        HEAD_DIM,
        CAUSAL,
    )
    acc = acc / l_i[:, None]
    lse = m_i + tl.math.log2(l_i) / 1.4426950408889634
    o_ptrs = (
        Out
        + off_hz * stride_oh
        + offs_m[:, None] * stride_om
        + offs_d[None, :] * stride_ok
    )
    tl.store(o_ptrs, acc.to(Out.dtype.element_ty))
    tl.store(Lse + off_hz * seqlen_q + offs_m, lse)

# config = {"BLOCK_M": 64, "BLOCK_N": 128, "HEAD_DIM": 512, "arch": "sm_100", "causal": false, "dtype": "bf16", "num_stages": 2, "num_warps": 8}
# arch = sm_100


// ===== COMPILED SASS (sm_100a) =====

	.target	sm_100a

	.elftype	@"ET_EXEC"


//--------------------- .note.nv.tkinfo           --------------------------
	.section	.note.nv.tkinfo,"",@"SHT_NOTE"
	.sectionflags	@"SHF_NOTE_NV_TKINFO"
	.tkinfo
        /*0018*/ 	.word	0x00000081
        /*0030*/ 	.string	""
        /*0030*/ 	.string	"ptxas-blackwell"
        /*0030*/ 	.string	"Cuda compilation tools, release 12.9, V12.9.86"
        /*0030*/ 	.string	"Build cuda_12.9.r12.9/compiler.36037853_0"
        /*0030*/ 	.string	"-v  -suppress-debug-info  -lineinfo  -arch sm_100a "



//--------------------- .note.nv.cuver            --------------------------
	.section	.note.nv.cuver,"",@"SHT_NOTE"
	.sectionflags	@"SHF_NOTE_NV_CUVER"
        /*0018*/ 	.short	0x0001
        /*001a*/ 	.short	0x0064
        /*001c*/ 	.short	0x0001
        /*001e*/ 	.short	0x0000
        /*0020*/ 	.short	0x0001
        /*0022*/ 	.short	0x0000


//--------------------- .nv.info                  --------------------------
	.section	.nv.info,"",@"SHT_CUDA_INFO"
	.align	4


	//----- nvinfo : EIATTR_REGCOUNT
	.align		4
        /*0000*/ 	.byte	0x04, 0x2f
        /*0002*/ 	.short	(.L_5 - .L_4)
	.align		4
.L_4:
        /*0004*/ 	.word	index@(attn_fwd)
        /*0008*/ 	.word	0x000000ff


	//----- nvinfo : EIATTR_FRAME_SIZE
	.align		4
.L_5:
        /*000c*/ 	.byte	0x04, 0x11
        /*000e*/ 	.short	(.L_7 - .L_6)
	.align		4
.L_6:
        /*0010*/ 	.word	index@($__internal_2_$__cuda_sm10x_tcgen05_guardrail_trap_unallocated_columns_being_dealloced)
        /*0014*/ 	.word	0x00001430


	//----- nvinfo : EIATTR_FRAME_SIZE
	.align		4
.L_7:
        /*0018*/ 	.byte	0x04, 0x11
        /*001a*/ 	.short	(.L_9 - .L_8)
	.align		4
.L_8:
        /*001c*/ 	.word	index@($__internal_1_$__cuda_sm10x_tcgen05_guardrail_trap_phase_invalid_during_alloc)
        /*0020*/ 	.word	0x00001430


	//----- nvinfo : EIATTR_FRAME_SIZE
	.align		4
.L_9:
        /*0024*/ 	.byte	0x04, 0x11
        /*0026*/ 	.short	(.L_11 - .L_10)
	.align		4
.L_10:
        /*0028*/ 	.word	index@($__internal_0_$__cuda_sm10x_tcgen05_guardrail_trap_col_being_dealloced_not_returned_by_alloc)
        /*002c*/ 	.word	0x00001430


	//----- nvinfo : EIATTR_FRAME_SIZE
	.align		4
.L_11:
        /*0030*/ 	.byte	0x04, 0x11
        /*0032*/ 	.short	(.L_13 - .L_12)
	.align		4
.L_12:
        /*0034*/ 	.word	index@(attn_fwd)
        /*0038*/ 	.word	0x00001430


	//----- nvinfo : EIATTR_MIN_STACK_SIZE
	.align		4
.L_13:
        /*003c*/ 	.byte	0x04, 0x12
        /*003e*/ 	.short	(.L_15 - .L_14)
	.align		4
.L_14:
        /*0040*/ 	.word	index@(attn_fwd)
        /*0044*/ 	.word	0x00001430
.L_15:


//--------------------- .nv.info.attn_fwd         --------------------------
	.section	.nv.info.attn_fwd,"",@"SHT_CUDA_INFO"
	.sectionflags	@""
	.align	4


	//----- nvinfo : EIATTR_CUDA_API_VERSION
	.align		4
        /*0000*/ 	.byte	0x04, 0x37
        /*0002*/ 	.short	(.L_17 - .L_16)
.L_16:
        /*0004*/ 	.word	0x00000081


	//----- nvinfo : EIATTR_KPARAM_INFO
	.align		4
.L_17:
        /*0008*/ 	.byte	0x04, 0x17
        /*000a*/ 	.short	(.L_19 - .L_18)
.L_18:
        /*000c*/ 	.word	0x00000000
        /*0010*/ 	.short	0x0019
        /*0012*/ 	.short	0x0080
        /*0014*/ 	.byte	0x00, 0xf4, 0x21, 0x00


	//----- nvinfo : EIATTR_KPARAM_INFO
	.align		4
.L_19:
        /*0018*/ 	.byte	0x04, 0x17
        /*001a*/ 	.short	(.L_21 - .L_20)
.L_20:
        /*001c*/ 	.word	0x00000000
        /*0020*/ 	.short	0x0018
        /*0022*/ 	.short	0x0078
        /*0024*/ 	.byte	0x00, 0xf4, 0x21, 0x00


	//----- nvinfo : EIATTR_KPARAM_INFO
	.align		4
.L_21:
        /*0028*/ 	.byte	0x04, 0x17
        /*002a*/ 	.short	(.L_23 - .L_22)
.L_22:
        /*002c*/ 	.word	0x00000000
        /*0030*/ 	.short	0x0017
        /*0032*/ 	.short	0x0070
        /*0034*/ 	.byte	0x00, 0xf0, 0x11, 0x00


	//----- nvinfo : EIATTR_KPARAM_INFO
	.align		4
.L_23:
        /*0038*/ 	.byte	0x04, 0x17
        /*003a*/ 	.short	(.L_25 - .L_24)
.L_24:
        /*003c*/ 	.word	0x00000000
        /*0040*/ 	.short	0x0016
        /*0042*/ 	.short	0x006c
        /*0044*/ 	.byte	0x00, 0xf0, 0x11, 0x00


	//----- nvinfo : EIATTR_KPARAM_INFO
	.align		4
.L_25:
        /*0048*/ 	.byte	0x04, 0x17
        /*004a*/ 	.short	(.L_27 - .L_26)
.L_26:
        /*004c*/ 	.word	0x00000000
        /*0050*/ 	.short	0x0015
        /*0052*/ 	.short	0x0068
        /*0054*/ 	.byte	0x00, 0xf0, 0x11, 0x00


	//----- nvinfo : EIATTR_KPARAM_INFO
	.align		4
.L_27:
        /*0058*/ 	.byte	0x04, 0x17
        /*005a*/ 	.short	(.L_29 - .L_28)
.L_28:
        /*005c*/ 	.word	0x00000000
        /*0060*/ 	.short	0x0014
        /*0062*/ 	.short	0x0064
        /*0064*/ 	.byte	0x00, 0xf0, 0x11, 0x00


	//----- nvinfo : EIATTR_KPARAM_INFO
	.align		4
.L_29:
        /*0068*/ 	.byte	0x04, 0x17
        /*006a*/ 	.short	(.L_31 - .L_30)
.L_30:
        /*006c*/ 	.word	0x00000000
        /*0070*/ 	.short	0x0013
        /*0072*/ 	.short	0x0060
        /*0074*/ 	.byte	0x00, 0xf0, 0x11, 0x00


	//----- nvinfo : EIATTR_KPARAM_INFO
	.align		4
.L_31:
        /*0078*/ 	.byte	0x04, 0x17
        /*007a*/ 	.short	(.L_33 - .L_32)
.L_32:
        /*007c*/ 	.word	0x00000000
        /*0080*/ 	.short	0x0012
        /*0082*/ 	.short	0x005c
        /*0084*/ 	.byte	0x00, 0xf0, 0x11, 0x00


	//----- nvinfo : EIATTR_KPARAM_INFO
	.align		4
.L_33:
        /*0088*/ 	.byte	0x04, 0x17
        /*008a*/ 	.short	(.L_35 - .L_34)
.L_34:
        /*008c*/ 	.word	0x00000000
        /*0090*/ 	.short	0x0011
        /*0092*/ 	.short	0x0058
        /*0094*/ 	.byte	0x00, 0xf0, 0x11, 0x00


	//----- nvinfo : EIATTR_KPARAM_INFO
	.align		4
.L_35:
        /*0098*/ 	.byte	0x04, 0x17
        /*009a*/ 	.short	(.L_37 - .L_36)
.L_36:
        /*009c*/ 	.word	0x00000000
        /*00a0*/ 	.short	0x0010
        /*00a2*/ 	.short	0x0054
        /*00a4*/ 	.byte	0x00, 0xf0, 0x11, 0x00


	//----- nvinfo : EIATTR_KPARAM_INFO
	.align		4
.L_37:
        /*00a8*/ 	.byte	0x04, 0x17
        /*00aa*/ 	.short	(.L_39 - .L_38)
.L_38:
        /*00ac*/ 	.word	0x00000000
        /*00b0*/ 	.short	0x000f
        /*00b2*/ 	.short	0x0050
        /*00b4*/ 	.byte	0x00, 0xf0, 0x11, 0x00


	//----- nvinfo : EIATTR_KPARAM_INFO
	.align		4
.L_39:
        /*00b8*/ 	.byte	0x04, 0x17
        /*00ba*/ 	.short	(.L_41 - .L_40)
.L_40:
        /*00bc*/ 	.word	0x00000000
        /*00c0*/ 	.short	0x000e
        /*00c2*/ 	.short	0x004c
        /*00c4*/ 	.byte	0x00, 0xf0, 0x11, 0x00


	//----- nvinfo : EIATTR_KPARAM_INFO
	.align		4
.L_41:
        /*00c8*/ 	.byte	0x04, 0x17
        /*00ca*/ 	.short	(.L_43 - .L_42)
.L_42:
        /*00cc*/ 	.word	0x00000000
        /*00d0*/ 	.short	0x000d
        /*00d2*/ 	.short	0x0048
        /*00d4*/ 	.byte	0x00, 0xf0, 0x11, 0x00


	//----- nvinfo : EIATTR_KPARAM_INFO
	.align		4
.L_43:
        /*00d8*/ 	.byte	0x04, 0x17
        /*00da*/ 	.short	(.L_45 - .L_44)
.L_44:
        /*00dc*/ 	.word	0x00000000
        /*00e0*/ 	.short	0x000c
        /*00e2*/ 	.short	0x0044
        /*00e4*/ 	.byte	0x00, 0xf0, 0x11, 0x00


	//----- nvinfo : EIATTR_KPARAM_INFO
	.align		4
.L_45:
        /*00e8*/ 	.byte	0x04, 0x17
        /*00ea*/ 	.short	(.L_47 - .L_46)
.L_46:
        /*00ec*/ 	.word	0x00000000
        /*00f0*/ 	.short	0x000b
        /*00f2*/ 	.short	0x0040
        /*00f4*/ 	.byte	0x00, 0xf0, 0x11, 0x00


	//----- nvinfo : EIATTR_KPARAM_INFO
	.align		4
.L_47:
        /*00f8*/ 	.byte	0x04, 0x17
        /*00fa*/ 	.short	(.L_49 - .L_48)
.L_48:
        /*00fc*/ 	.word	0x00000000
        /*0100*/ 	.short	0x000a
        /*0102*/ 	.short	0x003c
        /*0104*/ 	.byte	0x00, 0xf0, 0x11, 0x00


	//----- nvinfo : EIATTR_KPARAM_INFO
	.align		4
.L_49:
        /*0108*/ 	.byte	0x04, 0x17
        /*010a*/ 	.short	(.L_51 - .L_50)
.L_50:
        /*010c*/ 	.word	0x00000000
        /*0110*/ 	.short	0x0009
        /*0112*/ 	.short	0x0038
        /*0114*/ 	.byte	0x00, 0xf0, 0x11, 0x00


	//----- nvinfo : EIATTR_KPARAM_INFO
	.align		4
.L_51:
        /*0118*/ 	.byte	0x04, 0x17
        /*011a*/ 	.short	(.L_53 - .L_52)
.L_52:
        /*011c*/ 	.word	0x00000000
        /*0120*/ 	.short	0x0008
        /*0122*/ 	.short	0x0034
        /*0124*/ 	.byte	0x00, 0xf0, 0x11, 0x00


	//----- nvinfo : EIATTR_KPARAM_INFO
	.align		4
.L_53:
        /*0128*/ 	.byte	0x04, 0x17
        /*012a*/ 	.short	(.L_55 - .L_54)
.L_54:
        /*012c*/ 	.word	0x00000000
        /*0130*/ 	.short	0x0007
        /*0132*/ 	.short	0x0030
        /*0134*/ 	.byte	0x00, 0xf0, 0x11, 0x00


	//----- nvinfo : EIATTR_KPARAM_INFO
	.align		4
.L_55:
        /*0138*/ 	.byte	0x04, 0x17
        /*013a*/ 	.short	(.L_57 - .L_56)
.L_56:
        /*013c*/ 	.word	0x00000000
        /*0140*/ 	.short	0x0006
        /*0142*/ 	.short	0x002c
        /*0144*/ 	.byte	0x00, 0xf0, 0x11, 0x00


	//----- nvinfo : EIATTR_KPARAM_INFO
	.align		4
.L_57:
        /*0148*/ 	.byte	0x04, 0x17
        /*014a*/ 	.short	(.L_59 - .L_58)
.L_58:
        /*014c*/ 	.word	0x00000000
        /*0150*/ 	.short	0x0005
        /*0152*/ 	.short	0x0028
        /*0154*/ 	.byte	0x00, 0xf0, 0x11, 0x00


	//----- nvinfo : EIATTR_KPARAM_INFO
	.align		4
.L_59:
        /*0158*/ 	.byte	0x04, 0x17
        /*015a*/ 	.short	(.L_61 - .L_60)
.L_60:
        /*015c*/ 	.word	0x00000000
        /*0160*/ 	.short	0x0004
        /*0162*/ 	.short	0x0020
        /*0164*/ 	.byte	0x00, 0xf4, 0x21, 0x00


	//----- nvinfo : EIATTR_KPARAM_INFO
	.align		4
.L_61:
        /*0168*/ 	.byte	0x04, 0x17
        /*016a*/ 	.short	(.L_63 - .L_62)
.L_62:
        /*016c*/ 	.word	0x00000000
        /*0170*/ 	.short	0x0003
        /*0172*/ 	.short	0x0018
        /*0174*/ 	.byte	0x00, 0xf4, 0x21, 0x00


	//----- nvinfo : EIATTR_KPARAM_INFO
	.align		4
.L_63:
        /*0178*/ 	.byte	0x04, 0x17
        /*017a*/ 	.short	(.L_65 - .L_64)
.L_64:
        /*017c*/ 	.word	0x00000000
        /*0180*/ 	.short	0x0002
        /*0182*/ 	.short	0x0010
        /*0184*/ 	.byte	0x00, 0xf4, 0x21, 0x00


	//----- nvinfo : EIATTR_KPARAM_INFO
	.align		4
.L_65:
        /*0188*/ 	.byte	0x04, 0x17
        /*018a*/ 	.short	(.L_67 - .L_66)
.L_66:
        /*018c*/ 	.word	0x00000000
        /*0190*/ 	.short	0x0001
        /*0192*/ 	.short	0x0008
        /*0194*/ 	.byte	0x00, 0xf4, 0x21, 0x00


	//----- nvinfo : EIATTR_KPARAM_INFO
	.align		4
.L_67:
        /*0198*/ 	.byte	0x04, 0x17
        /*019a*/ 	.short	(.L_69 - .L_68)
.L_68:
        /*019c*/ 	.word	0x00000000
        /*01a0*/ 	.short	0x0000
        /*01a2*/ 	.short	0x0000
        /*01a4*/ 	.byte	0x00, 0xf4, 0x21, 0x00


	//----- nvinfo : EIATTR_AT_ENTRY_FRAGMENTS
	.align		4
.L_69:
        /*01a8*/ 	.byte	0x04, 0x4f
        /*01aa*/ 	.short	(.L_71 - .L_70)


	//   ....[0]....
.L_70:
        /*01ac*/ 	.word	0x00000004


	//----- nvinfo : EIATTR_RESERVED_SMEM_USED
	.align		4
.L_71:
        /*01b0*/ 	.byte	0x01, 0x41
	.zero		2


	//----- nvinfo : EIATTR_SPARSE_MMA_MASK
	.align		4
        /*01b4*/ 	.byte	0x03, 0x50
        /*01b6*/ 	.short	0x0000


	//----- nvinfo : EIATTR_TCGEN05_1CTA_USED
	.align		4
        /*01b8*/ 	.byte	0x01, 0x51
	.zero		2


	//----- nvinfo : EIATTR_MAXREG_COUNT
	.align		4
        /*01bc*/ 	.byte	0x03, 0x1b
        /*01be*/ 	.short	0x00ff


	//----- nvinfo : EIATTR_NUM_BARRIERS
	.align		4
        /*01c0*/ 	.byte	0x02, 0x4c
        /*01c2*/ 	.byte	0x01
	.zero		1


	//----- nvinfo : EIATTR_ANNOTATIONS
	.align		4
        /*01c4*/ 	.byte	0x04, 0x55
        /*01c6*/ 	.short	(.L_73 - .L_72)


	//   ....[0]....
.L_72:
        /*01c8*/ 	.word	0x00000001
        /*01cc*/ 	.byte	0xc0, 0x37, 0x00, 0x00, 0x01, 0x00, 0x00, 0x00, 0x70, 0x3b, 0x00, 0x00, 0x01, 0x00, 0x00, 0x00
        /* <DEDUP_REMOVED lines=845> */
        /*36ac*/ 	.byte	0xc0, 0x4d, 0x02, 0x00


	//----- nvinfo : EIATTR_INT_WARP_WIDE_INSTR_OFFSETS
	.align		4
.L_73:
        /*36b0*/ 	.byte	0x04, 0x31
        /*36b2*/ 	.short	(.L_75 - .L_74)


	//   ....[0]....
.L_74:
        /*36b4*/ 	.word	0x000031a0


	//   ....[1]....
        /*36b8*/ 	.word	0x000031b0


	//   ....[2]....
        /*36bc*/ 	.word	0x000075e0


	//   ....[3]....
        /*36c0*/ 	.word	0x0000a8f0


	//   ....[4]....
        /*36c4*/ 	.word	0x0001e710


	//   ....[5]....
        /*36c8*/ 	.word	0x00029f80


	//   ....[6]....
        /*36cc*/ 	.word	0x00029fc0


	//----- nvinfo : EIATTR_COOP_GROUP_MASK_REGIDS
	.align		4
.L_75:
        /*36d0*/ 	.byte	0x04, 0x29
        /*36d2*/ 	.short	(.L_77 - .L_76)


	//   ....[0]....
.L_76:
        /*36d4*/ 	.word	0xffffffff


	//   ....[1]....
        /*36d8*/ 	.word	0xffffffff


	//   ....[2]....
        /*36dc*/ 	.word	0xffffffff


	//   ....[3]....
        /*36e0*/ 	.word	0xffffffff


	//   ....[4]....
        /*36e4*/ 	.word	0xffffffff


	//   ....[5]....
        /*36e8*/ 	.word	0xffffffff


	//   ....[6]....
        /*36ec*/ 	.word	0xffffffff


	//   ....[7]....
        /*36f0*/ 	.word	0xffffffff


	//   ....[8]....
        /*36f4*/ 	.word	0xffffffff


	//   ....[9]....
        /*36f8*/ 	.word	0xffffffff


	//   ....[10]....
        /*36fc*/ 	.word	0xffffffff


	//   ....[11]....
        /*3700*/ 	.word	0xffffffff


	//----- nvinfo : EIATTR_COOP_GROUP_INSTR_OFFSETS
	.align		4
.L_77:
        /*3704*/ 	.byte	0x04, 0x28
        /*3706*/ 	.short	(.L_79 - .L_78)


	//   ....[0]....
.L_78:
        /*3708*/ 	.word	0x00000080


	//   ....[1]....
        /*370c*/ 	.word	0x00000340


	//   ....[2]....
        /*3710*/ 	.word	0x00010690


	//   ....[3]....
        /*3714*/ 	.word	0x00010a90


	//   ....[4]....
        /*3718*/ 	.word	0x00011910


	//   ....[5]....
        /*371c*/ 	.word	0x00011970


	//   ....[6]....
        /*3720*/ 	.word	0x0001fc00


	//   ....[7]....
        /*3724*/ 	.word	0x0001fca0


	//   ....[8]....
        /*3728*/ 	.word	0x00020500


	//   ....[9]....
        /*372c*/ 	.word	0x00020550


	//   ....[10]....
        /*3730*/ 	.word	0x00029e00


	//   ....[11]....
        /*3734*/ 	.word	0x0002a070


	//----- nvinfo : EIATTR_VRC_CTA_INIT_COUNT
	.align		4
.L_79:
        /*3738*/ 	.byte	0x02, 0x4a
        /*373a*/ 	.byte	0x80
	.zero		1


	//----- nvinfo : EIATTR_MBARRIER_INSTR_OFFSETS
	.align		4
        /*373c*/ 	.byte	0x04, 0x39
        /*373e*/ 	.short	(.L_81 - .L_80)


	//   ....[0]....
.L_80:
        /*3740*/ 	.word	0x00003850
        /*3744*/ 	.word	0x000000ff
        /*3748*/ 	.word	0x00000000
        /*374c*/ 	.short	0x0100
        /*374e*/ 	.byte	0x07
	.zero		1


	//   ....[1]....
        /*3750*/ 	.word	0x00007630
        /*3754*/ 	.word	0x000000ff
        /*3758*/ 	.word	0x00070008
        /*375c*/ 	.short	0x0100
        /*375e*/ 	.byte	0x09
	.zero		1


	//   ....[2]....
        /*3760*/ 	.word	0x0000ab60
        /*3764*/ 	.word	0x000000ff
        /*3768*/ 	.word	0x00020000
        /*376c*/ 	.short	0x0100
        /*376e*/ 	.byte	0x09
	.zero		1


	//   ....[3]....
        /*3770*/ 	.word	0x0000b740
        /*3774*/ 	.word	0x000000ff
        /*3778*/ 	.word	0x00020000
        /*377c*/ 	.short	0x010a
        /*377e*/ 	.byte	0x09
	.zero		1


	//   ....[4]....
        /*3780*/ 	.word	0x0000d210
        /*3784*/ 	.word	0x000000ff
        /*3788*/ 	.word	0x00020000
        /*378c*/ 	.short	0x0108
        /*378e*/ 	.byte	0x09
	.zero		1


	//   ....[5]....
        /*3790*/ 	.word	0x0001eb30
        /*3794*/ 	.word	0x000000ff
        /*3798*/ 	.word	0x00070010
        /*379c*/ 	.short	0x0100
        /*379e*/ 	.byte	0x09
	.zero		1


	//   ....[6]....
        /*37a0*/ 	.word	0x0001f810
        /*37a4*/ 	.word	0x000000ff
        /*37a8*/ 	.word	0x00070010
        /*37ac*/ 	.short	0x010a
        /*37ae*/ 	.byte	0x09
	.zero		1


	//   ....[7]....
        /*37b0*/ 	.word	0x0001f880
        /*37b4*/ 	.word	0x000000ff
        /*37b8*/ 	.word	0x00070010
        /*37bc*/ 	.short	0x0108
        /*37be*/ 	.byte	0x09
	.zero		1


	//   ....[8]....
        /*37c0*/ 	.word	0x000205a0
        /*37c4*/ 	.word	0x000000ff
        /*37c8*/ 	.word	0x00000000
        /*37cc*/ 	.short	0x010a
        /*37ce*/ 	.byte	0x07
	.zero		1


	//   ....[9]....
        /*37d0*/ 	.word	0x000256a0
        /*37d4*/ 	.word	0x000000ff
        /*37d8*/ 	.word	0x00000000
        /*37dc*/ 	.short	0x010a
        /*37de*/ 	.byte	0x07
	.zero		1


	//   ....[10]....
        /*37e0*/ 	.word	0x00025810
        /*37e4*/ 	.word	0x000000ff
        /*37e8*/ 	.word	0x00070000
        /*37ec*/ 	.short	0x0108
        /*37ee*/ 	.byte	0x09
	.zero		1


	//   ....[11]....
        /*37f0*/ 	.word	0x00025930
        /*37f4*/ 	.word	0x000000ff
        /*37f8*/ 	.word	0x00070008
        /*37fc*/ 	.short	0x0108
        /*37fe*/ 	.byte	0x09
	.zero		1


	//   ....[12]....
        /*3800*/ 	.word	0x0002a090
        /*3804*/ 	.word	0x000000ff
        /*3808*/ 	.word	0x00020000
        /*380c*/ 	.short	0x010a
        /*380e*/ 	.byte	0x09
	.zero		1


	//   ....[13]....
        /*3810*/ 	.word	0x0002a0c0
        /*3814*/ 	.word	0x000000ff
        /*3818*/ 	.word	0x00070010
        /*381c*/ 	.short	0x010a
        /*381e*/ 	.byte	0x09
	.zero		1


	//   ....[14]....
        /*3820*/ 	.word	0x0002a0f0
        /*3824*/ 	.word	0x000000ff
        /*3828*/ 	.word	0x00000000
        /*382c*/ 	.short	0x010a
        /*382e*/ 	.byte	0x07
	.zero		1


	//   ....[15]....
        /*3830*/ 	.word	0x0002a120
        /*3834*/ 	.word	0x000000ff
        /*3838*/ 	.word	0x00000000
        /*383c*/ 	.short	0x010a
        /*383e*/ 	.byte	0x07
	.zero		1


	//----- nvinfo : EIATTR_NUM_MBARRIERS
	.align		4
.L_81:
        /*3840*/ 	.byte	0x03, 0x38
        /*3842*/ 	.short	0xffff


	//----- nvinfo : EIATTR_EXIT_INSTR_OFFSETS
	.align		4
        /*3844*/ 	.byte	0x04, 0x1c
        /*3846*/ 	.short	(.L_83 - .L_82)


	//   ....[0]....
.L_82:
        /*3848*/ 	.word	0x0002a080


	//----- nvinfo : EIATTR_REQNTID
	.align		4
.L_83:
        /*384c*/ 	.byte	0x04, 0x10
        /*384e*/ 	.short	(.L_85 - .L_84)
.L_84:
        /*3850*/ 	.word	0x00000100
        /*3854*/ 	.word	0x00000001
        /*3858*/ 	.word	0x00000001


	//----- nvinfo : EIATTR_CRS_STACK_SIZE
	.align		4
.L_85:
        /*385c*/ 	.byte	0x04, 0x1e
        /*385e*/ 	.short	(.L_87 - .L_86)
.L_86:
        /*3860*/ 	.word	0x00000000


	//----- nvinfo : EIATTR_CBANK_PARAM_SIZE
	.align		4
.L_87:
        /*3864*/ 	.byte	0x03, 0x19
        /*3866*/ 	.short	0x0088


	//----- nvinfo : EIATTR_PARAM_CBANK
	.align		4
        /*3868*/ 	.byte	0x04, 0x0a
        /*386a*/ 	.short	(.L_89 - .L_88)
	.align		4
.L_88:
        /*386c*/ 	.word	index@(.nv.constant0.attn_fwd)
        /*3870*/ 	.short	0x0380
        /*3872*/ 	.short	0x0088


	//----- nvinfo : EIATTR_SW_WAR
	.align		4
.L_89:
        /*3874*/ 	.byte	0x04, 0x36
        /*3876*/ 	.short	(.L_91 - .L_90)
.L_90:
        /*3878*/ 	.word	0x00000008
.L_91:


//--------------------- .nv.compat                --------------------------
	.section	.nv.compat,"",@"SHT_CUDA_COMPAT_INFO"
	.align	4
        /*0000*/ 	.byte	0x02, 0x02, 0x02, 0x00, 0x02, 0x05, 0x05, 0x00, 0x02, 0x03, 0x00, 0x00, 0x02, 0x06, 0x01, 0x00


//--------------------- .nv.callgraph             --------------------------
	.section	.nv.callgraph,"",@"SHT_CUDA_CALLGRAPH"
	.align	4
	.sectionentsize	8
	.align		4
        /*0000*/ 	.word	0x00000000
	.align		4
        /*0004*/ 	.word	0xffffffff
	.align		4
        /*0008*/ 	.word	0x00000000
	.align		4
        /*000c*/ 	.word	0xfffffffe
	.align		4
        /*0010*/ 	.word	0x00000000
	.align		4
        /*0014*/ 	.word	0xfffffffd
	.align		4
        /*0018*/ 	.word	0x00000000
	.align		4
        /*001c*/ 	.word	0xfffffffc


//--------------------- .nv.constant4             --------------------------
	.section	.nv.constant4,"a",@progbits
	.align	8
	.align		8
.nv.constant4:
        /*0000*/ 	.dword	_$_str


//--------------------- .text.attn_fwd            --------------------------
	.section	.text.attn_fwd,"ax",@progbits
	.align	128
        .global         attn_fwd
        .type           attn_fwd,@function
        .size           attn_fwd,(.L_x_28 - attn_fwd)
        .other          attn_fwd,@"STO_CUDA_ENTRY STV_DEFAULT"
attn_fwd:
.text.attn_fwd:
[----:B------:R-:W0:Y:S01]  /*0000*/  LDC R1, c[0x0][0x37c] ;  /* 0x0000df00ff017b82 */ /* 0x000e220000000800 */
[----:B------:R-:W1:Y:S01]  /*0010*/  S2R R0, SR_TID.X ;  /* 0x0000000000007919 */ /* 0x000e620000002100 */
[----:B------:R-:W-:Y:S01]  /*0020*/  LOP3.LUT R2, R2, 0xfff7ffff, RZ, 0xc0, !PT ;  /* 0xfff7ffff02027812 */ /* 0x000fe200078ec0ff */
[----:B0-----:R-:W-:Y:S01]  /*0030*/  VIADD R1, R1, 0xffffebd0 ;  /* 0xffffebd001017836 */ /* 0x001fe20000000000 */
[----:B-1----:R-:W-:-:S13]  /*0040*/  ISETP.GE.U32.AND P0, PT, R0, 0x20, PT ;  /* 0x000000200000780c */ /* 0x002fda0003f06070 */
[----:B------:R-:W-:Y:S01]  /*0050*/  @P0 LOP3.LUT R2, R2, 0x80000, RZ, 0xfc, !PT ;  /* 0x0008000002020812 */ /* 0x000fe200078efcff */
[----:B------:R-:W-:Y:S06]  /*0060*/  @P0 BRA `(.L_x_0) ;  /* 0x0000000000b80947 */ /* 0x000fec0003800000 */
[----:B------:R-:W0:Y:S01]  /*0070*/  S2R R7, SR_CgaCtaId ;  /* 0x0000000000077919 */ /* 0x000e220000008800 */
[----:B------:R-:W-:Y:S01]  /*0080*/  NOP ;  /* 0x0000000000007918 */ /* 0x000fe20000000000 */
[----:B------:R-:W-:-:S04]  /*0090*/  MOV R0, 0x40 ;  /* 0x0000004000007802 */ /* 0x000fc80000000f00 */
[----:B0-----:R-:W-:Y:S02]  /*00a0*/  LEA R3, R7, R0, 0x18 ;  /* 0x0000000007037211 */ /* 0x001fe400078ec0ff */
[----:B------:R-:W-:-:S04]  /*00b0*/  MOV R0, 0x400 ;  /* 0x0000040000007802 */ /* 0x000fc80000000f00 */
[----:B------:R-:W0:Y:S01]  /*00c0*/  LDS.U8 R3, [R3] ;  /* 0x0000000003037984 */ /* 0x000e220000000000 */
[----:B------:R-:W-:Y:S02]  /*00d0*/  LEA R0, R7, R0, 0x18 ;  /* 0x0000000007007211 */ /* 0x000fe400078ec0ff */
[----:B0-----:R-:W-:-:S13]  /*00e0*/  ISETP.NE.AND P0, PT, R3, RZ, PT ;  /* 0x000000ff0300720c */ /* 0x001fda0003f05270 */
[----:B------:R-:W-:Y:S05]  /*00f0*/  @P0 BRA `(.L_x_1) ;  /* 0x00000000007c0947 */ /* 0x000fea0003800000 */
[----:B------:R-:W-:-:S13]  /*0100*/  ELECT P0, URZ, PT ;  /* 0x0000000000ff782f */ /* 0x000fda0003800000 */
[----:B------:R-:W-:Y:S05]  /*0110*/  @!P0 BRA `(.L_x_2) ;  /* 0x0000000000848947 */ /* 0x000fea0003800000 */
[----:B------:R-:W-:Y:S01]  /*0120*/  UMOV UR4, 0x10 ;  /* 0x0000001000047882 */ /* 0x000fe20000000000 */
[----:B------:R-:W-:Y:S01]  /*0130*/  IMAD.MOV.U32 R8, RZ, RZ, 0x1 ;  /* 0x00000001ff087424 */ /* 0x000fe200078e00ff */
[----:B------:R-:W-:-:S03]  /*0140*/  MOV R4, 0xffff ;  /* 0x0000ffff00047802 */ /* 0x000fc60000000f00 */
[----:B------:R-:W-:Y:S04]  /*0150*/  DEPBAR.LE SB0, 0x36 ;  /* 0x00008d800000791a */ /* 0x000fe80000000000 */
[----:B------:R-:W0:Y:S02]  /*0160*/  UTCATOMSWS.FIND_AND_SET.ALIGN UP0, UR4, UR4 ;  /* 0x00000004000475e3 */ /* 0x000e240008000800 */
[----:B0-----:R-:W-:-:S04]  /*0170*/  PLOP3.LUT P0, PT, PT, PT, UP0, 0x80, 0x8 ;  /* 0x000000000008781c */ /* 0x001fc80003f0f008 */
[----:B------:R-:W-:-:S04]  /*0180*/  SEL R3, RZ, 0xffffffff, !P0 ;  /* 0xffffffffff037807 */ /* 0x000fc80004000000 */
[----:B------:R-:W-:Y:S01]  /*0190*/  ISETP.NE.AND P0, PT, R3, RZ, PT ;  /* 0x000000ff0300720c */ /* 0x000fe20003f05270 */
[----:B------:R-:W-:-:S12]  /*01a0*/  IMAD.U32 R3, RZ, RZ, UR4 ;  /* 0x00000004ff037e24 */ /* 0x000fd8000f8e00ff */
[----:B------:R-:W-:Y:S05]  /*01b0*/  @P0 BRA `(.L_x_3) ;  /* 0x0000000000240947 */ /* 0x000fea0003800000 */
.L_x_4:
[----:B------:R-:W-:Y:S05]  /*01c0*/  NANOSLEEP 0x64 ;  /* 0x000000640000795d */ /* 0x000fea0003800000 */
[----:B------:R-:W-:-:S05]  /*01d0*/  UMOV UR4, 0x10 ;  /* 0x0000001000047882 */ /* 0x000fca0000000000 */
[----:B------:R-:W-:Y:S04]  /*01e0*/  DEPBAR.LE SB0, 0x36 ;  /* 0x00008d800000791a */ /* 0x000fe80000000000 */
[----:B------:R-:W0:Y:S02]  /*01f0*/  UTCATOMSWS.FIND_AND_SET.ALIGN UP0, UR4, UR4 ;  /* 0x00000004000475e3 */ /* 0x000e240008000800 */
[----:B0-----:R-:W-:-:S04]  /*0200*/  PLOP3.LUT P0, PT, PT, PT, UP0, 0x80, 0x8 ;  /* 0x000000000008781c */ /* 0x001fc80003f0f008 */
[----:B------:R-:W-:-:S04]  /*0210*/  SEL R3, RZ, 0xffffffff, !P0 ;  /* 0xffffffffff037807 */ /* 0x000fc80004000000 */
[----:B------:R-:W-:Y:S01]  /*0220*/  ISETP.NE.AND P0, PT, R3, RZ, PT ;  /* 0x000000ff0300720c */ /* 0x000fe20003f05270 */
[----:B------:R-:W-:-:S12]  /*0230*/  IMAD.U32 R3, RZ, RZ, UR4 ;  /* 0x00000004ff037e24 */ /* 0x000fd8000f8e00ff */
[----:B------:R-:W-:Y:S05]  /*0240*/  @!P0 BRA `(.L_x_4) ;  /* 0xfffffffc00dc8947 */ /* 0x000fea000383ffff */
.L_x_3:
[C---:B------:R-:W-:Y:S02]  /*0250*/  IADD3 R5, PT, PT, R3.reuse, 0x10, RZ ;  /* 0x0000001003057810 */ /* 0x040fe40007ffe0ff */
[----:B------:R-:W-:Y:S01]  /*0260*/  SHF.L.U32 R4, R4, R3, RZ ;  /* 0x0000000304047219 */ /* 0x000fe200000006ff */
[----:B------:R-:W-:Y:S01]  /*0270*/  IMAD.SHL.U32 R3, R3, 0x20, RZ ;  /* 0x0000002003037824 */ /* 0x000fe200078e00ff */
[----:B------:R-:W-:Y:S02]  /*0280*/  MOV R6, 0x50 ;  /* 0x0000005000067802 */ /* 0x000fe40000000f00 */
[----:B------:R-:W-:Y:S02]  /*0290*/  SHF.L.U32 R5, R8, R5, RZ ;  /* 0x0000000508057219 */ /* 0x000fe400000006ff */
[----:B------:R-:W-:Y:S02]  /*02a0*/  LEA R7, R7, R6, 0x18 ;  /* 0x0000000607077211 */ /* 0x000fe400078ec0ff */
[----:B------:R-:W-:-:S05]  /*02b0*/  LOP3.LUT R4, R5, R4, RZ, 0xfc, !PT ;  /* 0x0000000405047212 */ /* 0x000fca00078efcff */
[----:B------:R0:W-:Y:S04]  /*02c0*/  ATOMS.OR RZ, [R7], R4 ;  /* 0x0000000407ff738c */ /* 0x0001e80003000000 */
[----:B------:R0:W-:Y:S01]  /*02d0*/  STS [R0], R3 ;  /* 0x0000000300007388 */ /* 0x0001e20000000800 */
[----:B------:R-:W-:Y:S05]  /*02e0*/  BRA `(.L_x_2) ;  /* 0x0000000000107947 */ /* 0x000fea0003800000 */
.L_x_1:
[----:B------:R-:W-:Y:S01]  /*02f0*/  IMAD.MOV.U32 R3, RZ, RZ, -0x1 ;  /* 0xffffffffff037424 */ /* 0x000fe200078e00ff */
[----:B------:R-:W-:-:S04]  /*0300*/  MOV R4, 0x330 ;  /* 0x0000033000047802 */ /* 0x000fc80000000f00 */
[----:B------:R0:W-:Y:S03]  /*0310*/  STS [R0], R3 ;  /* 0x0000000300007388 */ /* 0x0001e60000000800 */
[----:B0-----:R-:W-:Y:S05]  /*0320*/  CALL.REL.NOINC `($__internal_1_$__cuda_sm10x_tcgen05_guardrail_trap_phase_invalid_during_alloc) ;  /* 0x0000029c00947944 */ /* 0x001fea0003c00000 */
.L_x_2:
[----:B------:R-:W-:Y:S05]  /*0330*/  WARPSYNC.ALL ;  /* 0x0000000000007948 */ /* 0x000fea0003800000 */
[----:B------:R-:W-:Y:S01]  /*0340*/  NOP ;  /* 0x0000000000007918 */ /* 0x000fe20000000000 */
.L_x_0:
[----:B------:R-:W1:Y:S01]  /*0350*/  S2R R214, SR_TID.X ;  /* 0x0000000000d67919 */ /* 0x000e620000002100 */
[----:B0-----:R-:W0:Y:S01]  /*0360*/  LDC.64 R4, c[0x0][0x3b0] ;  /* 0x0000ec00ff047b82 */ /* 0x001e220000000a00 */
[----:B------:R-:W-:Y:S01]  /*0370*/  MOV R6, 0x400 ;  /* 0x0000040000067802 */ /* 0x000fe20000000f00 */
[----:B------:R-:W2:Y:S01]  /*0380*/  LDCU.64 UR10, c[0x0][0x358] ;  /* 0x00006b00ff0a77ac */ /* 0x000ea20008000a00 */
[----:B------:R-:W3:Y:S02]  /*0390*/  S2R R3, SR_CTAID.X ;  /* 0x0000000000037919 */ /* 0x000ee40000002500 */
[----:B------:R-:W-:Y:S01]  /*03a0*/  R2UR UR9, R6 ;  /* 0x00000000060972ca */ /* 0x000fe200000e0000 */
[----:B------:R-:W0:Y:S02]  /*03b0*/  S2R R215, SR_CTAID.Y ;  /* 0x0000000000d77919 */ /* 0x000e240000002600 */
[----:B------:R-:W4:Y:S08]  /*03c0*/  LDC.64 R8, c[0x0][0x380] ;  /* 0x0000e000ff087b82 */ /* 0x000f300000000a00 */
[----:B------:R-:W5:Y:S08]  /*03d0*/  LDC R18, c[0x0][0x3b8] ;  /* 0x0000ee00ff127b82 */ /* 0x000f700000000800 */
[----:B------:R-:W0:Y:S01]  /*03e0*/  S2UR UR4, SR_CgaCtaId ;  /* 0x00000000000479c3 */ /* 0x000e220000008800 */
[----:B-1----:R-:W-:-:S02]  /*03f0*/  LOP3.LUT R0, R214, 0x3f, RZ, 0xc0, !PT ;  /* 0x0000003fd6007812 */ /* 0x002fc400078ec0ff */
[----:B------:R-:W-:Y:S02]  /*0400*/  SHF.R.U32.HI R7, RZ, 0x6, R214 ;  /* 0x00000006ff077819 */ /* 0x000fe400000116d6 */
[----:B---3--:R-:W-:Y:S02]  /*0410*/  LEA R10, R3, R0, 0x6 ;  /* 0x00000000030a7211 */ /* 0x008fe400078e30ff */
[----:B------:R-:W-:Y:S01]  /*0420*/  SGXT.U32 R7, R7, 0x2 ;  /* 0x000000020707781a */ /* 0x000fe20000000000 */
[----:B0-----:R-:W-:Y:S01]  /*0430*/  IMAD R0, R215, R4, RZ ;  /* 0x00000004d7007224 */ /* 0x001fe200078e02ff */
[----:B------:R-:W-:Y:S01]  /*0440*/  BAR.SYNC.DEFER_BLOCKING 0x0 ;  /* 0x0000000000007b1d */ /* 0x000fe20000010000 */
[----:B------:R-:W-:Y:S01]  /*0450*/  IMAD R3, R10, R5, RZ ;  /* 0x000000050a037224 */ /* 0x000fe200078e02ff */
[----:B------:R-:W-:Y:S01]  /*0460*/  ISETP.GE.U32.AND P3, PT, R214, 0x20, PT ;  /* 0x00000020d600780c */ /* 0x000fe20003f66070 */
[----:B------:R-:W-:Y:S02]  /*0470*/  IMAD.SHL.U32 R5, R0, 0x2, RZ ;  /* 0x0000000200057824 */ /* 0x000fe400078e00ff */
[----:B------:R-:W-:-:S02]  /*0480*/  IMAD.SHL.U32 R4, R3, 0x2, RZ ;  /* 0x0000000203047824 */ /* 0x000fc400078e00ff */
[----:B-----5:R-:W-:Y:S01]  /*0490*/  IMAD R7, R7, R18, RZ ;  /* 0x0000001207077224 */ /* 0x020fe200078e02ff */
[----:B------:R-:W-:Y:S01]  /*04a0*/  ULEA UR9, UR4, UR9, 0x18 ;  /* 0x0000000904097291 */ /* 0x000fe2000f8ec0ff */
[----:B------:R-:W-:Y:S01]  /*04b0*/  IMAD.HI R0, R0, 0x2, RZ ;  /* 0x0000000200007827 */ /* 0x000fe200078e02ff */
[----:B----4-:R-:W-:Y:S02]  /*04c0*/  IADD3 R5, P0, P1, R4, R8, R5 ;  /* 0x0000000804057210 */ /* 0x010fe4000791e005 */
[----:B------:R-:W0:Y:S01]  /*04d0*/  S2R R4, SR_CgaCtaId ;  /* 0x0000000000047919 */ /* 0x000e220000008800 */
[----:B------:R-:W-:Y:S01]  /*04e0*/  LEA R11, R18, R7, 0x2 ;  /* 0x00000007120b7211 */ /* 0x000fe200078e10ff */
[----:B------:R-:W-:-:S04]  /*04f0*/  IMAD.HI R3, R3, 0x2, RZ ;  /* 0x0000000203037827 */ /* 0x000fc800078e02ff */
[----:B------:R-:W-:Y:S01]  /*0500*/  IMAD R13, R18, 0x4, R11 ;  /* 0x00000004120d7824 */ /* 0x000fe200078e020b */
[----:B------:R-:W-:Y:S02]  /*0510*/  IADD3.X R0, PT, PT, R3, R9, R0, P0, P1 ;  /* 0x0000000903007210 */ /* 0x000fe400007e2400 */
[-C--:B------:R-:W-:Y:S02]  /*0520*/  LEA R8, P0, R7, R5.reuse, 0x1 ;  /* 0x0000000507087211 */ /* 0x080fe400078008ff */
[----:B------:R-:W-:Y:S01]  /*0530*/  LEA R12, P2, R13, R5, 0x1 ;  /* 0x000000050d0c7211 */ /* 0x000fe200078408ff */
[----:B------:R-:W1:Y:S01]  /*0540*/  LDS R113, [UR9] ;  /* 0x00000009ff717984 */ /* 0x000e620008000800 */
[----:B------:R-:W-:Y:S01]  /*0550*/  LEA.HI.X.SX32 R9, R7, R0, 0x1, P0 ;  /* 0x0000000007097211 */ /* 0x000fe200000f0eff */
[----:B------:R-:W-:Y:S06]  /*0560*/  BAR.SYNC.DEFER_BLOCKING 0x0 ;  /* 0x0000000000007b1d */ /* 0x000fec0000010000 */
[----:B--2---:R-:W-:Y:S05]  /*0570*/  @P3 BRA `(.L_x_5) ;  /* 0x0000000000183947 */ /* 0x004fea0003800000 */
[----:B------:R-:W-:Y:S01]  /*0580*/  ELECT P0, URZ, PT ;  /* 0x0000000000ff782f */ /* 0x000fe20003800000 */
[----:B------:R-:W-:Y:S01]  /*0590*/  IMAD.MOV.U32 R3, RZ, RZ, 0x1 ;  /* 0x00000001ff037424 */ /* 0x000fe200078e00ff */
[----:B------:R-:W-:Y:S11]  /*05a0*/  UVIRTCOUNT.DEALLOC.SMPOOL 0x80 ;  /* 0x000000800000784c */ /* 0x000ff60000000000 */
[----:B------:R-:W-:-:S04]  /*05b0*/  @P0 MOV R7, 0x40 ;  /* 0x0000004000070802 */ /* 0x000fc80000000f00 */
[----:B0-----:R-:W-:-:S05]  /*05c0*/  @P0 LEA R4, R4, R7, 0x18 ;  /* 0x0000000704040211 */ /* 0x001fca00078ec0ff */
[----:B------:R2:W-:Y:S02]  /*05d0*/  @P0 STS.U8 [R4], R3 ;  /* 0x0000000304000388 */ /* 0x0005e40000000000 */
.L_x_5:
[C---:B------:R-:W-:Y:S01]  /*05e0*/  LEA R7, R18.reuse, R13, 0x2 ;  /* 0x0000000d12077211 */ /* 0x040fe200078e10ff */
[----:B--2---:R-:W2:Y:S01]  /*05f0*/  LDG.E.U16 R3, desc[UR10][R8.64] ;  /* 0x0000000a08037981 */ /* 0x004ea2000c1e1500 */
[CC--:B------:R-:W-:Y:S02]  /*0600*/  LEA R10, P0, R11.reuse, R5.reuse, 0x1 ;  /* 0x000000050b0a7211 */ /* 0x0c0fe400078008ff */
[----:B------:R-:W-:Y:S01]  /*0610*/  SHF.R.U32.HI R216, RZ, 0x5, R214 ;  /* 0x00000005ffd87819 */ /* 0x000fe200000116d6 */
[C---:B------:R-:W-:Y:S01]  /*0620*/  IMAD R17, R18.reuse, 0x4, R7 ;  /* 0x0000000412117824 */ /* 0x040fe200078e0207 */
[-C--:B------:R-:W-:Y:S02]  /*0630*/  LEA.HI.X.SX32 R11, R11, R0.reuse, 0x1, P0 ;  /* 0x000000000b0b7211 */ /* 0x080fe400000f0eff */
[----:B-1----:R-:W-:Y:S01]  /*0640*/  R2UR UR8, R113 ;  /* 0x00000000710872ca */ /* 0x002fe200000e0000 */
[C---:B------:R-:W-:Y:S01]  /*0650*/  IMAD R19, R18.reuse, 0x4, R17 ;  /* 0x0000000412137824 */ /* 0x040fe200078e0211 */
[----:B------:R-:W-:Y:S01]  /*0660*/  LEA R14, P0, R7, R5, 0x1 ;  /* 0x00000005070e7211 */ /* 0x000fe200078008ff */
[----:B------:R1:W3:Y:S01]  /*0670*/  LDG.E.U16 R6, desc[UR10][R10.64] ;  /* 0x0000000a0a067981 */ /* 0x0002e2000c1e1500 */
[-C--:B------:R-:W-:Y:S01]  /*0680*/  LEA.HI.X.SX32 R13, R13, R0.reuse, 0x1, P2 ;  /* 0x000000000d0d7211 */ /* 0x080fe200010f0eff */
[----:B------:R-:W-:Y:S01]  /*0690*/  UMOV UR14, 0x1 ;  /* 0x00000001000e7882 */ /* 0x000fe20000000000 */
[C---:B------:R-:W-:Y:S01]  /*06a0*/  LEA R23, R18.reuse, R19, 0x2 ;  /* 0x0000001312177211 */ /* 0x040fe200078e10ff */
[----:B------:R-:W4:Y:S01]  /*06b0*/  LDC R231, c[0x0][0x3c4] ;  /* 0x0000f100ffe77b82 */ /* 0x000f220000000800 */
[-C--:B------:R-:W-:Y:S01]  /*06c0*/  LEA.HI.X.SX32 R15, R7, R0.reuse, 0x1, P0 ;  /* 0x00000000070f7211 */ /* 0x080fe200000f0eff */
[----:B0-----:R0:W5:Y:S01]  /*06d0*/  LDG.E.U16 R4, desc[UR10][R12.64] ;  /* 0x0000000a0c047981 */ /* 0x001162000c1e1500 */
[-C--:B------:R-:W-:Y:S01]  /*06e0*/  LEA R16, P0, R17, R5.reuse, 0x1 ;  /* 0x0000000511107211 */ /* 0x080fe200078008ff */
[C---:B------:R-:W-:Y:S01]  /*06f0*/  IMAD R25, R18.reuse, 0x4, R23 ;  /* 0x0000000412197824 */ /* 0x040fe200078e0217 */
[-C--:B------:R-:W-:Y:S01]  /*0700*/  LEA R22, P1, R23, R5.reuse, 0x1 ;  /* 0x0000000517167211 */ /* 0x080fe200078208ff */
[----:B------:R0:W2:Y:S01]  /*0710*/  LDG.E.U16 R7, desc[UR10][R14.64] ;  /* 0x0000000a0e077981 */ /* 0x0000a2000c1e1500 */
[-C--:B------:R-:W-:Y:S01]  /*0720*/  LEA.HI.X.SX32 R17, R17, R0.reuse, 0x1, P0 ;  /* 0x0000000011117211 */ /* 0x080fe200000f0eff */
[----:B-1----:R-:W-:Y:S01]  /*0730*/  IMAD R11, R18, 0x4, R25 ;  /* 0x00000004120b7824 */ /* 0x002fe200078e0219 */
[----:B------:R-:W-:Y:S01]  /*0740*/  LEA R20, P0, R19, R5, 0x1 ;  /* 0x0000000513147211 */ /* 0x000fe200078008ff */
[----:B------:R-:W1:Y:S01]  /*0750*/  LDC R242, c[0x0][0x3c4] ;  /* 0x0000f100fff27b82 */ /* 0x000e620000000800 */
[-C--:B------:R-:W-:Y:S01]  /*0760*/  LEA.HI.X.SX32 R23, R23, R0.reuse, 0x1, P1 ;  /* 0x0000000017177211 */ /* 0x080fe200008f0eff */
[----:B------:R0:W2:Y:S01]  /*0770*/  LDG.E.U16 R8, desc[UR10][R16.64] ;  /* 0x0000000a10087981 */ /* 0x0000a2000c1e1500 */
[----:B------:R-:W-:-:S02]  /*0780*/  LEA.HI.X.SX32 R21, R19, R0, 0x1, P0 ;  /* 0x0000000013157211 */ /* 0x000fc400000f0eff */
[C---:B------:R-:W-:Y:S01]  /*0790*/  LEA R24, P0, R25.reuse, R5, 0x1 ;  /* 0x0000000519187211 */ /* 0x040fe200078008ff */
[----:B------:R-:W2:Y:S01]  /*07a0*/  LDG.E.U16 R10, desc[UR10][R22.64] ;  /* 0x0000000a160a7981 */ /* 0x000ea2000c1e1500 */
[C---:B0-----:R-:W-:Y:S01]  /*07b0*/  LEA R13, R18.reuse, R11, 0x2 ;  /* 0x0000000b120d7211 */ /* 0x041fe200078e10ff */
[----:B------:R-:W0:Y:S01]  /*07c0*/  LDC R246, c[0x0][0x3c4] ;  /* 0x0000f100fff67b82 */ /* 0x000e220000000800 */
[----:B------:R-:W-:Y:S01]  /*07d0*/  LEA.HI.X.SX32 R25, R25, R0, 0x1, P0 ;  /* 0x0000000019197211 */ /* 0x000fe200000f0eff */
[----:B------:R4:W2:Y:S01]  /*07e0*/  LDG.E.U16 R9, desc[UR10][R20.64] ;  /* 0x0000000a14097981 */ /* 0x0008a2000c1e1500 */
[----:B------:R-:W-:Y:S01]  /*07f0*/  LEA R26, P0, R11, R5, 0x1 ;  /* 0x000000050b1a7211 */ /* 0x000fe200078008ff */
[----:B------:R-:W-:-:S03]  /*0800*/  IMAD R15, R18, 0x4, R13 ;  /* 0x00000004120f7824 */ /* 0x000fc600078e020d */
[-C--:B------:R-:W-:Y:S01]  /*0810*/  LEA.HI.X.SX32 R27, R11, R0.reuse, 0x1, P0 ;  /* 0x000000000b1b7211 */ /* 0x080fe200000f0eff */
[C---:B------:R-:W-:Y:S01]  /*0820*/  IMAD R19, R18.reuse, 0x4, R15 ;  /* 0x0000000412137824 */ /* 0x040fe200078e020f */
[-C--:B------:R-:W-:Y:S01]  /*0830*/  LEA R16, P0, R13, R5.reuse, 0x1 ;  /* 0x000000050d107211 */ /* 0x080fe200078008ff */
[----:B------:R-:W2:Y:S01]  /*0840*/  LDG.E.U16 R11, desc[UR10][R24.64] ;  /* 0x0000000a180b7981 */ /* 0x000ea2000c1e1500 */
[-C--:B------:R-:W-:Y:S01]  /*0850*/  LEA R28, P1, R15, R5.reuse, 0x1 ;  /* 0x000000050f1c7211 */ /* 0x080fe200078208ff */
[----:B------:R-:W0:Y:S01]  /*0860*/  LDC R238, c[0x0][0x3c4] ;  /* 0x0000f100ffee7b82 */ /* 0x000e220000000800 */
[-C--:B------:R-:W-:Y:S01]  /*0870*/  LEA.HI.X.SX32 R17, R13, R0.reuse, 0x1, P0 ;  /* 0x000000000d117211 */ /* 0x080fe200000f0eff */
[----:B------:R-:W2:Y:S01]  /*0880*/  LDG.E.U16 R12, desc[UR10][R26.64] ;  /* 0x0000000a1a0c7981 */ /* 0x000ea2000c1e1500 */
[-C--:B------:R-:W-:Y:S02]  /*0890*/  LEA.HI.X.SX32 R29, R15, R0.reuse, 0x1, P1 ;  /* 0x000000000f1d7211 */ /* 0x080fe400008f0eff */
[C---:B----4-:R-:W-:Y:S01]  /*08a0*/  LEA R20, P0, R19.reuse, R5, 0x1 ;  /* 0x0000000513147211 */ /* 0x050fe200078008ff */
[----:B------:R-:W4:Y:S01]  /*08b0*/  LDG.E.U16 R13, desc[UR10][R16.64] ;  /* 0x0000000a100d7981 */ /* 0x000f22000c1e1500 */
[C---:B------:R-:W-:Y:S01]  /*08c0*/  LEA R15, R18.reuse, R19, 0x2 ;  /* 0x00000013120f7211 */ /* 0x040fe200078e10ff */
[----:B------:R-:W0:Y:S01]  /*08d0*/  LDC R227, c[0x0][0x3c4] ;  /* 0x0000f100ffe37b82 */ /* 0x000e220000000800 */
[----:B------:R-:W-:Y:S01]  /*08e0*/  LEA.HI.X.SX32 R21, R19, R0, 0x1, P0 ;  /* 0x0000000013157211 */ /* 0x000fe200000f0eff */
[----:B------:R1:W2:Y:S02]  /*08f0*/  LDG.E.U16 R14, desc[UR10][R28.64] ;  /* 0x0000000a1c0e7981 */ /* 0x0002a4000c1e1500 */
[----:B------:R-:W-:-:S04]  /*0900*/  IMAD R19, R18, 0x4, R15 ;  /* 0x0000000412137824 */ /* 0x000fc800078e020f */
[C---:B------:R-:W-:Y:S01]  /*0910*/  IMAD R31, R18.reuse, 0x4, R19 ;  /* 0x00000004121f7824 */ /* 0x040fe200078e0213 */
[C---:B------:R-:W-:Y:S01]  /*0920*/  LEA R22, P0, R15.reuse, R5, 0x1 ;  /* 0x000000050f167211 */ /* 0x040fe200078008ff */
[----:B------:R-:W0:Y:S03]  /*0930*/  LDC R234, c[0x0][0x3c4] ;  /* 0x0000f100ffea7b82 */ /* 0x000e260000000800 */
[----:B------:R-:W-:Y:S02]  /*0940*/  LEA R33, R18, R31, 0x2 ;  /* 0x0000001f12217211 */ /* 0x000fe400078e10ff */
[----:B------:R-:W-:-:S03]  /*0950*/  LEA.HI.X.SX32 R23, R15, R0, 0x1, P0 ;  /* 0x000000000f177211 */ /* 0x000fc600000f0eff */
[C---:B-1----:R-:W-:Y:S01]  /*0960*/  IMAD R29, R18.reuse, 0x4, R33 ;  /* 0x00000004121d7824 */ /* 0x042fe200078e0221 */
[-C--:B------:R-:W-:Y:S01]  /*0970*/  LEA R24, P0, R19, R5.reuse, 0x1 ;  /* 0x0000000513187211 */ /* 0x080fe200078008ff */
[----:B------:R1:W2:Y:S01]  /*0980*/  LDG.E.U16 R15, desc[UR10][R20.64] ;  /* 0x0000000a140f7981 */ /* 0x0002a2000c1e1500 */
[-C--:B------:R-:W-:Y:S01]  /*0990*/  LEA R26, P1, R31, R5.reuse, 0x1 ;  /* 0x000000051f1a7211 */ /* 0x080fe200078208ff */
[----:B------:R-:W0:Y:S01]  /*09a0*/  LDC R230, c[0x0][0x3c4] ;  /* 0x0000f100ffe67b82 */ /* 0x000e220000000800 */
[-C--:B------:R-:W-:Y:S01]  /*09b0*/  LEA.HI.X.SX32 R25, R19, R0.reuse, 0x1, P0 ;  /* 0x0000000013197211 */ /* 0x080fe200000f0eff */
[----:B------:R1:W2:Y:S01]  /*09c0*/  LDG.E.U16 R16, desc[UR10][R22.64] ;  /* 0x0000000a16107981 */ /* 0x0002a2000c1e1500 */
[----:B------:R-:W-:Y:S01]  /*09d0*/  LEA R30, P0, R33, R5, 0x1 ;  /* 0x00000005211e7211 */ /* 0x000fe200078008ff */
[C---:B-1----:R-:W-:Y:S01]  /*09e0*/  IMAD R21, R18.reuse, 0x4, R29 ;  /* 0x0000000412157824 */ /* 0x042fe200078e021d */
[-C--:B------:R-:W-:Y:S01]  /*09f0*/  LEA.HI.X.SX32 R27, R31, R0.reuse, 0x1, P1 ;  /* 0x000000001f1b7211 */ /* 0x080fe200008f0eff */
[----:B------:R1:W2:Y:S01]  /*0a00*/  LDG.E.U16 R17, desc[UR10][R24.64] ;  /* 0x0000000a18117981 */ /* 0x0002a2000c1e1500 */
[----:B------:R-:W-:Y:S01]  /*0a10*/  LEA.HI.X.SX32 R31, R33, R0, 0x1, P0 ;  /* 0x00000000211f7211 */ /* 0x000fe200000f0eff */
[----:B------:R-:W0:Y:S01]  /*0a20*/  LDC R226, c[0x0][0x3c4] ;  /* 0x0000f100ffe27b82 */ /* 0x000e220000000800 */
[----:B------:R-:W-:Y:S01]  /*0a30*/  LEA R35, R18, R21, 0x2 ;  /* 0x0000001512237211 */ /* 0x000fe200078e10ff */
[----:B------:R1:W2:Y:S01]  /*0a40*/  LDG.E.U16 R19, desc[UR10][R26.64] ;  /* 0x0000000a1a137981 */ /* 0x0002a2000c1e1500 */
[----:B------:R-:W-:-:S03]  /*0a50*/  LEA R28, P0, R29, R5, 0x1 ;  /* 0x000000051d1c7211 */ /* 0x000fc600078008ff */
[C---:B------:R-:W-:Y:S01]  /*0a60*/  IMAD R23, R18.reuse, 0x4, R35 ;  /* 0x0000000412177824 */ /* 0x040fe200078e0223 */
[-C--:B------:R-:W-:Y:S01]  /*0a70*/  LEA.HI.X.SX32 R29, R29, R0.reuse, 0x1, P0 ;  /* 0x000000001d1d7211 */ /* 0x080fe200000f0eff */
[----:B------:R1:W2:Y:S01]  /*0a80*/  LDG.E.U16 R20, desc[UR10][R30.64] ;  /* 0x0000000a1e147981 */ /* 0x0002a2000c1e1500 */
[CC--:B------:R-:W-:Y:S01]  /*0a90*/  LEA R32, P0, R21.reuse, R5.reuse, 0x1 ;  /* 0x0000000515207211 */ /* 0x0c0fe200078008ff */
[C---:B-1----:R-:W-:Y:S01]  /*0aa0*/  IMAD R25, R18.reuse, 0x4, R23 ;  /* 0x0000000412197824 */ /* 0x042fe200078e0217 */
[----:B------:R-:W-:Y:S01]  /*0ab0*/  PRMT R186, RZ, 0x7610, R186 ;  /* 0x00007610ffba7816 */ /* 0x000fe200000000ba */
[----:B------:R-:W1:Y:S01]  /*0ac0*/  LDC R222, c[0x0][0x3c4] ;  /* 0x0000f100ffde7b82 */ /* 0x000e620000000800 */
[----:B------:R-:W-:Y:S02]  /*0ad0*/  LEA.HI.X.SX32 R33, R21, R0, 0x1, P0 ;  /* 0x0000000015217211 */ /* 0x000fe400000f0eff */
[----:B------:R-:W-:Y:S01]  /*0ae0*/  LEA R36, P0, R23, R5, 0x1 ;  /* 0x0000000517247211 */ /* 0x000fe200078008ff */
[----:B------:R0:W2:Y:S01]  /*0af0*/  LDG.E.U16 R21, desc[UR10][R28.64] ;  /* 0x0000000a1c157981 */ /* 0x0000a2000c1e1500 */
[----:B------:R-:W-:-:S02]  /*0b00*/  LEA R27, R18, R25, 0x2 ;  /* 0x00000019121b7211 */ /* 0x000fc400078e10ff */
[-C--:B------:R-:W-:Y:S01]  /*0b10*/  LEA.HI.X.SX32 R37, R23, R0.reuse, 0x1, P0 ;  /* 0x0000000017257211 */ /* 0x080fe200000f0eff */
[----:B------:R0:W2:Y:S01]  /*0b20*/  LDG.E.U16 R22, desc[UR10][R32.64] ;  /* 0x0000000a20167981 */ /* 0x0000a2000c1e1500 */
[-C--:B------:R-:W-:Y:S01]  /*0b30*/  LEA R34, P1, R35, R5.reuse, 0x1 ;  /* 0x0000000523227211 */ /* 0x080fe200078208ff */
[C---:B------:R-:W-:Y:S01]  /*0b40*/  IMAD R41, R18.reuse, 0x4, R27 ;  /* 0x0000000412297824 */ /* 0x040fe200078e021b */
[-C--:B------:R-:W-:Y:S01]  /*0b50*/  LEA R30, P0, R25, R5.reuse, 0x1 ;  /* 0x00000005191e7211 */ /* 0x080fe200078008ff */
[----:B------:R-:W2:Y:S01]  /*0b60*/  LDG.E.U16 R24, desc[UR10][R36.64] ;  /* 0x0000000a24187981 */ /* 0x000ea2000c1e1500 */
[-C--:B------:R-:W-:Y:S01]  /*0b70*/  LEA.HI.X.SX32 R35, R35, R0.reuse, 0x1, P1 ;  /* 0x0000000023237211 */ /* 0x080fe200008f0eff */
[C---:B0-----:R-:W-:Y:S01]  /*0b80*/  IMAD R29, R18.reuse, 0x4, R41 ;  /* 0x00000004121d7824 */ /* 0x041fe200078e0229 */
[-C--:B------:R-:W-:Y:S01]  /*0b90*/  LEA.HI.X.SX32 R31, R25, R0.reuse, 0x1, P0 ;  /* 0x00000000191f7211 */ /* 0x080fe200000f0eff */
[----:B------:R-:W0:Y:S01]  /*0ba0*/  LDC R218, c[0x0][0x3c4] ;  /* 0x0000f100ffda7b82 */ /* 0x000e220000000800 */
[CC--:B------:R-:W-:Y:S01]  /*0bb0*/  LEA R38, P0, R27.reuse, R5.reuse, 0x1 ;  /* 0x000000051b267211 */ /* 0x0c0fe200078008ff */
[----:B------:R1:W2:Y:S03]  /*0bc0*/  LDG.E.U16 R23, desc[UR10][R34.64] ;  /* 0x0000000a22177981 */ /* 0x0002a6000c1e1500 */
[----:B------:R-:W-:Y:S01]  /*0bd0*/  LEA.HI.X.SX32 R39, R27, R0, 0x1, P0 ;  /* 0x000000001b277211 */ /* 0x000fe200000f0eff */
[----:B------:R1:W2:Y:S01]  /*0be0*/  LDG.E.U16 R25, desc[UR10][R30.64] ;  /* 0x0000000a1e197981 */ /* 0x0002a2000c1e1500 */
[-C--:B------:R-:W-:Y:S01]  /*0bf0*/  LEA R32, P0, R29, R5.reuse, 0x1 ;  /* 0x000000051d207211 */ /* 0x080fe200078008ff */
[----:B------:R-:W0:Y:S01]  /*0c00*/  LDC R217, c[0x0][0x3c4] ;  /* 0x0000f100ffd97b82 */ /* 0x000e220000000800 */
[----:B------:R-:W-:Y:S01]  /*0c10*/  LEA R40, P1, R41, R5, 0x1 ;  /* 0x0000000529287211 */ /* 0x000fe200078208ff */
[----:B------:R-:W2:Y:S01]  /*0c20*/  LDG.E.U16 R26, desc[UR10][R38.64] ;  /* 0x0000000a261a7981 */ /* 0x000ea2000c1e1500 */
[----:B-1----:R-:W-:-:S02]  /*0c30*/  LEA R35, R18, R29, 0x2 ;  /* 0x0000001d12237211 */ /* 0x002fc400078e10ff */
[-C--:B------:R-:W-:Y:S02]  /*0c40*/  LEA.HI.X.SX32 R33, R29, R0.reuse, 0x1, P0 ;  /* 0x000000001d217211 */ /* 0x080fe400000f0eff */
[----:B------:R-:W-:Y:S01]  /*0c50*/  PRMT R187, RZ, 0x7610, R187 ;  /* 0x00007610ffbb7816 */ /* 0x000fe200000000bb */
[C---:B------:R-:W-:Y:S01]  /*0c60*/  IMAD R29, R18.reuse, 0x4, R35 ;  /* 0x00000004121d7824 */ /* 0x040fe200078e0223 */
[----:B------:R-:W-:Y:S01]  /*0c70*/  LEA.HI.X.SX32 R41, R41, R0, 0x1, P1 ;  /* 0x0000000029297211 */ /* 0x000fe200008f0eff */
[----:B------:R-:W2:Y:S01]  /*0c80*/  LDG.E.U16 R28, desc[UR10][R32.64] ;  /* 0x0000000a201c7981 */ /* 0x000ea2000c1e1500 */
[----:B------:R-:W-:Y:S01]  /*0c90*/  PRMT R194, RZ, 0x7610, R194 ;  /* 0x00007610ffc27816 */ /* 0x000fe200000000c2 */
[C---:B------:R-:W-:Y:S01]  /*0ca0*/  IMAD R43, R18.reuse, 0x4, R29 ;  /* 0x00000004122b7824 */ /* 0x040fe200078e021d */
[----:B------:R-:W-:Y:S01]  /*0cb0*/  LEA R34, P0, R35, R5, 0x1 ;  /* 0x0000000523227211 */ /* 0x000fe200078008ff */
[----:B------:R1:W2:Y:S01]  /*0cc0*/  LDG.E.U16 R27, desc[UR10][R40.64] ;  /* 0x0000000a281b7981 */ /* 0x0002a2000c1e1500 */
[----:B------:R-:W-:Y:S01]  /*0cd0*/  PRMT R195, RZ, 0x7610, R195 ;  /* 0x00007610ffc37816 */ /* 0x000fe200000000c3 */
[----:B------:R-:W0:Y:S01]  /*0ce0*/  LDC R219, c[0x0][0x3c4] ;  /* 0x0000f100ffdb7b82 */ /* 0x000e220000000800 */
[----:B------:R-:W-:-:S02]  /*0cf0*/  LEA R31, R18, R43, 0x2 ;  /* 0x0000002b121f7211 */ /* 0x000fc400078e10ff */
[----:B------:R-:W-:Y:S02]  /*0d00*/  LEA.HI.X.SX32 R35, R35, R0, 0x1, P0 ;  /* 0x0000000023237211 */ /* 0x000fe400000f0eff */
[----:B------:R-:W-:Y:S01]  /*0d10*/  LEA R36, P0, R29, R5, 0x1 ;  /* 0x000000051d247211 */ /* 0x000fe200078008ff */
[----:B-1----:R-:W-:-:S03]  /*0d20*/  IMAD R41, R18, 0x4, R31 ;  /* 0x0000000412297824 */ /* 0x002fc600078e021f */
[-C--:B------:R-:W-:Y:S01]  /*0d30*/  LEA.HI.X.SX32 R37, R29, R0.reuse, 0x1, P0 ;  /* 0x000000001d257211 */ /* 0x080fe200000f0eff */
[----:B------:R-:W1:Y:S01]  /*0d40*/  LDC R220, c[0x0][0x3c4] ;  /* 0x0000f100ffdc7b82 */ /* 0x000e620000000800 */
[C---:B------:R-:W-:Y:S01]  /*0d50*/  IMAD R33, R18.reuse, 0x4, R41 ;  /* 0x0000000412217824 */ /* 0x040fe200078e0229 */
[C---:B------:R-:W-:Y:S01]  /*0d60*/  LEA R38, P0, R31.reuse, R5, 0x1 ;  /* 0x000000051f267211 */ /* 0x040fe200078008ff */
[----:B------:R0:W2:Y:S03]  /*0d70*/  LDG.E.U16 R29, desc[UR10][R34.64] ;  /* 0x0000000a221d7981 */ /* 0x0000a6000c1e1500 */
[C---:B------:R-:W-:Y:S01]  /*0d80*/  LEA R47, R18.reuse, R33, 0x2 ;  /* 0x00000021122f7211 */ /* 0x040fe200078e10ff */
[----:B------:R0:W2:Y:S01]  /*0d90*/  LDG.E.U16 R30, desc[UR10][R36.64] ;  /* 0x0000000a241e7981 */ /* 0x0000a2000c1e1500 */
[----:B------:R-:W-:Y:S01]  /*0da0*/  LEA.HI.X.SX32 R39, R31, R0, 0x1, P0 ;  /* 0x000000001f277211 */ /* 0x000fe200000f0eff */
[----:B------:R-:W1:Y:S01]  /*0db0*/  LDC R221, c[0x0][0x3c4] ;  /* 0x0000f100ffdd7b82 */ /* 0x000e620000000800 */
[----:B------:R-:W-:Y:S01]  /*0dc0*/  LEA R40, P0, R41, R5, 0x1 ;  /* 0x0000000529287211 */ /* 0x000fe200078008ff */
[----:B0-----:R-:W-:-:S03]  /*0dd0*/  IMAD R35, R18, 0x4, R47 ;  /* 0x0000000412237824 */ /* 0x001fc600078e022f */
[-C--:B------:R-:W-:Y:S01]  /*0de0*/  LEA.HI.X.SX32 R41, R41, R0.reuse, 0x1, P0 ;  /* 0x0000000029297211 */ /* 0x080fe200000f0eff */
[----:B------:R0:W2:Y:S01]  /*0df0*/  LDG.E.U16 R32, desc[UR10][R38.64] ;  /* 0x0000000a26207981 */ /* 0x0000a2000c1e1500 */
[-C--:B------:R-:W-:Y:S01]  /*0e00*/  LEA R42, P1, R43, R5.reuse, 0x1 ;  /* 0x000000052b2a7211 */ /* 0x080fe200078208ff */
[C---:B------:R-:W-:Y:S01]  /*0e10*/  IMAD R37, R18.reuse, 0x4, R35 ;  /* 0x0000000412257824 */ /* 0x040fe200078e0223 */
[-C--:B------:R-:W-:Y:S01]  /*0e20*/  LEA R44, P0, R33, R5.reuse, 0x1 ;  /* 0x00000005212c7211 */ /* 0x080fe200078008ff */
[----:B------:R-:W1:Y:S01]  /*0e30*/  LDC R224, c[0x0][0x3c4] ;  /* 0x0000f100ffe07b82 */ /* 0x000e620000000800 */
[-C--:B------:R-:W-:Y:S02]  /*0e40*/  LEA.HI.X.SX32 R43, R43, R0.reuse, 0x1, P1 ;  /* 0x000000002b2b7211 */ /* 0x080fe400008f0eff */
[-C--:B------:R-:W-:Y:S02]  /*0e50*/  LEA.HI.X.SX32 R45, R33, R0.reuse, 0x1, P0 ;  /* 0x00000000212d7211 */ /* 0x080fe400000f0eff */
[C---:B------:R-:W-:Y:S01]  /*0e60*/  LEA R48, P0, R35.reuse, R5, 0x1 ;  /* 0x0000000523307211 */ /* 0x040fe200078008ff */
[----:B------:R0:W2:Y:S02]  /*0e70*/  LDG.E.U16 R31, desc[UR10][R42.64] ;  /* 0x0000000a2a1f7981 */ /* 0x0000a4000c1e1500 */
[C---:B0-----:R-:W-:Y:S01]  /*0e80*/  LEA R39, R18.reuse, R37, 0x2 ;  /* 0x0000002512277211 */ /* 0x041fe200078e10ff */
[----:B------:R-:W0:Y:S01]  /*0e90*/  LDC R223, c[0x0][0x3c4] ;  /* 0x0000f100ffdf7b82 */ /* 0x000e220000000800 */
[----:B------:R-:W-:Y:S01]  /*0ea0*/  LEA.HI.X.SX32 R49, R35, R0, 0x1, P0 ;  /* 0x0000000023317211 */ /* 0x000fe200000f0eff */
[----:B------:R1:W2:Y:S01]  /*0eb0*/  LDG.E.U16 R33, desc[UR10][R40.64] ;  /* 0x0000000a28217981 */ /* 0x0002a2000c1e1500 */
[----:B------:R-:W-:Y:S01]  /*0ec0*/  LEA R46, P1, R47, R5, 0x1 ;  /* 0x000000052f2e7211 */ /* 0x000fe200078208ff */
[----:B------:R-:W-:-:S02]  /*0ed0*/  IMAD R53, R18, 0x4, R39 ;  /* 0x0000000412357824 */ /* 0x000fc400078e0227 */
[----:B------:R1:W2:Y:S01]  /*0ee0*/  LDG.E.U16 R34, desc[UR10][R44.64] ;  /* 0x0000000a2c227981 */ /* 0x0002a2000c1e1500 */
[-C--:B------:R-:W-:Y:S01]  /*0ef0*/  LEA R42, P0, R37, R5.reuse, 0x1 ;  /* 0x00000005252a7211 */ /* 0x080fe200078008ff */
[----:B------:R-:W0:Y:S01]  /*0f00*/  LDC R225, c[0x0][0x3c4] ;  /* 0x0000f100ffe17b82 */ /* 0x000e220000000800 */
[-C--:B------:R-:W-:Y:S01]  /*0f10*/  LEA.HI.X.SX32 R47, R47, R0.reuse, 0x1, P1 ;  /* 0x000000002f2f7211 */ /* 0x080fe200008f0eff */
[----:B------:R-:W2:Y:S01]  /*0f20*/  LDG.E.U16 R36, desc[UR10][R48.64] ;  /* 0x0000000a30247981 */ /* 0x000ea2000c1e1500 */
[-C--:B------:R-:W-:Y:S01]  /*0f30*/  LEA.HI.X.SX32 R43, R37, R0.reuse, 0x1, P0 ;  /* 0x00000000252b7211 */ /* 0x080fe200000f0eff */
[----:B-1----:R-:W-:Y:S01]  /*0f40*/  IMAD R41, R18, 0x4, R53 ;  /* 0x0000000412297824 */ /* 0x002fe200078e0235 */
[CC--:B------:R-:W-:Y:S01]  /*0f50*/  LEA R50, P0, R39.reuse, R5.reuse, 0x1 ;  /* 0x0000000527327211 */ /* 0x0c0fe200078008ff */
[----:B------:R1:W2:Y:S01]  /*0f60*/  LDG.E.U16 R35, desc[UR10][R46.64] ;  /* 0x0000000a2e237981 */ /* 0x0002a2000c1e1500 */
[----:B------:R-:W-:Y:S01]  /*0f70*/  PRMT R196, RZ, 0x7610, R196 ;  /* 0x00007610ffc47816 */ /* 0x000fe200000000c4 */
[----:B------:R-:W0:Y:S01]  /*0f80*/  LDC R228, c[0x0][0x3c4] ;  /* 0x0000f100ffe47b82 */ /* 0x000e220000000800 */
[----:B------:R-:W-:Y:S01]  /*0f90*/  LEA.HI.X.SX32 R51, R39, R0, 0x1, P0 ;  /* 0x0000000027337211 */ /* 0x000fe200000f0eff */
[----:B------:R1:W2:Y:S01]  /*0fa0*/  LDG.E.U16 R37, desc[UR10][R42.64] ;  /* 0x0000000a2a257981 */ /* 0x0002a2000c1e1500 */
[----:B------:R-:W-:-:S02]  /*0fb0*/  LEA R44, P0, R41, R5, 0x1 ;  /* 0x00000005292c7211 */ /* 0x000fc400078008ff */
[----:B------:R-:W-:Y:S01]  /*0fc0*/  LEA R52, P1, R53, R5, 0x1 ;  /* 0x0000000535347211 */ /* 0x000fe200078208ff */
[----:B------:R-:W2:Y:S01]  /*0fd0*/  LDG.E.U16 R38, desc[UR10][R50.64] ;  /* 0x0000000a32267981 */ /* 0x000ea2000c1e1500 */
[----:B-1----:R-:W-:Y:S01]  /*0fe0*/  LEA R47, R18, R41, 0x2 ;  /* 0x00000029122f7211 */ /* 0x002fe200078e10ff */
[----:B------:R-:W1:Y:S01]  /*0ff0*/  LDC R229, c[0x0][0x3c4] ;  /* 0x0000f100ffe57b82 */ /* 0x000e620000000800 */
[----:B------:R-:W-:-:S03]  /*1000*/  LEA.HI.X.SX32 R45, R41, R0, 0x1, P0 ;  /* 0x00000000292d7211 */ /* 0x000fc600000f0eff */
[C---:B------:R-:W-:Y:S01]  /*1010*/  IMAD R41, R18.reuse, 0x4, R47 ;  /* 0x0000000412297824 */ /* 0x040fe200078e022f */
[-C--:B------:R-:W-:Y:S01]  /*1020*/  LEA.HI.X.SX32 R53, R53, R0.reuse, 0x1, P1 ;  /* 0x0000000035357211 */ /* 0x080fe200008f0eff */
[----:B------:R-:W2:Y:S02]  /*1030*/  LDG.E.U16 R40, desc[UR10][R44.64] ;  /* 0x0000000a2c287981 */ /* 0x000ea4000c1e1500 */
[C---:B------:R-:W-:Y:S01]  /*1040*/  IMAD R55, R18.reuse, 0x4, R41 ;  /* 0x0000000412377824 */ /* 0x040fe200078e0229 */
[C---:B------:R-:W-:Y:S01]  /*1050*/  LEA R46, P0, R47.reuse, R5, 0x1 ;  /* 0x000000052f2e7211 */ /* 0x040fe200078008ff */
[----:B------:R0:W2:Y:S01]  /*1060*/  LDG.E.U16 R39, desc[UR10][R52.64] ;  /* 0x0000000a34277981 */ /* 0x0000a2000c1e1500 */
[----:B------:R-:W-:Y:S01]  /*1070*/  PRMT R197, RZ, 0x7610, R197 ;  /* 0x00007610ffc57816 */ /* 0x000fe200000000c5 */
[----:B------:R-:W1:Y:S01]  /*1080*/  LDC R232, c[0x0][0x3c4] ;  /* 0x0000f100ffe87b82 */ /* 0x000e620000000800 */
[----:B------:R-:W-:Y:S02]  /*1090*/  LEA R43, R18, R55, 0x2 ;  /* 0x00000037122b7211 */ /* 0x000fe400078e10ff */
[----:B------:R-:W-:-:S02]  /*10a0*/  LEA.HI.X.SX32 R47, R47, R0, 0x1, P0 ;  /* 0x000000002f2f7211 */ /* 0x000fc400000f0eff */
[----:B------:R-:W-:Y:S01]  /*10b0*/  LEA R48, P0, R41, R5, 0x1 ;  /* 0x0000000529307211 */ /* 0x000fe200078008ff */
[----:B0-----:R-:W-:-:S03]  /*10c0*/  IMAD R53, R18, 0x4, R43 ;  /* 0x0000000412357824 */ /* 0x001fc600078e022b */
[-C--:B------:R-:W-:Y:S01]  /*10d0*/  LEA.HI.X.SX32 R49, R41, R0.reuse, 0x1, P0 ;  /* 0x0000000029317211 */ /* 0x080fe200000f0eff */
[----:B------:R-:W0:Y:S01]  /*10e0*/  LDC R233, c[0x0][0x3c4] ;  /* 0x0000f100ffe97b82 */ /* 0x000e220000000800 */
[C---:B------:R-:W-:Y:S01]  /*10f0*/  IMAD R45, R18.reuse, 0x4, R53 ;  /* 0x00000004122d7824 */ /* 0x040fe200078e0235 */
[C---:B------:R-:W-:Y:S01]  /*1100*/  LEA R50, P0, R43.reuse, R5, 0x1 ;  /* 0x000000052b327211 */ /* 0x040fe200078008ff */
[----:B------:R1:W2:Y:S03]  /*1110*/  LDG.E.U16 R41, desc[UR10][R46.64] ;  /* 0x0000000a2e297981 */ /* 0x0002a6000c1e1500 */
[C---:B------:R-:W-:Y:S01]  /*1120*/  LEA R59, R18.reuse, R45, 0x2 ;  /* 0x0000002d123b7211 */ /* 0x040fe200078e10ff */
[----:B------:R1:W2:Y:S01]  /*1130*/  LDG.E.U16 R42, desc[UR10][R48.64] ;  /* 0x0000000a302a7981 */ /* 0x0002a2000c1e1500 */
[----:B------:R-:W-:Y:S01]  /*1140*/  LEA.HI.X.SX32 R51, R43, R0, 0x1, P0 ;  /* 0x000000002b337211 */ /* 0x000fe200000f0eff */
[----:B------:R-:W0:Y:S01]  /*1150*/  LDC R235, c[0x0][0x3c4] ;  /* 0x0000f100ffeb7b82 */ /* 0x000e220000000800 */
[----:B------:R-:W-:Y:S01]  /*1160*/  LEA R52, P0, R53, R5, 0x1 ;  /* 0x0000000535347211 */ /* 0x000fe200078008ff */
[----:B-1----:R-:W-:-:S03]  /*1170*/  IMAD R47, R18, 0x4, R59 ;  /* 0x00000004122f7824 */ /* 0x002fc600078e023b */
[-C--:B------:R-:W-:Y:S01]  /*1180*/  LEA.HI.X.SX32 R53, R53, R0.reuse, 0x1, P0 ;  /* 0x0000000035357211 */ /* 0x080fe200000f0eff */
[----:B------:R1:W2:Y:S01]  /*1190*/  LDG.E.U16 R44, desc[UR10][R50.64] ;  /* 0x0000000a322c7981 */ /* 0x0002a2000c1e1500 */
[-C--:B------:R-:W-:Y:S01]  /*11a0*/  LEA R54, P1, R55, R5.reuse, 0x1 ;  /* 0x0000000537367211 */ /* 0x080fe200078208ff */
[C---:B------:R-:W-:Y:S01]  /*11b0*/  IMAD R49, R18.reuse, 0x4, R47 ;  /* 0x0000000412317824 */ /* 0x040fe200078e022f */
[-C--:B------:R-:W-:Y:S01]  /*11c0*/  LEA R56, P0, R45, R5.reuse, 0x1 ;  /* 0x000000052d387211 */ /* 0x080fe200078008ff */
[----:B------:R-:W0:Y:S01]  /*11d0*/  LDC R236, c[0x0][0x3c4] ;  /* 0x0000f100ffec7b82 */ /* 0x000e220000000800 */
[-C--:B------:R-:W-:Y:S02]  /*11e0*/  LEA.HI.X.SX32 R55, R55, R0.reuse, 0x1, P1 ;  /* 0x0000000037377211 */ /* 0x080fe400008f0eff */
[-C--:B------:R-:W-:Y:S02]  /*11f0*/  LEA.HI.X.SX32 R57, R45, R0.reuse, 0x1, P0 ;  /* 0x000000002d397211 */ /* 0x080fe400000f0eff */
[C---:B------:R-:W-:Y:S01]  /*1200*/  LEA R60, P0, R47.reuse, R5, 0x1 ;  /* 0x000000052f3c7211 */ /* 0x040fe200078008ff */
[----:B------:R1:W2:Y:S02]  /*1210*/  LDG.E.U16 R43, desc[UR10][R54.64] ;  /* 0x0000000a362b7981 */ /* 0x0002a4000c1e1500 */
[C---:B-1----:R-:W-:Y:S01]  /*1220*/  LEA R51, R18.reuse, R49, 0x2 ;  /* 0x0000003112337211 */ /* 0x042fe200078e10ff */
[----:B------:R-:W1:Y:S01]  /*1230*/  LDC R237, c[0x0][0x3c4] ;  /* 0x0000f100ffed7b82 */ /* 0x000e620000000800 */
[----:B------:R-:W-:Y:S01]  /*1240*/  LEA.HI.X.SX32 R61, R47, R0, 0x1, P0 ;  /* 0x000000002f3d7211 */ /* 0x000fe200000f0eff */
[----:B------:R0:W2:Y:S01]  /*1250*/  LDG.E.U16 R45, desc[UR10][R52.64] ;  /* 0x0000000a342d7981 */ /* 0x0000a2000c1e1500 */
[----:B------:R-:W-:Y:S01]  /*1260*/  LEA R58, P1, R59, R5, 0x1 ;  /* 0x000000053b3a7211 */ /* 0x000fe200078208ff */
[----:B------:R-:W-:-:S02]  /*1270*/  IMAD R65, R18, 0x4, R51 ;  /* 0x0000000412417824 */ /* 0x000fc400078e0233 */
[----:B------:R0:W2:Y:S01]  /*1280*/  LDG.E.U16 R46, desc[UR10][R56.64] ;  /* 0x0000000a382e7981 */ /* 0x0000a2000c1e1500 */
[-C--:B------:R-:W-:Y:S01]  /*1290*/  LEA R54, P0, R49, R5.reuse, 0x1 ;  /* 0x0000000531367211 */ /* 0x080fe200078008ff */
[----:B------:R-:W1:Y:S01]  /*12a0*/  LDC R239, c[0x0][0x3c4] ;  /* 0x0000f100ffef7b82 */ /* 0x000e620000000800 */
[-C--:B------:R-:W-:Y:S01]  /*12b0*/  LEA.HI.X.SX32 R59, R59, R0.reuse, 0x1, P1 ;  /* 0x000000003b3b7211 */ /* 0x080fe200008f0eff */
[----:B------:R-:W2:Y:S01]  /*12c0*/  LDG.E.U16 R48, desc[UR10][R60.64] ;  /* 0x0000000a3c307981 */ /* 0x000ea2000c1e1500 */
[-C--:B------:R-:W-:Y:S01]  /*12d0*/  LEA.HI.X.SX32 R55, R49, R0.reuse, 0x1, P0 ;  /* 0x0000000031377211 */ /* 0x080fe200000f0eff */
[----:B0-----:R-:W-:Y:S01]  /*12e0*/  IMAD R53, R18, 0x4, R65 ;  /* 0x0000000412357824 */ /* 0x001fe200078e0241 */
[CC--:B------:R-:W-:Y:S01]  /*12f0*/  LEA R62, P0, R51.reuse, R5.reuse, 0x1 ;  /* 0x00000005333e7211 */ /* 0x0c0fe200078008ff */
[----:B------:R0:W2:Y:S01]  /*1300*/  LDG.E.U16 R47, desc[UR10][R58.64] ;  /* 0x0000000a3a2f7981 */ /* 0x0000a2000c1e1500 */
[----:B------:R-:W-:Y:S01]  /*1310*/  PRMT R198, RZ, 0x7610, R198 ;  /* 0x00007610ffc67816 */ /* 0x000fe200000000c6 */
[----:B------:R-:W1:Y:S01]  /*1320*/  LDC R240, c[0x0][0x3c4] ;  /* 0x0000f100fff07b82 */ /* 0x000e620000000800 */
[----:B------:R-:W-:Y:S01]  /*1330*/  LEA.HI.X.SX32 R63, R51, R0, 0x1, P0 ;  /* 0x00000000333f7211 */ /* 0x000fe200000f0eff */
[----:B------:R0:W2:Y:S01]  /*1340*/  LDG.E.U16 R49, desc[UR10][R54.64] ;  /* 0x0000000a36317981 */ /* 0x0000a2000c1e1500 */
[----:B------:R-:W-:-:S02]  /*1350*/  LEA R56, P0, R53, R5, 0x1 ;  /* 0x0000000535387211 */ /* 0x000fc400078008ff */
[----:B------:R-:W-:Y:S01]  /*1360*/  LEA R64, P1, R65, R5, 0x1 ;  /* 0x0000000541407211 */ /* 0x000fe200078208ff */
[----:B------:R0:W2:Y:S02]  /*1370*/  LDG.E.U16 R50, desc[UR10][R62.64] ;  /* 0x0000000a3e327981 */ /* 0x0000a4000c1e1500 */
[----:B0-----:R-:W-:Y:S01]  /*1380*/  LEA R59, R18, R53, 0x2 ;  /* 0x00000035123b7211 */ /* 0x001fe200078e10ff */
[----:B------:R-:W0:Y:S01]  /*1390*/  LDC R241, c[0x0][0x3c4] ;  /* 0x0000f100fff17b82 */ /* 0x000e220000000800 */
[----:B------:R-:W-:-:S03]  /*13a0*/  LEA.HI.X.SX32 R57, R53, R0, 0x1, P0 ;  /* 0x0000000035397211 */ /* 0x000fc600000f0eff */
[C---:B------:R-:W-:Y:S01]  /*13b0*/  IMAD R53, R18.reuse, 0x4, R59 ;  /* 0x0000000412357824 */ /* 0x040fe200078e023b */
[----:B------:R-:W-:Y:S01]  /*13c0*/  LEA R58, P0, R59, R5, 0x1 ;  /* 0x000000053b3a7211 */ /* 0x000fe200078008ff */
[----:B------:R-:W2:Y:S02]  /*13d0*/  LDG.E.U16 R52, desc[UR10][R56.64] ;  /* 0x0000000a38347981 */ /* 0x000ea4000c1e1500 */
[C---:B------:R-:W-:Y:S01]  /*13e0*/  IMAD R67, R18.reuse, 0x4, R53 ;  /* 0x0000000412437824 */ /* 0x040fe200078e0235 */
[----:B------:R-:W-:Y:S01]  /*13f0*/  PRMT R199, RZ, 0x7610, R199 ;  /* 0x00007610ffc77816 */ /* 0x000fe200000000c7 */
[----:B------:R-:W0:Y:S03]  /*1400*/  LDC R243, c[0x0][0x3c4] ;  /* 0x0000f100fff37b82 */ /* 0x000e260000000800 */
[----:B------:R-:W-:-:S05]  /*1410*/  LEA R55, R18, R67, 0x2 ;  /* 0x0000004312377211 */ /* 0x000fca00078e10ff */
[C---:B------:R-:W-:Y:S01]  /*1420*/  IMAD R69, R18.reuse, 0x4, R55 ;  /* 0x0000000412457824 */ /* 0x040fe200078e0237 */
[----:B------:R-:W-:Y:S01]  /*1430*/  LEA.HI.X.SX32 R59, R59, R0, 0x1, P0 ;  /* 0x000000003b3b7211 */ /* 0x000fe200000f0eff */
[----:B------:R-:W0:Y:S02]  /*1440*/  LDC R244, c[0x0][0x3c4] ;  /* 0x0000f100fff47b82 */ /* 0x000e240000000800 */
[----:B------:R-:W-:Y:S01]  /*1450*/  IMAD R71, R18, 0x4, R69 ;  /* 0x0000000412477824 */ /* 0x000fe200078e0245 */
[----:B------:R-:W-:-:S04]  /*1460*/  LEA R60, P0, R53, R5, 0x1 ;  /* 0x00000005353c7211 */ /* 0x000fc800078008ff */
[----:B------:R-:W-:Y:S01]  /*1470*/  LEA R73, R18, R71, 0x2 ;  /* 0x0000004712497211 */ /* 0x000fe200078e10ff */
[----:B------:R-:W0:Y:S01]  /*1480*/  LDC R245, c[0x0][0x3c4] ;  /* 0x0000f100fff57b82 */ /* 0x000e220000000800 */
[----:B------:R-:W-:Y:S02]  /*1490*/  LEA.HI.X.SX32 R61, R53, R0, 0x1, P0 ;  /* 0x00000000353d7211 */ /* 0x000fe400000f0eff */
[----:B------:R1:W2:Y:S01]  /*14a0*/  LDG.E.U16 R53, desc[UR10][R58.64] ;  /* 0x0000000a3a357981 */ /* 0x0002a2000c1e1500 */
[----:B------:R-:W-:-:S03]  /*14b0*/  LEA R62, P0, R55, R5, 0x1 ;  /* 0x00000005373e7211 */ /* 0x000fc600078008ff */
[----:B------:R3:W2:Y:S01]  /*14c0*/  LDG.E.U16 R54, desc[UR10][R60.64] ;  /* 0x0000000a3c367981 */ /* 0x0006a2000c1e1500 */
[----:B------:R-:W-:Y:S01]  /*14d0*/  PRMT R200, RZ, 0x7610, R200 ;  /* 0x00007610ffc87816 */ /* 0x000fe200000000c8 */
[----:B------:R-:W0:Y:S01]  /*14e0*/  LDC R247, c[0x0][0x3c4] ;  /* 0x0000f100fff77b82 */ /* 0x000e220000000800 */
[----:B-1----:R-:W-:-:S04]  /*14f0*/  IMAD R59, R18, 0x4, R73 ;  /* 0x00000004123b7824 */ /* 0x002fc800078e0249 */
[C---:B------:R-:W-:Y:S01]  /*1500*/  IMAD R75, R18.reuse, 0x4, R59 ;  /* 0x00000004124b7824 */ /* 0x040fe200078e023b */
[-C--:B------:R-:W-:Y:S02]  /*1510*/  LEA.HI.X.SX32 R65, R65, R0.reuse, 0x1, P1 ;  /* 0x0000000041417211 */ /* 0x080fe400008f0eff */
[----:B------:R-:W1:Y:S02]  /*1520*/  LDC R248, c[0x0][0x3c4] ;  /* 0x0000f100fff87b82 */ /* 0x000e640000000800 */
[----:B---3--:R-:W-:Y:S01]  /*1530*/  LEA R61, R18, R75, 0x2 ;  /* 0x0000004b123d7211 */ /* 0x008fe200078e10ff */
[----:B------:R3:W2:Y:S01]  /*1540*/  LDG.E.U16 R51, desc[UR10][R64.64] ;  /* 0x0000000a40337981 */ /* 0x0006a2000c1e1500 */
[----:B------:R-:W-:-:S03]  /*1550*/  LEA.HI.X.SX32 R63, R55, R0, 0x1, P0 ;  /* 0x00000000373f7211 */ /* 0x000fc600000f0eff */
[C---:B------:R-:W-:Y:S01]  /*1560*/  IMAD R77, R18.reuse, 0x4, R61 ;  /* 0x00000004124d7824 */ /* 0x040fe200078e023d */
[----:B------:R-:W-:Y:S01]  /*1570*/  PRMT R201, RZ, 0x7610, R201 ;  /* 0x00007610ffc97816 */ /* 0x000fe200000000c9 */
[----:B------:R5:W2:Y:S01]  /*1580*/  LDG.E.U16 R56, desc[UR10][R62.64] ;  /* 0x0000000a3e387981 */ /* 0x000aa2000c1e1500 */
[----:B------:R-:W-:Y:S01]  /*1590*/  PRMT R202, RZ, 0x7610, R202 ;  /* 0x00007610ffca7816 */ /* 0x000fe200000000ca */
[----:B------:R-:W0:Y:S01]  /*15a0*/  LDC R250, c[0x0][0x3c4] ;  /* 0x0000f100fffa7b82 */ /* 0x000e220000000800 */
[----:B---3--:R-:W-:Y:S01]  /*15b0*/  LEA R64, P0, R69, R5, 0x1 ;  /* 0x0000000545407211 */ /* 0x008fe200078008ff */
[----:B-----5:R-:W-:-:S03]  /*15c0*/  IMAD R63, R18, 0x4, R77 ;  /* 0x00000004123f7824 */ /* 0x020fc600078e024d */
[----:B------:R-:W-:-:S03]  /*15d0*/  LEA.HI.X.SX32 R65, R69, R0, 0x1, P0 ;  /* 0x0000000045417211 */ /* 0x000fc600000f0eff */
[----:B------:R-:W3:Y:S01]  /*15e0*/  LDC R249, c[0x0][0x3c4] ;  /* 0x0000f100fff97b82 */ /* 0x000ee20000000800 */
[----:B------:R-:W-:Y:S01]  /*15f0*/  LEA R79, R18, R63, 0x2 ;  /* 0x0000003f124f7211 */ /* 0x000fe200078e10ff */
[----:B------:R5:W2:Y:S01]  /*1600*/  LDG.E.U16 R57, desc[UR10][R64.64] ;  /* 0x0000000a40397981 */ /* 0x000aa2000c1e1500 */
[----:B------:R-:W-:Y:S02]  /*1610*/  LEA R66, P1, R67, R5, 0x1 ;  /* 0x0000000543427211 */ /* 0x000fe400078208ff */
[----:B------:R-:W-:-:S03]  /*1620*/  PRMT R203, RZ, 0x7610, R203 ;  /* 0x00007610ffcb7816 */ /* 0x000fc600000000cb */
[----:B------:R-:W0:Y:S01]  /*1630*/  LDC R252, c[0x0][0x3c4] ;  /* 0x0000f100fffc7b82 */ /* 0x000e220000000800 */
[----:B-----5:R-:W-:Y:S01]  /*1640*/  IMAD R65, R18, 0x4, R79 ;  /* 0x0000000412417824 */ /* 0x020fe200078e024f */
[----:B------:R-:W-:-:S06]  /*1650*/  PRMT R204, RZ, 0x7610, R204 ;  /* 0x00007610ffcc7816 */ /* 0x000fcc00000000cc */
[----:B------:R-:W5:Y:S01]  /*1660*/  LDC R251, c[0x0][0x3c4] ;  /* 0x0000f100fffb7b82 */ /* 0x000f620000000800 */
[C---:B------:R-:W-:Y:S01]  /*1670*/  IMAD R81, R18.reuse, 0x4, R65 ;  /* 0x0000000412517824 */ /* 0x040fe200078e0241 */
[-C--:B------:R-:W-:Y:S02]  /*1680*/  LEA.HI.X.SX32 R67, R67, R0.reuse, 0x1, P1 ;  /* 0x0000000043437211 */ /* 0x080fe400008f0eff */
[C---:B------:R-:W-:Y:S02]  /*1690*/  LEA R68, P0, R71.reuse, R5, 0x1 ;  /* 0x0000000547447211 */ /* 0x040fe400078008ff */
[----:B------:R-:W-:Y:S01]  /*16a0*/  LEA R83, R18, R81, 0x2 ;  /* 0x0000005112537211 */ /* 0x000fe200078e10ff */
[----:B------:R1:W2:Y:S01]  /*16b0*/  LDG.E.U16 R55, desc[UR10][R66.64] ;  /* 0x0000000a42377981 */ /* 0x0002a2000c1e1500 */
[----:B------:R-:W-:-:S03]  /*16c0*/  LEA.HI.X.SX32 R69, R71, R0, 0x1, P0 ;  /* 0x0000000047457211 */ /* 0x000fc600000f0eff */
[C---:B------:R-:W-:Y:S01]  /*16d0*/  IMAD R85, R18.reuse, 0x4, R83 ;  /* 0x0000000412557824 */ /* 0x040fe200078e0253 */
[-C--:B------:R-:W-:Y:S01]  /*16e0*/  LEA R70, P1, R73, R5.reuse, 0x1 ;  /* 0x0000000549467211 */ /* 0x080fe200078208ff */
[----:B------:R0:W2:Y:S01]  /*16f0*/  LDG.E.U16 R58, desc[UR10][R68.64] ;  /* 0x0000000a443a7981 */ /* 0x0000a2000c1e1500 */
[----:B-1----:R-:W-:Y:S01]  /*1700*/  LEA R66, P0, R59, R5, 0x1 ;  /* 0x000000053b427211 */ /* 0x002fe200078008ff */
[----:B------:R-:W-:-:S03]  /*1710*/  IMAD R87, R18, 0x4, R85 ;  /* 0x0000000412577824 */ /* 0x000fc600078e0255 */
[-C--:B------:R-:W-:Y:S02]  /*1720*/  LEA.HI.X.SX32 R67, R59, R0.reuse, 0x1, P0 ;  /* 0x000000003b437211 */ /* 0x080fe400000f0eff */
[----:B------:R-:W-:Y:S02]  /*1730*/  LEA R72, P0, R75, R5, 0x1 ;  /* 0x000000054b487211 */ /* 0x000fe400078008ff */
[-C--:B------:R-:W-:Y:S01]  /*1740*/  LEA.HI.X.SX32 R71, R73, R0.reuse, 0x1, P1 ;  /* 0x0000000049477211 */ /* 0x080fe200008f0eff */
[----:B------:R-:W2:Y:S01]  /*1750*/  LDG.E.U16 R60, desc[UR10][R66.64] ;  /* 0x0000000a423c7981 */ /* 0x000ea2000c1e1500 */
[C---:B------:R-:W-:Y:S02]  /*1760*/  LEA R89, R18.reuse, R87, 0x2 ;  /* 0x0000005712597211 */ /* 0x040fe400078e10ff */
[----:B------:R-:W-:Y:S01]  /*1770*/  LEA.HI.X.SX32 R73, R75, R0, 0x1, P0 ;  /* 0x000000004b497211 */ /* 0x000fe200000f0eff */
[----:B------:R1:W2:Y:S01]  /*1780*/  LDG.E.U16 R59, desc[UR10][R70.64] ;  /* 0x0000000a463b7981 */ /* 0x0002a2000c1e1500 */
[----:B------:R-:W-:Y:S01]  /*1790*/  LEA R74, P0, R61, R5, 0x1 ;  /* 0x000000053d4a7211 */ /* 0x000fe200078008ff */
[----:B------:R-:W-:-:S03]  /*17a0*/  IMAD R91, R18, 0x4, R89 ;  /* 0x00000004125b7824 */ /* 0x000fc600078e0259 */
[-C--:B------:R-:W-:Y:S02]  /*17b0*/  LEA.HI.X.SX32 R75, R61, R0.reuse, 0x1, P0 ;  /* 0x000000003d4b7211 */ /* 0x080fe400000f0eff */
[-C--:B0-----:R-:W-:Y:S01]  /*17c0*/  LEA R68, P0, R63, R5.reuse, 0x1 ;  /* 0x000000053f447211 */ /* 0x081fe200078008ff */
[C---:B------:R-:W-:Y:S01]  /*17d0*/  IMAD R93, R18.reuse, 0x4, R91 ;  /* 0x00000004125d7824 */ /* 0x040fe200078e025b */
[-C--:B------:R-:W-:Y:S01]  /*17e0*/  LEA R76, P1, R77, R5.reuse, 0x1 ;  /* 0x000000054d4c7211 */ /* 0x080fe200078208ff */
[----:B------:R0:W2:Y:S01]  /*17f0*/  LDG.E.U16 R61, desc[UR10][R72.64] ;  /* 0x0000000a483d7981 */ /* 0x0000a2000c1e1500 */
[----:B------:R-:W-:Y:S02]  /*1800*/  LEA.HI.X.SX32 R69, R63, R0, 0x1, P0 ;  /* 0x000000003f457211 */ /* 0x000fe400000f0eff */
[----:B-1----:R-:W-:Y:S01]  /*1810*/  LEA R70, P0, R79, R5, 0x1 ;  /* 0x000000054f467211 */ /* 0x002fe200078008ff */
[----:B------:R1:W2:Y:S01]  /*1820*/  LDG.E.U16 R62, desc[UR10][R74.64] ;  /* 0x0000000a4a3e7981 */ /* 0x0002a2000c1e1500 */
[----:B------:R-:W-:-:S02]  /*1830*/  LEA R95, R18, R93, 0x2 ;  /* 0x0000005d125f7211 */ /* 0x000fc400078e10ff */
[-C--:B------:R-:W-:Y:S01]  /*1840*/  LEA.HI.X.SX32 R77, R77, R0.reuse, 0x1, P1 ;  /* 0x000000004d4d7211 */ /* 0x080fe200008f0eff */
[----:B------:R-:W2:Y:S01]  /*1850*/  LDG.E.U16 R64, desc[UR10][R68.64] ;  /* 0x0000000a44407981 */ /* 0x000ea2000c1e1500 */
[-C--:B------:R-:W-:Y:S02]  /*1860*/  LEA.HI.X.SX32 R71, R79, R0.reuse, 0x1, P0 ;  /* 0x000000004f477211 */ /* 0x080fe400000f0eff */
[CC--:B0-----:R-:W-:Y:S01]  /*1870*/  LEA R72, P0, R65.reuse, R5.reuse, 0x1 ;  /* 0x0000000541487211 */ /* 0x0c1fe200078008ff */
[C---:B------:R-:W-:Y:S01]  /*1880*/  IMAD R97, R18.reuse, 0x4, R95 ;  /* 0x0000000412617824 */ /* 0x040fe200078e025f */
[----:B------:R0:W2:Y:S02]  /*1890*/  LDG.E.U16 R63, desc[UR10][R76.64] ;  /* 0x0000000a4c3f7981 */ /* 0x0000a4000c1e1500 */
[----:B------:R-:W-:Y:S01]  /*18a0*/  LEA.HI.X.SX32 R73, R65, R0, 0x1, P0 ;  /* 0x0000000041497211 */ /* 0x000fe200000f0eff */
[----:B------:R-:W-:Y:S01]  /*18b0*/  IMAD R99, R18, 0x4, R97 ;  /* 0x0000000412637824 */ /* 0x000fe200078e0261 */
[-C--:B-1----:R-:W-:Y:S01]  /*18c0*/  LEA R74, P1, R81, R5.reuse, 0x1 ;  /* 0x00000005514a7211 */ /* 0x082fe200078208ff */
[----:B------:R-:W2:Y:S01]  /*18d0*/  LDG.E.U16 R65, desc[UR10][R70.64] ;  /* 0x0000000a46417981 */ /* 0x000ea2000c1e1500 */
[----:B0-----:R-:W-:-:S03]  /*18e0*/  LEA R76, P0, R83, R5, 0x1 ;  /* 0x00000005534c7211 */ /* 0x001fc600078008ff */
[----:B------:R-:W2:Y:S01]  /*18f0*/  LDG.E.U16 R66, desc[UR10][R72.64] ;  /* 0x0000000a48427981 */ /* 0x000ea2000c1e1500 */
[C---:B------:R-:W-:Y:S02]  /*1900*/  LEA R101, R18.reuse, R99, 0x2 ;  /* 0x0000006312657211 */ /* 0x040fe400078e10ff */
[-C--:B------:R-:W-:Y:S02]  /*1910*/  LEA.HI.X.SX32 R77, R83, R0.reuse, 0x1, P0 ;  /* 0x00000000534d7211 */ /* 0x080fe400000f0eff */
[-C--:B------:R-:W-:Y:S02]  /*1920*/  LEA R78, P0, R85, R5.reuse, 0x1 ;  /* 0x00000005554e7211 */ /* 0x080fe400078008ff */
[-C--:B------:R-:W-:Y:S01]  /*1930*/  LEA.HI.X.SX32 R75, R81, R0.reuse, 0x1, P1 ;  /* 0x00000000514b7211 */ /* 0x080fe200008f0eff */
[----:B------:R-:W-:Y:S01]  /*1940*/  IMAD R103, R18, 0x4, R101 ;  /* 0x0000000412677824 */ /* 0x000fe200078e0265 */
[----:B------:R-:W-:Y:S01]  /*1950*/  LEA.HI.X.SX32 R79, R85, R0, 0x1, P0 ;  /* 0x00000000554f7211 */ /* 0x000fe200000f0eff */
[----:B------:R0:W2:Y:S01]  /*1960*/  LDG.E.U16 R68, desc[UR10][R76.64] ;  /* 0x0000000a4c447981 */ /* 0x0000a2000c1e1500 */
[----:B------:R-:W-:-:S02]  /*1970*/  LEA R80, P0, R87, R5, 0x1 ;  /* 0x0000000557507211 */ /* 0x000fc400078008ff */
[-C--:B------:R-:W-:Y:S01]  /*1980*/  LEA R82, P1, R89, R5.reuse, 0x1 ;  /* 0x0000000559527211 */ /* 0x080fe200078208ff */
[----:B------:R1:W2:Y:S01]  /*1990*/  LDG.E.U16 R69, desc[UR10][R78.64] ;  /* 0x0000000a4e457981 */ /* 0x0002a2000c1e1500 */
[-C--:B------:R-:W-:Y:S02]  /*19a0*/  LEA.HI.X.SX32 R81, R87, R0.reuse, 0x1, P0 ;  /* 0x0000000057517211 */ /* 0x080fe400000f0eff */
[-C--:B------:R-:W-:Y:S01]  /*19b0*/  LEA.HI.X.SX32 R83, R89, R0.reuse, 0x1, P1 ;  /* 0x0000000059537211 */ /* 0x080fe200008f0eff */
[C---:B------:R-:W-:Y:S01]  /*19c0*/  IMAD R89, R18.reuse, 0x4, R103 ;  /* 0x0000000412597824 */ /* 0x040fe200078e0267 */
[C---:B------:R-:W-:Y:S01]  /*19d0*/  LEA R84, P0, R91.reuse, R5, 0x1 ;  /* 0x000000055b547211 */ /* 0x040fe200078008ff */
[----:B------:R1:W2:Y:S03]  /*19e0*/  LDG.E.U16 R70, desc[UR10][R80.64] ;  /* 0x0000000a50467981 */ /* 0x0002a6000c1e1500 */
[----:B------:R-:W-:Y:S01]  /*19f0*/  LEA.HI.X.SX32 R85, R91, R0, 0x1, P0 ;  /* 0x000000005b557211 */ /* 0x000fe200000f0eff */
[----:B------:R1:W2:Y:S01]  /*1a00*/  LDG.E.U16 R71, desc[UR10][R82.64] ;  /* 0x0000000a52477981 */ /* 0x0002a2000c1e1500 */
[----:B------:R-:W-:-:S02]  /*1a10*/  LEA R91, R18, R89, 0x2 ;  /* 0x00000059125b7211 */ /* 0x000fc400078e10ff */
[CC--:B0-----:R-:W-:Y:S01]  /*1a20*/  LEA R76, P0, R93.reuse, R5.reuse, 0x1 ;  /* 0x000000055d4c7211 */ /* 0x0c1fe200078008ff */
[----:B------:R0:W2:Y:S02]  /*1a30*/  LDG.E.U16 R72, desc[UR10][R84.64] ;  /* 0x0000000a54487981 */ /* 0x0000a4000c1e1500 */
[C---:B------:R-:W-:Y:S01]  /*1a40*/  IMAD R105, R18.reuse, 0x4, R91 ;  /* 0x0000000412697824 */ /* 0x040fe200078e025b */
[----:B------:R-:W-:Y:S01]  /*1a50*/  LEA.HI.X.SX32 R77, R93, R0, 0x1, P0 ;  /* 0x000000005d4d7211 */ /* 0x000fe200000f0eff */
[----:B------:R-:W2:Y:S02]  /*1a60*/  LDG.E.U16 R67, desc[UR10][R74.64] ;  /* 0x0000000a4a437981 */ /* 0x000ea4000c1e1500 */
[C---:B------:R-:W-:Y:S01]  /*1a70*/  IMAD R93, R18.reuse, 0x4, R105 ;  /* 0x00000004125d7824 */ /* 0x040fe200078e0269 */
[----:B-1----:R-:W-:Y:S01]  /*1a80*/  LEA R78, P0, R95, R5, 0x1 ;  /* 0x000000055f4e7211 */ /* 0x002fe200078008ff */
[----:B------:R-:W2:Y:S03]  /*1a90*/  LDG.E.U16 R73, desc[UR10][R76.64] ;  /* 0x0000000a4c497981 */ /* 0x000ea6000c1e1500 */
[----:B------:R-:W-:-:S02]  /*1aa0*/  LEA R107, R18, R93, 0x2 ;  /* 0x0000005d126b7211 */ /* 0x000fc400078e10ff */
[-C--:B------:R-:W-:Y:S02]  /*1ab0*/  LEA R86, P1, R97, R5.reuse, 0x1 ;  /* 0x0000000561567211 */ /* 0x080fe400078208ff */
[-C--:B------:R-:W-:Y:S01]  /*1ac0*/  LEA.HI.X.SX32 R79, R95, R0.reuse, 0x1, P0 ;  /* 0x000000005f4f7211 */ /* 0x080fe200000f0eff */
[C---:B------:R-:W-:Y:S01]  /*1ad0*/  IMAD R95, R18.reuse, 0x4, R107 ;  /* 0x00000004125f7824 */ /* 0x040fe200078e026b */
[-C--:B------:R-:W-:Y:S02]  /*1ae0*/  LEA.HI.X.SX32 R87, R97, R0.reuse, 0x1, P1 ;  /* 0x0000000061577211 */ /* 0x080fe400008f0eff */
[C---:B------:R-:W-:Y:S01]  /*1af0*/  LEA R80, P0, R99.reuse, R5, 0x1 ;  /* 0x0000000563507211 */ /* 0x040fe200078008ff */
[----:B------:R-:W-:Y:S01]  /*1b00*/  IMAD R97, R18, 0x4, R95 ;  /* 0x0000000412617824 */ /* 0x000fe200078e025f */
[----:B------:R-:W2:Y:S02]  /*1b10*/  LDG.E.U16 R74, desc[UR10][R78.64] ;  /* 0x0000000a4e4a7981 */ /* 0x000ea4000c1e1500 */
[----:B------:R-:W-:-:S02]  /*1b20*/  LEA.HI.X.SX32 R81, R99, R0, 0x1, P0 ;  /* 0x0000000063517211 */ /* 0x000fc400000f0eff */
[C---:B------:R-:W-:Y:S01]  /*1b30*/  LEA R82, P0, R101.reuse, R5, 0x1 ;  /* 0x0000000565527211 */ /* 0x040fe200078008ff */
[----:B------:R1:W2:Y:S01]  /*1b40*/  LDG.E.U16 R75, desc[UR10][R86.64] ;  /* 0x0000000a564b7981 */ /* 0x0002a2000c1e1500 */
[C---:B------:R-:W-:Y:S02]  /*1b50*/  LEA R99, R18.reuse, R97, 0x2 ;  /* 0x0000006112637211 */ /* 0x040fe400078e10ff */
[-C--:B------:R-:W-:Y:S01]  /*1b60*/  LEA.HI.X.SX32 R83, R101, R0.reuse, 0x1, P0 ;  /* 0x0000000065537211 */ /* 0x080fe200000f0eff */
[----:B------:R1:W2:Y:S02]  /*1b70*/  LDG.E.U16 R76, desc[UR10][R80.64] ;  /* 0x0000000a504c7981 */ /* 0x0002a4000c1e1500 */
[C---:B------:R-:W-:Y:S01]  /*1b80*/  IMAD R101, R18.reuse, 0x4, R99 ;  /* 0x0000000412657824 */ /* 0x040fe200078e0263 */
[C---:B0-----:R-:W-:Y:S01]  /*1b90*/  LEA R84, P0, R103.reuse, R5, 0x1 ;  /* 0x0000000567547211 */ /* 0x041fe200078008ff */
[----:B------:R0:W2:Y:S02]  /*1ba0*/  LDG.E.U16 R77, desc[UR10][R82.64] ;  /* 0x0000000a524d7981 */ /* 0x0000a4000c1e1500 */
[----:B------:R-:W-:Y:S01]  /*1bb0*/  IMAD R109, R18, 0x4, R101 ;  /* 0x00000004126d7824 */ /* 0x000fe200078e0265 */
[----:B------:R-:W-:-:S04]  /*1bc0*/  LEA.HI.X.SX32 R85, R103, R0, 0x1, P0 ;  /* 0x0000000067557211 */ /* 0x000fc800000f0eff */
[----:B------:R-:W-:Y:S01]  /*1bd0*/  LEA R103, R18, R109, 0x2 ;  /* 0x0000006d12677211 */ /* 0x000fe200078e10ff */
[----:B------:R0:W2:Y:S01]  /*1be0*/  LDG.E.U16 R78, desc[UR10][R84.64] ;  /* 0x0000000a544e7981 */ /* 0x0000a2000c1e1500 */
[----:B-1----:R-:W-:-:S03]  /*1bf0*/  LEA R86, P0, R91, R5, 0x1 ;  /* 0x000000055b567211 */ /* 0x002fc600078008ff */
[C---:B------:R-:W-:Y:S01]  /*1c00*/  IMAD R111, R18.reuse, 0x4, R103 ;  /* 0x00000004126f7824 */ /* 0x040fe200078e0267 */
[-C--:B------:R-:W-:Y:S02]  /*1c10*/  LEA.HI.X.SX32 R87, R91, R0.reuse, 0x1, P0 ;  /* 0x000000005b577211 */ /* 0x080fe400000f0eff */
[C---:B------:R-:W-:Y:S01]  /*1c20*/  LEA R80, P0, R105.reuse, R5, 0x1 ;  /* 0x0000000569507211 */ /* 0x040fe200078008ff */
[C---:B------:R-:W-:Y:S02]  /*1c30*/  IMAD R115, R18.reuse, 0x4, R111 ;  /* 0x0000000412737824 */ /* 0x040fe400078e026f */
[----:B------:R1:W2:Y:S01]  /*1c40*/  LDG.E.U16 R90, desc[UR10][R86.64] ;  /* 0x0000000a565a7981 */ /* 0x0002a2000c1e1500 */
[----:B------:R-:W-:Y:S02]  /*1c50*/  LEA.HI.X.SX32 R81, R105, R0, 0x1, P0 ;  /* 0x0000000069517211 */ /* 0x000fe400000f0eff */
[C---:B------:R-:W-:Y:S02]  /*1c60*/  LEA R105, R18.reuse, R115, 0x2 ;  /* 0x0000007312697211 */ /* 0x040fe400078e10ff */
[----:B0-----:R-:W-:Y:S01]  /*1c70*/  LEA R82, P0, R93, R5, 0x1 ;  /* 0x000000055d527211 */ /* 0x001fe200078008ff */
[----:B------:R0:W2:Y:S02]  /*1c80*/  LDG.E.U16 R91, desc[UR10][R80.64] ;  /* 0x0000000a505b7981 */ /* 0x0000a4000c1e1500 */
[----:B------:R-:W-:-:S04]  /*1c90*/  IMAD R117, R18, 0x4, R105 ;  /* 0x0000000412757824 */ /* 0x000fc800078e0269 */
[----:B------:R-:W-:-:S05]  /*1ca0*/  IMAD R119, R18, 0x4, R117 ;  /* 0x0000000412777824 */ /* 0x000fca00078e0275 */
[----:B------:R-:W-:Y:S02]  /*1cb0*/  LEA R121, R18, R119, 0x2 ;  /* 0x0000007712797211 */ /* 0x000fe400078e10ff */
[----:B------:R-:W-:-:S03]  /*1cc0*/  LEA.HI.X.SX32 R83, R93, R0, 0x1, P0 ;  /* 0x000000005d537211 */ /* 0x000fc600000f0eff */
[C---:B------:R-:W-:Y:S01]  /*1cd0*/  IMAD R123, R18.reuse, 0x4, R121 ;  /* 0x00000004127b7824 */ /* 0x040fe200078e0279 */
[CC--:B------:R-:W-:Y:S01]  /*1ce0*/  LEA R84, P0, R95.reuse, R5.reuse, 0x1 ;  /* 0x000000055f547211 */ /* 0x0c0fe200078008ff */
[----:B------:R0:W3:Y:S02]  /*1cf0*/  LDG.E.U16 R94, desc[UR10][R82.64] ;  /* 0x0000000a525e7981 */ /* 0x0000e4000c1e1500 */
[C---:B------:R-:W-:Y:S01]  /*1d00*/  IMAD R125, R18.reuse, 0x4, R123 ;  /* 0x00000004127d7824 */ /* 0x040fe200078e027b */
[-C--:B------:R-:W-:Y:S02]  /*1d10*/  LEA.HI.X.SX32 R85, R95, R0.reuse, 0x1, P0 ;  /* 0x000000005f557211 */ /* 0x080fe400000f0eff */
[C---:B-1----:R-:W-:Y:S02]  /*1d20*/  LEA R86, P0, R97.reuse, R5, 0x1 ;  /* 0x0000000561567211 */ /* 0x042fe400078008ff */
[----:B------:R-:W-:Y:S01]  /*1d30*/  LEA R127, R18, R125, 0x2 ;  /* 0x0000007d127f7211 */ /* 0x000fe200078e10ff */
[----:B------:R1:W3:Y:S01]  /*1d40*/  LDG.E.U16 R98, desc[UR10][R84.64] ;  /* 0x0000000a54627981 */ /* 0x0002e2000c1e1500 */
[----:B------:R-:W-:-:S03]  /*1d50*/  LEA.HI.X.SX32 R87, R97, R0, 0x1, P0 ;  /* 0x0000000061577211 */ /* 0x000fc600000f0eff */
[----:B------:R-:W-:-:S04]  /*1d60*/  IMAD R97, R18, 0x4, R127 ;  /* 0x0000000412617824 */ /* 0x000fc800078e027f */
[----:B------:R-:W-:Y:S01]  /*1d70*/  IMAD R129, R18, 0x4, R97 ;  /* 0x0000000412817824 */ /* 0x000fe200078e0261 */
[----:B------:R-:W-:-:S04]  /*1d80*/  LEA R88, P1, R89, R5, 0x1 ;  /* 0x0000000559587211 */ /* 0x000fc800078208ff */
[----:B------:R-:W-:Y:S02]  /*1d90*/  LEA R131, R18, R129, 0x2 ;  /* 0x0000008112837211 */ /* 0x000fe400078e10ff */
[----:B0-----:R-:W-:-:S03]  /*1da0*/  LEA R80, P0, R99, R5, 0x1 ;  /* 0x0000000563507211 */ /* 0x001fc600078008ff */
[C---:B------:R-:W-:Y:S01]  /*1db0*/  IMAD R133, R18.reuse, 0x4, R131 ;  /* 0x0000000412857824 */ /* 0x040fe200078e0283 */
[-C--:B------:R-:W-:Y:S02]  /*1dc0*/  LEA.HI.X.SX32 R89, R89, R0.reuse, 0x1, P1 ;  /* 0x0000000059597211 */ /* 0x080fe400008f0eff */
[-C--:B------:R-:W-:Y:S01]  /*1dd0*/  LEA.HI.X.SX32 R81, R99, R0.reuse, 0x1, P0 ;  /* 0x0000000063517211 */ /* 0x080fe200000f0eff */
[----:B------:R-:W-:Y:S01]  /*1de0*/  IMAD R135, R18, 0x4, R133 ;  /* 0x0000000412877824 */ /* 0x000fe200078e0285 */
[-C--:B------:R-:W-:Y:S01]  /*1df0*/  LEA R92, P1, R107, R5.reuse, 0x1 ;  /* 0x000000056b5c7211 */ /* 0x080fe200078208ff */
[----:B------:R0:W3:Y:S01]  /*1e00*/  LDG.E.U16 R79, desc[UR10][R88.64] ;  /* 0x0000000a584f7981 */ /* 0x0000e2000c1e1500 */
[----:B------:R-:W-:Y:S02]  /*1e10*/  LEA R82, P0, R109, R5, 0x1 ;  /* 0x000000056d527211 */ /* 0x000fe400078008ff */
[-C--:B------:R-:W-:Y:S01]  /*1e20*/  LEA.HI.X.SX32 R93, R107, R0.reuse, 0x1, P1 ;  /* 0x000000006b5d7211 */ /* 0x080fe200008f0eff */
[----:B------:R4:W3:Y:S01]  /*1e30*/  LDG.E.U16 R99, desc[UR10][R86.64] ;  /* 0x0000000a56637981 */ /* 0x0008e2000c1e1500 */
[----:B------:R-:W-:-:S02]  /*1e40*/  LEA.HI.X.SX32 R83, R109, R0, 0x1, P0 ;  /* 0x000000006d537211 */ /* 0x000fc400000f0eff */
[----:B-1----:R-:W-:Y:S01]  /*1e50*/  LEA R84, P0, R103, R5, 0x1 ;  /* 0x0000000567547211 */ /* 0x002fe200078008ff */
[----:B------:R1:W3:Y:S01]  /*1e60*/  LDG.E.U16 R100, desc[UR10][R80.64] ;  /* 0x0000000a50647981 */ /* 0x0002e2000c1e1500 */
[C---:B------:R-:W-:Y:S02]  /*1e70*/  LEA R137, R18.reuse, R135, 0x2 ;  /* 0x0000008712897211 */ /* 0x040fe400078e10ff */
[-C--:B0-----:R-:W-:Y:S01]  /*1e80*/  LEA R88, P1, R101, R5.reuse, 0x1 ;  /* 0x0000000565587211 */ /* 0x081fe200078208ff */
[----:B------:R-:W3:Y:S01]  /*1e90*/  LDG.E.U16 R102, desc[UR10][R82.64] ;  /* 0x0000000a52667981 */ /* 0x000ee2000c1e1500 */
[-C--:B------:R-:W-:Y:S02]  /*1ea0*/  LEA.HI.X.SX32 R85, R103, R0.reuse, 0x1, P0 ;  /* 0x0000000067557211 */ /* 0x080fe400000f0eff */
[----:B------:R-:W-:Y:S01]  /*1eb0*/  LEA.HI.X.SX32 R89, R101, R0, 0x1, P1 ;  /* 0x0000000065597211 */ /* 0x000fe200008f0eff */
[----:B------:R-:W-:Y:S01]  /*1ec0*/  IMAD R139, R18, 0x4, R137 ;  /* 0x00000004128b7824 */ /* 0x000fe200078e0289 */
[-C--:B----4-:R-:W-:Y:S01]  /*1ed0*/  LEA R86, P0, R111, R5.reuse, 0x1 ;  /* 0x000000056f567211 */ /* 0x090fe200078008ff */
[----:B------:R-:W4:Y:S01]  /*1ee0*/  LDG.E.U16 R103, desc[UR10][R84.64] ;  /* 0x0000000a54677981 */ /* 0x000f22000c1e1500 */
[----:B-1----:R-:W-:-:S02]  /*1ef0*/  LEA R80, P1, R115, R5, 0x1 ;  /* 0x0000000573507211 */ /* 0x002fc400078208ff */
[-C--:B------:R-:W-:Y:S01]  /*1f00*/  LEA.HI.X.SX32 R87, R111, R0.reuse, 0x1, P0 ;  /* 0x000000006f577211 */ /* 0x080fe200000f0eff */
[----:B------:R0:W3:Y:S01]  /*1f10*/  LDG.E.U16 R101, desc[UR10][R88.64] ;  /* 0x0000000a58657981 */ /* 0x0000e2000c1e1500 */
[----:B------:R-:W-:Y:S01]  /*1f20*/  LEA.HI.X.SX32 R81, R115, R0, 0x1, P1 ;  /* 0x0000000073517211 */ /* 0x000fe200008f0eff */
[----:B------:R-:W-:Y:S02]  /*1f30*/  IMAD R115, R18, 0x4, R139 ;  /* 0x0000000412737824 */ /* 0x000fe400078e028b */
[----:B------:R1:W3:Y:S04]  /*1f40*/  LDG.E.U16 R95, desc[UR10][R92.64] ;  /* 0x0000000a5c5f7981 */ /* 0x0002e8000c1e1500 */
[----:B------:R-:W3:Y:S01]  /*1f50*/  LDG.E.U16 R106, desc[UR10][R86.64] ;  /* 0x0000000a566a7981 */ /* 0x000ee2000c1e1500 */
[----:B0-----:R-:W-:-:S02]  /*1f60*/  LEA R88, P0, R105, R5, 0x1 ;  /* 0x0000000569587211 */ /* 0x001fc400078008ff */
[C---:B------:R-:W-:Y:S01]  /*1f70*/  LEA R141, R18.reuse, R115, 0x2 ;  /* 0x00000073128d7211 */ /* 0x040fe200078e10ff */
[----:B------:R0:W3:Y:S01]  /*1f80*/  LDG.E.U16 R107, desc[UR10][R80.64] ;  /* 0x0000000a506b7981 */ /* 0x0000e2000c1e1500 */
[-C--:B------:R-:W-:Y:S02]  /*1f90*/  LEA.HI.X.SX32 R89, R105, R0.reuse, 0x1, P0 ;  /* 0x0000000069597211 */ /* 0x080fe400000f0eff */
[-C--:B------:R-:W-:Y:S02]  /*1fa0*/  LEA R82, P0, R117, R5.reuse, 0x1 ;  /* 0x0000000575527211 */ /* 0x080fe400078008ff */
[-C--:B-1----:R-:W-:Y:S01]  /*1fb0*/  LEA R92, P1, R125, R5.reuse, 0x1 ;  /* 0x000000057d5c7211 */ /* 0x082fe200078208ff */
[----:B------:R-:W3:Y:S01]  /*1fc0*/  LDG.E.U16 R108, desc[UR10][R88.64] ;  /* 0x0000000a586c7981 */ /* 0x000ee2000c1e1500 */
[----:B------:R-:W-:Y:S01]  /*1fd0*/  LEA.HI.X.SX32 R83, R117, R0, 0x1, P0 ;  /* 0x0000000075537211 */ /* 0x000fe200000f0eff */
[----:B------:R-:W-:Y:S01]  /*1fe0*/  IMAD R117, R18, 0x4, R141 ;  /* 0x0000000412757824 */ /* 0x000fe200078e028d */
[----:B------:R-:W-:-:S03]  /*1ff0*/  LEA R84, P0, R121, R5, 0x1 ;  /* 0x0000000579547211 */ /* 0x000fc600078008ff */
[C---:B------:R-:W-:Y:S01]  /*2000*/  IMAD R143, R18.reuse, 0x4, R117 ;  /* 0x00000004128f7824 */ /* 0x040fe200078e0275 */
[-C--:B------:R-:W-:Y:S01]  /*2010*/  LEA.HI.X.SX32 R85, R121, R0.reuse, 0x1, P0 ;  /* 0x0000000079557211 */ /* 0x080fe200000f0eff */
[----:B------:R1:W3:Y:S03]  /*2020*/  LDG.E.U16 R109, desc[UR10][R82.64] ;  /* 0x0000000a526d7981 */ /* 0x0002e6000c1e1500 */
[----:B------:R-:W-:Y:S01]  /*2030*/  LEA R121, R18, R143, 0x2 ;  /* 0x0000008f12797211 */ /* 0x000fe200078e10ff */
[----:B------:R1:W3:Y:S01]  /*2040*/  LDG.E.U16 R110, desc[UR10][R84.64] ;  /* 0x0000000a546e7981 */ /* 0x0002e2000c1e1500 */
[----:B------:R-:W-:-:S03]  /*2050*/  LEA.HI.X.SX32 R93, R125, R0, 0x1, P1 ;  /* 0x000000007d5d7211 */ /* 0x000fc600008f0eff */
[C---:B------:R-:W-:Y:S01]  /*2060*/  IMAD R125, R18.reuse, 0x4, R121 ;  /* 0x00000004127d7824 */ /* 0x040fe200078e0279 */
[CC--:B0-----:R-:W-:Y:S01]  /*2070*/  LEA R80, P0, R97.reuse, R5.reuse, 0x1 ;  /* 0x0000000561507211 */ /* 0x0c1fe200078008ff */
[----:B------:R-:W3:Y:S02]  /*2080*/  LDG.E.U16 R111, desc[UR10][R92.64] ;  /* 0x0000000a5c6f7981 */ /* 0x000ee4000c1e1500 */
[C---:B------:R-:W-:Y:S01]  /*2090*/  IMAD R145, R18.reuse, 0x4, R125 ;  /* 0x0000000412917824 */ /* 0x040fe200078e027d */
[-C--:B------:R-:W-:Y:S02]  /*20a0*/  LEA.HI.X.SX32 R81, R97, R0.reuse, 0x1, P0 ;  /* 0x0000000061517211 */ /* 0x080fe400000f0eff */
[C---:B------:R-:W-:Y:S02]  /*20b0*/  LEA R96, P0, R131.reuse, R5, 0x1 ;  /* 0x0000000583607211 */ /* 0x040fe400078008ff */
[----:B------:R-:W-:Y:S01]  /*20c0*/  LEA R147, R18, R145, 0x2 ;  /* 0x0000009112937211 */ /* 0x000fe200078e10ff */
[----:B------:R0:W3:Y:S01]  /*20d0*/  LDG.E.U16 R112, desc[UR10][R80.64] ;  /* 0x0000000a50707981 */ /* 0x0000e2000c1e1500 */
[----:B------:R-:W-:-:S03]  /*20e0*/  LEA.HI.X.SX32 R97, R131, R0, 0x1, P0 ;  /* 0x0000000083617211 */ /* 0x000fc600000f0eff */
[C---:B------:R-:W-:Y:S01]  /*20f0*/  IMAD R131, R18.reuse, 0x4, R147 ;  /* 0x0000000412837824 */ /* 0x040fe200078e0293 */
[CC--:B------:R-:W-:Y:S01]  /*2100*/  LEA R104, P1, R135.reuse, R5.reuse, 0x1 ;  /* 0x0000000587687211 */ /* 0x0c0fe200078208ff */
[----:B------:R0:W3:Y:S02]  /*2110*/  LDG.E.U16 R120, desc[UR10][R96.64] ;  /* 0x0000000a60787981 */ /* 0x0000e4000c1e1500 */
[C---:B-1----:R-:W-:Y:S01]  /*2120*/  IMAD R83, R18.reuse, 0x4, R131 ;  /* 0x0000000412537824 */ /* 0x042fe200078e0283 */
[-C--:B------:R-:W-:Y:S02]  /*2130*/  LEA.HI.X.SX32 R105, R135, R0.reuse, 0x1, P1 ;  /* 0x0000000087697211 */ /* 0x080fe400008f0eff */
[C---:B------:R-:W-:Y:S02]  /*2140*/  LEA R84, P0, R139.reuse, R5, 0x1 ;  /* 0x000000058b547211 */ /* 0x040fe400078008ff */
[----:B------:R-:W-:Y:S01]  /*2150*/  LEA R135, R18, R83, 0x2 ;  /* 0x0000005312877211 */ /* 0x000fe200078e10ff */
[----:B------:R1:W3:Y:S01]  /*2160*/  LDG.E.U16 R124, desc[UR10][R104.64] ;  /* 0x0000000a687c7981 */ /* 0x0002e2000c1e1500 */
[----:B------:R-:W-:-:S02]  /*2170*/  LEA.HI.X.SX32 R85, R139, R0, 0x1, P0 ;  /* 0x000000008b557211 */ /* 0x000fc400000f0eff */
[-C--:B------:R-:W-:Y:S01]  /*2180*/  LEA R88, P0, R141, R5.reuse, 0x1 ;  /* 0x000000058d587211 */ /* 0x080fe200078008ff */
[C---:B------:R-:W-:Y:S01]  /*2190*/  IMAD R139, R18.reuse, 0x4, R135 ;  /* 0x00000004128b7824 */ /* 0x040fe200078e0287 */
[-C--:B------:R-:W-:Y:S01]  /*21a0*/  LEA R86, P1, R143, R5.reuse, 0x1 ;  /* 0x000000058f567211 */ /* 0x080fe200078208ff */
[----:B------:R1:W3:Y:S01]  /*21b0*/  LDG.E.U16 R126, desc[UR10][R84.64] ;  /* 0x0000000a547e7981 */ /* 0x0002e2000c1e1500 */
[-C--:B------:R-:W-:Y:S01]  /*21c0*/  LEA.HI.X.SX32 R89, R141, R0.reuse, 0x1, P0 ;  /* 0x000000008d597211 */ /* 0x080fe200000f0eff */
[C---:B------:R-:W-:Y:S01]  /*21d0*/  IMAD R141, R18.reuse, 0x4, R139 ;  /* 0x00000004128d7824 */ /* 0x040fe200078e028b */
[----:B0-----:R-:W-:Y:S02]  /*21e0*/  LEA R80, P0, R125, R5, 0x1 ;  /* 0x000000057d507211 */ /* 0x001fe400078008ff */
[----:B------:R-:W-:Y:S01]  /*21f0*/  LEA.HI.X.SX32 R87, R143, R0, 0x1, P1 ;  /* 0x000000008f577211 */ /* 0x000fe200008f0eff */
[----:B------:R0:W3:Y:S01]  /*2200*/  LDG.E.U16 R128, desc[UR10][R88.64] ;  /* 0x0000000a58807981 */ /* 0x0000e2000c1e1500 */
[----:B------:R-:W-:-:S02]  /*2210*/  LEA R97, R18, R141, 0x2 ;  /* 0x0000008d12617211 */ /* 0x000fc400078e10ff */
[-C--:B------:R-:W-:Y:S01]  /*2220*/  LEA.HI.X.SX32 R81, R125, R0.reuse, 0x1, P0 ;  /* 0x000000007d517211 */ /* 0x080fe200000f0eff */
[----:B------:R0:W3:Y:S02]  /*2230*/  LDG.E.U16 R130, desc[UR10][R86.64] ;  /* 0x0000000a56827981 */ /* 0x0000e4000c1e1500 */
[C---:B-1----:R-:W-:Y:S01]  /*2240*/  IMAD R105, R18.reuse, 0x4, R97 ;  /* 0x0000000412697824 */ /* 0x042fe200078e0261 */
[C---:B------:R-:W-:Y:S01]  /*2250*/  LEA R92, P0, R147.reuse, R5, 0x1 ;  /* 0x00000005935c7211 */ /* 0x040fe200078008ff */
[----:B------:R1:W3:Y:S02]  /*2260*/  LDG.E.U16 R132, desc[UR10][R80.64] ;  /* 0x0000000a50847981 */ /* 0x0002e4000c1e1500 */
[----:B------:R-:W-:Y:S01]  /*2270*/  IMAD R125, R18, 0x4, R105 ;  /* 0x00000004127d7824 */ /* 0x000fe200078e0269 */
[----:B------:R-:W-:-:S04]  /*2280*/  LEA.HI.X.SX32 R93, R147, R0, 0x1, P0 ;  /* 0x00000000935d7211 */ /* 0x000fc800000f0eff */
[----:B------:R-:W-:Y:S01]  /*2290*/  LEA R143, R18, R125, 0x2 ;  /* 0x0000007d128f7211 */ /* 0x000fe200078e10ff */
[----:B------:R0:W3:Y:S01]  /*22a0*/  LDG.E.U16 R134, desc[UR10][R92.64] ;  /* 0x0000000a5c867981 */ /* 0x0000e2000c1e1500 */
[----:B------:R-:W-:-:S03]  /*22b0*/  LEA R84, P0, R139, R5, 0x1 ;  /* 0x000000058b547211 */ /* 0x000fc600078008ff */
[----:B------:R-:W-:Y:S01]  /*22c0*/  IMAD R147, R18, 0x4, R143 ;  /* 0x0000000412937824 */ /* 0x000fe200078e028f */
[----:B------:R-:W-:-:S03]  /*22d0*/  LEA.HI.X.SX32 R85, R139, R0, 0x1, P0 ;  /* 0x000000008b557211 */ /* 0x000fc600000f0eff */
[C---:B------:R-:W-:Y:S01]  /*22e0*/  IMAD R139, R18.reuse, 0x4, R147 ;  /* 0x00000004128b7824 */ /* 0x040fe200078e0293 */
[----:B------:R-:W-:Y:S01]  /*22f0*/  LEA R82, P1, R83, R5, 0x1 ;  /* 0x0000000553527211 */ /* 0x000fe200078208ff */
[----:B------:R-:W3:Y:S03]  /*2300*/  LDG.E.U16 R138, desc[UR10][R84.64] ;  /* 0x0000000a548a7981 */ /* 0x000ee6000c1e1500 */
[----:B------:R-:W-:Y:S02]  /*2310*/  LEA R149, R18, R139, 0x2 ;  /* 0x0000008b12957211 */ /* 0x000fe400078e10ff */
[----:B0-----:R-:W-:-:S03]  /*2320*/  LEA R88, P0, R97, R5, 0x1 ;  /* 0x0000000561587211 */ /* 0x001fc600078008ff */
[C---:B------:R-:W-:Y:S01]  /*2330*/  IMAD R151, R18.reuse, 0x4, R149 ;  /* 0x0000000412977824 */ /* 0x040fe200078e0295 */
[-C--:B------:R-:W-:Y:S02]  /*2340*/  LEA.HI.X.SX32 R83, R83, R0.reuse, 0x1, P1 ;  /* 0x0000000053537211 */ /* 0x080fe400008f0eff */
[-C--:B------:R-:W-:Y:S01]  /*2350*/  LEA.HI.X.SX32 R89, R97, R0.reuse, 0x1, P0 ;  /* 0x0000000061597211 */ /* 0x080fe200000f0eff */
[C---:B------:R-:W-:Y:S01]  /*2360*/  IMAD R97, R18.reuse, 0x4, R151 ;  /* 0x0000000412617824 */ /* 0x040fe200078e0297 */
[-C--:B------:R-:W-:Y:S01]  /*2370*/  LEA R86, P1, R125, R5.reuse, 0x1 ;  /* 0x000000057d567211 */ /* 0x080fe200078208ff */
[----:B------:R0:W4:Y:S01]  /*2380*/  LDG.E.U16 R136, desc[UR10][R82.64] ;  /* 0x0000000a52887981 */ /* 0x000122000c1e1500 */
[----:B-1----:R-:W-:Y:S02]  /*2390*/  LEA R80, P0, R147, R5, 0x1 ;  /* 0x0000000593507211 */ /* 0x002fe400078008ff */
[----:B------:R-:W-:Y:S01]  /*23a0*/  LEA.HI.X.SX32 R87, R125, R0, 0x1, P1 ;  /* 0x000000007d577211 */ /* 0x000fe200008f0eff */
[----:B------:R-:W4:Y:S01]  /*23b0*/  LDG.E.U16 R140, desc[UR10][R88.64] ;  /* 0x0000000a588c7981 */ /* 0x000f22000c1e1500 */
[----:B------:R-:W-:-:S02]  /*23c0*/  LEA R125, R18, R97, 0x2 ;  /* 0x00000061127d7211 */ /* 0x000fc400078e10ff */
[-C--:B------:R-:W-:Y:S01]  /*23d0*/  LEA.HI.X.SX32 R81, R147, R0.reuse, 0x1, P0 ;  /* 0x0000000093517211 */ /* 0x080fe200000f0eff */
[----:B------:R1:W4:Y:S01]  /*23e0*/  LDG.E.U16 R142, desc[UR10][R86.64] ;  /* 0x0000000a568e7981 */ /* 0x000322000c1e1500 */
[-C--:B------:R-:W-:Y:S01]  /*23f0*/  LEA R92, P0, R149, R5.reuse, 0x1 ;  /* 0x00000005955c7211 */ /* 0x080fe200078008ff */
[C---:B------:R-:W-:Y:S01]  /*2400*/  IMAD R147, R18.reuse, 0x4, R125 ;  /* 0x0000000412937824 */ /* 0x040fe200078e027d */
[-C--:B0-----:R-:W-:Y:S01]  /*2410*/  LEA R82, P1, R97, R5.reuse, 0x1 ;  /* 0x0000000561527211 */ /* 0x081fe200078208ff */
[----:B------:R-:W5:Y:S01]  /*2420*/  LDG.E.U16 R144, desc[UR10][R80.64] ;  /* 0x0000000a50907981 */ /* 0x000f62000c1e1500 */
[-C--:B------:R-:W-:Y:S01]  /*2430*/  LEA.HI.X.SX32 R93, R149, R0.reuse, 0x1, P0 ;  /* 0x00000000955d7211 */ /* 0x080fe200000f0eff */
[----:B------:R-:W-:Y:S01]  /*2440*/  IMAD R149, R18, 0x4, R147 ;  /* 0x0000000412957824 */ /* 0x000fe200078e0293 */
[----:B------:R-:W-:Y:S02]  /*2450*/  LEA R84, P0, R147, R5, 0x1 ;  /* 0x0000000593547211 */ /* 0x000fe400078008ff */
[-C--:B------:R-:W-:Y:S01]  /*2460*/  LEA.HI.X.SX32 R83, R97, R0.reuse, 0x1, P1 ;  /* 0x0000000061537211 */ /* 0x080fe200008f0eff */
[----:B------:R0:W5:Y:S01]  /*2470*/  LDG.E.U16 R146, desc[UR10][R92.64] ;  /* 0x0000000a5c927981 */ /* 0x000162000c1e1500 */
[----:B------:R-:W-:-:S02]  /*2480*/  LEA.HI.X.SX32 R85, R147, R0, 0x1, P0 ;  /* 0x0000000093557211 */ /* 0x000fc400000f0eff */
[C---:B-1----:R-:W-:Y:S01]  /*2490*/  LEA R86, P0, R119.reuse, R5, 0x1 ;  /* 0x0000000577567211 */ /* 0x042fe200078008ff */
[----:B------:R1:W5:Y:S01]  /*24a0*/  LDG.E.U16 R147, desc[UR10][R82.64] ;  /* 0x0000000a52937981 */ /* 0x000362000c1e1500 */
[----:B------:R-:W-:Y:S02]  /*24b0*/  LEA R153, R18, R149, 0x2 ;  /* 0x0000009512997211 */ /* 0x000fe400078e10ff */
[-C--:B------:R-:W-:Y:S01]  /*24c0*/  LEA.HI.X.SX32 R87, R119, R0.reuse, 0x1, P0 ;  /* 0x0000000077577211 */ /* 0x080fe200000f0eff */
[----:B------:R1:W5:Y:S01]  /*24d0*/  LDG.E.U16 R148, desc[UR10][R84.64] ;  /* 0x0000000a54947981 */ /* 0x000362000c1e1500 */
[-C--:B------:R-:W-:Y:S02]  /*24e0*/  LEA R96, P1, R153, R5.reuse, 0x1 ;  /* 0x0000000599607211 */ /* 0x080fe400078208ff */
[----:B0-----:R-:W-:Y:S01]  /*24f0*/  LEA R92, P0, R127, R5, 0x1 ;  /* 0x000000057f5c7211 */ /* 0x001fe200078008ff */
[----:B------:R-:W5:Y:S01]  /*2500*/  LDG.E.U16 R114, desc[UR10][R86.64] ;  /* 0x0000000a56727981 */ /* 0x000f62000c1e1500 */
[----:B------:R-:W-:-:S02]  /*2510*/  LEA.HI.X.SX32 R97, R153, R0, 0x1, P1 ;  /* 0x0000000099617211 */ /* 0x000fc400008f0eff */
[-C--:B------:R-:W-:Y:S02]  /*2520*/  LEA.HI.X.SX32 R93, R127, R0.reuse, 0x1, P0 ;  /* 0x000000007f5d7211 */ /* 0x080fe400000f0eff */
[-C--:B------:R-:W-:Y:S01]  /*2530*/  LEA R80, P1, R123, R5.reuse, 0x1 ;  /* 0x000000057b507211 */ /* 0x080fe200078208ff */
[----:B------:R0:W5:Y:S01]  /*2540*/  LDG.E.U16 R150, desc[UR10][R96.64] ;  /* 0x0000000a60967981 */ /* 0x000162000c1e1500 */
[-C--:B-1----:R-:W-:Y:S02]  /*2550*/  LEA R82, P0, R133, R5.reuse, 0x1 ;  /* 0x0000000585527211 */ /* 0x082fe400078008ff */
[-C--:B------:R-:W-:Y:S01]  /*2560*/  LEA.HI.X.SX32 R81, R123, R0.reuse, 0x1, P1 ;  /* 0x000000007b517211 */ /* 0x080fe200008f0eff */
[----:B------:R-:W-:Y:S01]  /*2570*/  IMAD R18, R18, 0x4, R153 ;  /* 0x0000000412127824 */ /* 0x000fe200078e0299 */
[----:B------:R-:W-:Y:S01]  /*2580*/  LEA.HI.X.SX32 R83, R133, R0, 0x1, P0 ;  /* 0x0000000085537211 */ /* 0x000fe200000f0eff */
[----:B------:R-:W5:Y:S01]  /*2590*/  LDG.E.U16 R118, desc[UR10][R92.64] ;  /* 0x0000000a5c767981 */ /* 0x000f62000c1e1500 */
[----:B------:R-:W-:-:S02]  /*25a0*/  LEA R88, P1, R129, R5, 0x1 ;  /* 0x0000000581587211 */ /* 0x000fc400078208ff */
[-C--:B------:R-:W-:Y:S01]  /*25b0*/  LEA R84, P0, R137, R5.reuse, 0x1 ;  /* 0x0000000589547211 */ /* 0x080fe200078008ff */
[----:B------:R1:W5:Y:S01]  /*25c0*/  LDG.E.U16 R116, desc[UR10][R80.64] ;  /* 0x0000000a50747981 */ /* 0x000362000c1e1500 */
[-C--:B------:R-:W-:Y:S02]  /*25d0*/  LEA.HI.X.SX32 R89, R129, R0.reuse, 0x1, P1 ;  /* 0x0000000081597211 */ /* 0x080fe400008f0eff */
[-C--:B------:R-:W-:Y:S01]  /*25e0*/  LEA.HI.X.SX32 R85, R137, R0.reuse, 0x1, P0 ;  /* 0x0000000089557211 */ /* 0x080fe200000f0eff */
[----:B------:R-:W5:Y:S01]  /*25f0*/  LDG.E.U16 R122, desc[UR10][R82.64] ;  /* 0x0000000a527a7981 */ /* 0x000f62000c1e1500 */
[-C--:B0-----:R-:W-:Y:S02]  /*2600*/  LEA R96, P1, R115, R5.reuse, 0x1 ;  /* 0x0000000573607211 */ /* 0x081fe400078208ff */
[----:B------:R-:W-:Y:S01]  /*2610*/  LEA R86, P0, R117, R5, 0x1 ;  /* 0x0000000575567211 */ /* 0x000fe200078008ff */
[----:B------:R0:W5:Y:S01]  /*2620*/  LDG.E.U16 R119, desc[UR10][R88.64] ;  /* 0x0000000a58777981 */ /* 0x000162000c1e1500 */
[----:B------:R-:W-:-:S02]  /*2630*/  LEA.HI.X.SX32 R97, R115, R0, 0x1, P1 ;  /* 0x0000000073617211 */ /* 0x000fc400008f0eff */
[-C--:B------:R-:W-:Y:S01]  /*2640*/  LEA.HI.X.SX32 R87, R117, R0.reuse, 0x1, P0 ;  /* 0x0000000075577211 */ /* 0x080fe200000f0eff */
[----:B------:R0:W5:Y:S01]  /*2650*/  LDG.E.U16 R115, desc[UR10][R84.64] ;  /* 0x0000000a54737981 */ /* 0x000162000c1e1500 */
[CC--:B-1----:R-:W-:Y:S02]  /*2660*/  LEA R80, P1, R18.reuse, R5.reuse, 0x1 ;  /* 0x0000000512507211 */ /* 0x0c2fe400078208ff */
[CC--:B------:R-:W-:Y:S01]  /*2670*/  LEA R92, P0, R145.reuse, R5.reuse, 0x1 ;  /* 0x00000005915c7211 */ /* 0x0c0fe200078008ff */
[----:B------:R-:W5:Y:S01]  /*2680*/  LDG.E.U16 R117, desc[UR10][R86.64] ;  /* 0x0000000a56757981 */ /* 0x000f62000c1e1500 */
[-C--:B------:R-:W-:Y:S02]  /*2690*/  LEA.HI.X.SX32 R81, R18, R0.reuse, 0x1, P1 ;  /* 0x0000000012517211 */ /* 0x080fe400008f0eff */
[----:B------:R-:W-:Y:S01]  /*26a0*/  LEA.HI.X.SX32 R93, R145, R0, 0x1, P0 ;  /* 0x00000000915d7211 */ /* 0x000fe200000f0eff */
[----:B------:R-:W5:Y:S01]  /*26b0*/  LDG.E.U16 R18, desc[UR10][R96.64] ;  /* 0x0000000a60127981 */ /* 0x000f62000c1e1500 */
[----:B0-----:R-:W-:-:S02]  /*26c0*/  LEA R88, P1, R121, R5, 0x1 ;  /* 0x0000000579587211 */ /* 0x001fc400078208ff */
[-C--:B------:R-:W-:Y:S01]  /*26d0*/  LEA R84, P0, R135, R5.reuse, 0x1 ;  /* 0x0000000587547211 */ /* 0x080fe200078008ff */
[----:B------:R0:W5:Y:S01]  /*26e0*/  LDG.E.U16 R129, desc[UR10][R80.64] ;  /* 0x0000000a50817981 */ /* 0x000162000c1e1500 */
[-C--:B------:R-:W-:Y:S02]  /*26f0*/  LEA.HI.X.SX32 R89, R121, R0.reuse, 0x1, P1 ;  /* 0x0000000079597211 */ /* 0x080fe400008f0eff */
[----:B------:R-:W-:Y:S01]  /*2700*/  LEA.HI.X.SX32 R85, R135, R0, 0x1, P0 ;  /* 0x0000000087557211 */ /* 0x000fe200000f0eff */
[----:B------:R-:W5:Y:S01]  /*2710*/  LDG.E.U16 R123, desc[UR10][R92.64] ;  /* 0x0000000a5c7b7981 */ /* 0x000f62000c1e1500 */
[----:B------:R-:W-:-:S03]  /*2720*/  LEA R82, P1, R131, R5, 0x1 ;  /* 0x0000000583527211 */ /* 0x000fc600078208ff */
[----:B------:R1:W5:Y:S01]  /*2730*/  LDG.E.U16 R121, desc[UR10][R88.64] ;  /* 0x0000000a58797981 */ /* 0x000362000c1e1500 */
[-C--:B0-----:R-:W-:Y:S02]  /*2740*/  LEA R80, P0, R105, R5.reuse, 0x1 ;  /* 0x0000000569507211 */ /* 0x081fe400078008ff */
[-C--:B------:R-:W-:Y:S01]  /*2750*/  LEA.HI.X.SX32 R83, R131, R0.reuse, 0x1, P1 ;  /* 0x0000000083537211 */ /* 0x080fe200008f0eff */
[----:B------:R-:W5:Y:S01]  /*2760*/  LDG.E.U16 R84, desc[UR10][R84.64] ;  /* 0x0000000a54547981 */ /* 0x000f62000c1e1500 */
[-C--:B------:R-:W-:Y:S02]  /*2770*/  LEA.HI.X.SX32 R81, R105, R0.reuse, 0x1, P0 ;  /* 0x0000000069517211 */ /* 0x080fe400000f0eff */
[-C--:B------:R-:W-:Y:S01]  /*2780*/  LEA R96, P1, R141, R5.reuse, 0x1 ;  /* 0x000000058d607211 */ /* 0x080fe200078208ff */
[----:B------:R0:W5:Y:S01]  /*2790*/  LDG.E.U16 R127, desc[UR10][R82.64] ;  /* 0x0000000a527f7981 */ /* 0x000162000c1e1500 */
[----:B------:R-:W-:Y:S02]  /*27a0*/  LEA R86, P0, R143, R5, 0x1 ;  /* 0x000000058f567211 */ /* 0x000fe400078008ff */
[-C--:B------:R-:W-:Y:S01]  /*27b0*/  LEA.HI.X.SX32 R97, R141, R0.reuse, 0x1, P1 ;  /* 0x000000008d617211 */ /* 0x080fe200008f0eff */
[----:B------:R0:W5:Y:S01]  /*27c0*/  LDG.E.U16 R80, desc[UR10][R80.64] ;  /* 0x0000000a50507981 */ /* 0x000162000c1e1500 */
[----:B------:R-:W-:-:S02]  /*27d0*/  LEA.HI.X.SX32 R87, R143, R0, 0x1, P0 ;  /* 0x000000008f577211 */ /* 0x000fc400000f0eff */
[-C--:B-1----:R-:W-:Y:S01]  /*27e0*/  LEA R88, P1, R139, R5.reuse, 0x1 ;  /* 0x000000058b587211 */ /* 0x082fe200078208ff */
[----:B------:R-:W5:Y:S01]  /*27f0*/  LDG.E.U16 R96, desc[UR10][R96.64] ;  /* 0x0000000a60607981 */ /* 0x000f62000c1e1500 */
[-C--:B------:R-:W-:Y:S02]  /*2800*/  LEA R92, P0, R151, R5.reuse, 0x1 ;  /* 0x00000005975c7211 */ /* 0x080fe400078008ff */
[-C--:B------:R-:W-:Y:S01]  /*2810*/  LEA.HI.X.SX32 R89, R139, R0.reuse, 0x1, P1 ;  /* 0x000000008b597211 */ /* 0x080fe200008f0eff */
[----:B------:R-:W5:Y:S01]  /*2820*/  LDG.E.U16 R86, desc[UR10][R86.64] ;  /* 0x0000000a56567981 */ /* 0x000f62000c1e1500 */
[----:B------:R-:W-:Y:S02]  /*2830*/  LEA.HI.X.SX32 R93, R151, R0, 0x1, P0 ;  /* 0x00000000975d7211 */ /* 0x000fe400000f0eff */
[-C--:B------:R-:W-:Y:S01]  /*2840*/  LEA R104, P1, R125, R5.reuse, 0x1 ;  /* 0x000000057d687211 */ /* 0x080fe200078208ff */
[----:B------:R-:W5:Y:S01]  /*2850*/  LDG.E.U16 R88, desc[UR10][R88.64] ;  /* 0x0000000a58587981 */ /* 0x000f62000c1e1500 */
[----:B0-----:R-:W-:-:S02]  /*2860*/  LEA R82, P0, R149, R5, 0x1 ;  /* 0x0000000595527211 */ /* 0x001fc400078008ff */
[-C--:B------:R-:W-:Y:S01]  /*2870*/  LEA.HI.X.SX32 R105, R125, R0.reuse, 0x1, P1 ;  /* 0x000000007d697211 */ /* 0x080fe200008f0eff */
[----:B------:R-:W5:Y:S01]  /*2880*/  LDG.E.U16 R92, desc[UR10][R92.64] ;  /* 0x0000000a5c5c7981 */ /* 0x000f62000c1e1500 */
[----:B------:R-:W-:-:S03]  /*2890*/  LEA.HI.X.SX32 R83, R149, R0, 0x1, P0 ;  /* 0x0000000095537211 */ /* 0x000fc600000f0eff */
[----:B------:R-:W5:Y:S04]  /*28a0*/  LDG.E.U16 R104, desc[UR10][R104.64] ;  /* 0x0000000a68687981 */ /* 0x000f68000c1e1500 */
[----:B------:R0:W5:Y:S01]  /*28b0*/  LDG.E.U16 R82, desc[UR10][R82.64] ;  /* 0x0000000a52527981 */ /* 0x000162000c1e1500 */
[----:B------:R-:W-:Y:S01]  /*28c0*/  IMAD.SHL.U32 R143, R216, 0x200000, RZ ;  /* 0x00200000d88f7824 */ /* 0x000fe200078e00ff */
[C---:B------:R-:W-:Y:S02]  /*28d0*/  LOP3.LUT R0, R214.reuse, 0xff, RZ, 0xc0, !PT ;  /* 0x000000ffd6007812 */ /* 0x040fe400078ec0ff */
[----:B------:R-:W-:Y:S02]  /*28e0*/  LOP3.LUT R5, R214, 0xc0, RZ, 0xc0, !PT ;  /* 0x000000c0d6057812 */ /* 0x000fe400078ec0ff */
[----:B------:R-:W-:-:S02]  /*28f0*/  LOP3.LUT R143, R143, 0x600000, RZ, 0xc0, !PT ;  /* 0x006000008f8f7812 */ /* 0x000fc400078ec0ff */
[----:B------:R-:W-:Y:S02]  /*2900*/  SHF.L.U32 R0, R0, 0x1, RZ ;  /* 0x0000000100007819 */ /* 0x000fe400000006ff */
[----:B------:R-:W-:Y:S01]  /*2910*/  SHF.R.U32.HI R5, RZ, 0x2, R5 ;  /* 0x00000002ff057819 */ /* 0x000fe20000011605 */
[----:B------:R-:W-:-:S03]  /*2920*/  VIADD R81, R143, UR8 ;  /* 0x000000088f517c36 */ /* 0x000fc60008000000 */
[----:B------:R-:W-:Y:S02]  /*2930*/  LOP3.LUT R0, R0, R5, RZ, 0x3c, !PT ;  /* 0x0000000500007212 */ /* 0x000fe400078e3cff */
[----:B------:R-:W-:Y:S02]  /*2940*/  LOP3.LUT R5, R216, 0x4, RZ, 0xc0, !PT ;  /* 0x00000004d8057812 */ /* 0x000fe400078ec0ff */
[----:B------:R-:W-:Y:S01]  /*2950*/  R2UR UR6, R81 ;  /* 0x00000000510672ca */ /* 0x000fe200000e0000 */
[----:B--2---:R1:W-:Y:S01]  /*2960*/  STS.U16 [R0+UR9+0x61c00], R19 ;  /* 0x061c001300007988 */ /* 0x0043e20008000409 */
[----:B------:R-:W-:Y:S02]  /*2970*/  R2UR UR12, R5 ;  /* 0x00000000050c72ca */ /* 0x000fe400000e0000 */
[----:B------:R-:W-:Y:S02]  /*2980*/  PRMT R205, RZ, 0x7610, R205 ;  /* 0x00007610ffcd7816 */ /* 0x000fe400000000cd */
[----:B------:R-:W-:Y:S01]  /*2990*/  LOP3.LUT P0, RZ, R214, 0xff, RZ, 0xc0, !PT ;  /* 0x000000ffd6ff7812 */ /* 0x000fe2000780c0ff */
[----:B------:R-:W-:Y:S01]  /*29a0*/  STS.U16 [R0+UR9+0x60000], R3 ;  /* 0x0600000300007988 */ /* 0x000fe20008000409 */
[----:B------:R-:W2:Y:S01]  /*29b0*/  LDC R5, c[0x0][0x3f0] ;  /* 0x0000fc00ff057b82 */ /* 0x000ea20000000800 */
[----:B-1----:R-:W-:-:S06]  /*29c0*/  LOP3.LUT R19, R0, 0x40, RZ, 0x3c, !PT ;  /* 0x0000004000137812 */ /* 0x002fcc00078e3cff */
[----:B------:R-:W-:Y:S01]  /*29d0*/  ULEA UR6, UR12, UR6, 0x5 ;  /* 0x000000060c067291 */ /* 0x000fe2000f8e28ff */
[----:B------:R-:W-:Y:S01]  /*29e0*/  STS.U16 [R0+UR9+0x60400], R4 ;  /* 0x0604000400007988 */ /* 0x000fe20008000409 */
[----:B------:R-:W-:Y:S02]  /*29f0*/  PRMT R206, RZ, 0x7610, R206 ;  /* 0x00007610ffce7816 */ /* 0x000fe400000000ce */
[----:B------:R-:W-:Y:S01]  /*2a00*/  PRMT R207, RZ, 0x7610, R207 ;  /* 0x00007610ffcf7816 */ /* 0x000fe200000000cf */
[----:B------:R-:W-:Y:S01]  /*2a10*/  STS.U16 [R0+UR9+0x60800], R8 ;  /* 0x0608000800007988 */ /* 0x000fe20008000409 */
[----:B------:R-:W-:Y:S02]  /*2a20*/  PRMT R208, RZ, 0x7610, R208 ;  /* 0x00007610ffd07816 */ /* 0x000fe400000000d0 */
[----:B------:R-:W-:Y:S01]  /*2a30*/  PRMT R209, RZ, 0x7610, R209 ;  /* 0x00007610ffd17816 */ /* 0x000fe200000000d1 */
[----:B------:R-:W-:Y:S01]  /*2a40*/  STS.U16 [R0+UR9+0x60c00], R10 ;  /* 0x060c000a00007988 */ /* 0x000fe20008000409 */
[----:B------:R-:W-:-:S02]  /*2a50*/  PRMT R212, RZ, 0x7610, R212 ;  /* 0x00007610ffd47816 */ /* 0x000fc400000000d4 */
[----:B------:R-:W-:Y:S01]  /*2a60*/  PRMT R213, RZ, 0x7610, R213 ;  /* 0x00007610ffd57816 */ /* 0x000fe200000000d5 */
[----:B------:R-:W-:Y:S01]  /*2a70*/  STS.U16 [R0+UR9+0x61000], R12 ;  /* 0x0610000c00007988 */ /* 0x000fe20008000409 */
[----:B0-----:R-:W-:Y:S02]  /*2a80*/  PRMT R83, RZ, 0x7610, R83 ;  /* 0x00007610ff537816 */ /* 0x001fe40000000053 */
        /* <DEDUP_REMOVED lines=65> */
[----:B------:R-:W-:Y:S01]  /*2ea0*/  PRMT R181, RZ, 0x7610, R181 ;  /* 0x00007610ffb57816 */ /* 0x000fe200000000b5 */
[----:B------:R-:W-:Y:S02]  /*2eb0*/  IMAD R242, R242, 0x18, RZ ;  /* 0x00000018f2f27824 */ /* 0x000fe400078e02ff */
[----:B------:R-:W-:Y:S01]  /*2ec0*/  STS.U16 [R0+UR9+0x67000], R61 ;  /* 0x0670003d00007988 */ /* 0x000fe20008000409 */
[----:B------:R-:W-:-:S02]  /*2ed0*/  PRMT R182, RZ, 0x7610, R182 ;  /* 0x00007610ffb67816 */ /* 0x000fc400000000b6 */
[----:B------:R-:W-:Y:S01]  /*2ee0*/  PRMT R183, RZ, 0x7610, R183 ;  /* 0x00007610ffb77816 */ /* 0x000fe200000000b7 */
[----:B------:R-:W-:Y:S01]  /*2ef0*/  STS.U16 [R0+UR9+0x67400], R63 ;  /* 0x0674003f00007988 */ /* 0x000fe20008000409 */
[----:B------:R-:W-:Y:S01]  /*2f00*/  PRMT R184, RZ, 0x7610, R184 ;  /* 0x00007610ffb87816 */ /* 0x000fe200000000b8 */
[----:B------:R-:W-:Y:S02]  /*2f10*/  IMAD.SHL.U32 R246, R246, 0x10, RZ ;  /* 0x00000010f6f67824 */ /* 0x000fe400078e00ff */
[----:B------:R-:W-:Y:S01]  /*2f20*/  STS.U16 [R0+UR9+0x67800], R65 ;  /* 0x0678004100007988 */ /* 0x000fe20008000409 */
[----:B------:R-:W-:Y:S01]  /*2f30*/  PRMT R185, RZ, 0x7610, R185 ;  /* 0x00007610ffb97816 */ /* 0x000fe200000000b9 */
[----:B------:R-:W0:Y:S02]  /*2f40*/  LDC R216, c[0x0][0x3c4] ;  /* 0x0000f100ffd87b82 */ /* 0x000e240000000800 */
[----:B------:R-:W-:Y:S04]  /*2f50*/  STS.U16 [R0+UR9+0x67c00], R67 ;  /* 0x067c004300007988 */ /* 0x000fe80008000409 */
[----:B------:R-:W-:Y:S04]  /*2f60*/  STS.U16 [R0+UR9+0x68000], R69 ;  /* 0x0680004500007988 */ /* 0x000fe80008000409 */
[----:B------:R-:W-:Y:S04]  /*2f70*/  STS.U16 [R0+UR9+0x68400], R71 ;  /* 0x0684004700007988 */ /* 0x000fe80008000409 */
[----:B------:R-:W-:Y:S04]  /*2f80*/  STS.U16 [R0+UR9+0x68800], R73 ;  /* 0x0688004900007988 */ /* 0x000fe80008000409 */
[----:B------:R-:W-:Y:S04]  /*2f90*/  STS.U16 [R0+UR9+0x68c00], R75 ;  /* 0x068c004b00007988 */ /* 0x000fe80008000409 */
[----:B------:R-:W-:Y:S04]  /*2fa0*/  STS.U16 [R0+UR9+0x69000], R77 ;  /* 0x0690004d00007988 */ /* 0x000fe80008000409 */
[----:B---3--:R-:W-:Y:S04]  /*2fb0*/  STS.U16 [R0+UR9+0x69400], R79 ;  /* 0x0694004f00007988 */ /* 0x008fe80008000409 */
[----:B------:R-:W-:Y:S04]  /*2fc0*/  STS.U16 [R0+UR9+0x69800], R91 ;  /* 0x0698005b00007988 */ /* 0x000fe80008000409 */
[----:B------:R-:W-:Y:S04]  /*2fd0*/  STS.U16 [R0+UR9+0x69c00], R95 ;  /* 0x069c005f00007988 */ /* 0x000fe80008000409 */
[----:B------:R-:W-:Y:S04]  /*2fe0*/  STS.U16 [R0+UR9+0x6a000], R99 ;  /* 0x06a0006300007988 */ /* 0x000fe80008000409 */
[----:B------:R-:W-:Y:S04]  /*2ff0*/  STS.U16 [R0+UR9+0x6a400], R101 ;  /* 0x06a4006500007988 */ /* 0x000fe80008000409 */
[----:B----4-:R-:W-:Y:S04]  /*3000*/  STS.U16 [R0+UR9+0x6a800], R103 ;  /* 0x06a8006700007988 */ /* 0x010fe80008000409 */
[----:B------:R-:W-:Y:S04]  /*3010*/  STS.U16 [R0+UR9+0x6ac00], R107 ;  /* 0x06ac006b00007988 */ /* 0x000fe80008000409 */
        /* <DEDUP_REMOVED lines=10> */
[----:B------:R1:W-:Y:S04]  /*30c0*/  STS.U16 [R0+UR9+0x6d800], R134 ;  /* 0x06d8008600007988 */ /* 0x0003e80008000409 */
[----:B------:R-:W-:Y:S04]  /*30d0*/  STS.U16 [R0+UR9+0x6dc00], R136 ;  /* 0x06dc008800007988 */ /* 0x000fe80008000409 */
[----:B------:R-:W-:Y:S04]  /*30e0*/  STS.U16 [R0+UR9+0x6e000], R138 ;  /* 0x06e0008a00007988 */ /* 0x000fe80008000409 */
[----:B------:R-:W-:Y:S01]  /*30f0*/  STS.U16 [R0+UR9+0x6e400], R140 ;  /* 0x06e4008c00007988 */ /* 0x000fe20008000409 */
[----:B-1----:R-:W1:Y:S03]  /*3100*/  LDC.64 R134, c[0x0][0x388] ;  /* 0x0000e200ff867b82 */ /* 0x002e660000000a00 */
[----:B------:R-:W-:Y:S04]  /*3110*/  STS.U16 [R0+UR9+0x6e800], R142 ;  /* 0x06e8008e00007988 */ /* 0x000fe80008000409 */
[----:B-----5:R-:W-:Y:S04]  /*3120*/  STS.U16 [R0+UR9+0x6ec00], R144 ;  /* 0x06ec009000007988 */ /* 0x020fe80008000409 */
[----:B------:R-:W-:Y:S04]  /*3130*/  STS.U16 [R0+UR9+0x6f000], R146 ;  /* 0x06f0009200007988 */ /* 0x000fe80008000409 */
[----:B------:R-:W-:Y:S04]  /*3140*/  STS.U16 [R0+UR9+0x6f400], R147 ;  /* 0x06f4009300007988 */ /* 0x000fe80008000409 */
[----:B------:R-:W-:Y:S04]  /*3150*/  STS.U16 [R0+UR9+0x6f800], R148 ;  /* 0x06f8009400007988 */ /* 0x000fe80008000409 */
[----:B------:R3:W-:Y:S01]  /*3160*/  STS.U16 [R0+UR9+0x6fc00], R150 ;  /* 0x06fc009600007988 */ /* 0x0007e20008000409 */
[----:B------:R-:W-:Y:S03]  /*3170*/  STTM.x128 tmem[UR6], RZ ;  /* 0x000000ff000079ed */ /* 0x000fe600083c0006 */
[----:B------:R4:W-:Y:S01]  /*3180*/  STS.U16 [R19+UR9+0x60200], R6 ;  /* 0x0602000613007988 */ /* 0x0009e20008000409 */
[----:B------:R-:W-:Y:S01]  /*3190*/  IMAD.U32 R8, RZ, RZ, UR9 ;  /* 0x00000009ff087e24 */ /* 0x000fe2000f8e00ff */
[----:B------:R-:W-:Y:S01]  /*31a0*/  VOTEU.ALL UP0, P0 ;  /* 0x0000000000ff7886 */ /* 0x000fe20000000000 */
[----:B------:R-:W-:Y:S01]  /*31b0*/  VOTEU.ALL UP1, P0 ;  /* 0x0000000000ff7886 */ /* 0x000fe20000020000 */
[----:B------:R5:W-:Y:S01]  /*31c0*/  STS.U16 [R19+UR9+0x60600], R7 ;  /* 0x0606000713007988 */ /* 0x000be20008000409 */
[----:B---3--:R-:W3:Y:S03]  /*31d0*/  LDC R0, c[0x0][0x3c0] ;  /* 0x0000f000ff007b82 */ /* 0x008ee60000000800 */
[----:B------:R0:W-:Y:S04]  /*31e0*/  STS.U16 [R19+UR9+0x60a00], R9 ;  /* 0x060a000913007988 */ /* 0x0001e80008000409 */
[----:B------:R-:W-:Y:S01]  /*31f0*/  STS.U16 [R19+UR9+0x60e00], R11 ;  /* 0x060e000b13007988 */ /* 0x000fe20008000409 */
[----:B----4-:R-:W4:Y:S03]  /*3200*/  LDC R6, c[0x0][0x3c8] ;  /* 0x0000f200ff067b82 */ /* 0x010f260000000800 */
[----:B------:R-:W-:Y:S04]  /*3210*/  STS.U16 [R19+UR9+0x61200], R13 ;  /* 0x0612000d13007988 */ /* 0x000fe80008000409 */
[----:B------:R-:W-:Y:S01]  /*3220*/  STS.U16 [R19+UR9+0x61600], R15 ;  /* 0x0616000f13007988 */ /* 0x000fe20008000409 */
[----:B------:R-:W-:Y:S01]  /*3230*/  LOP3.LUT R3, R214, 0xff, RZ, 0xc0, !PT ;  /* 0x000000ffd6037812 */ /* 0x000fe200078ec0ff */
[----:B------:R-:W0:Y:S02]  /*3240*/  LDC R33, c[0x0][0x3c4] ;  /* 0x0000f100ff217b82 */ /* 0x000e240000000800 */
[----:B------:R-:W-:Y:S04]  /*3250*/  STS.U16 [R19+UR9+0x61a00], R17 ;  /* 0x061a001113007988 */ /* 0x000fe80008000409 */
[----:B------:R-:W-:Y:S01]  /*3260*/  STS.U16 [R19+UR9+0x61e00], R20 ;  /* 0x061e001413007988 */ /* 0x000fe20008000409 */
[----:B--2---:R-:W-:Y:S01]  /*3270*/  ISETP.GT.AND P4, PT, R5, RZ, PT ;  /* 0x000000ff0500720c */ /* 0x004fe20003f84270 */
[----:B------:R-:W2:Y:S02]  /*3280*/  LDC R29, c[0x0][0x3c4] ;  /* 0x0000f100ff1d7b82 */ /* 0x000ea40000000800 */
[----:B------:R0:W-:Y:S04]  /*3290*/  STS.U16 [R19+UR9+0x62200], R22 ;  /* 0x0622001613007988 */ /* 0x0001e80008000409 */
[----:B------:R-:W-:Y:S01]  /*32a0*/  STS.U16 [R19+UR9+0x62600], R24 ;  /* 0x0626001813007988 */ /* 0x000fe20008000409 */
[C---:B------:R-:W-:Y:S01]  /*32b0*/  IMAD.SHL.U32 R21, R231.reuse, 0x4, RZ ;  /* 0x00000004e7157824 */ /* 0x040fe200078e00ff */
[----:B------:R-:W-:Y:S01]  /*32c0*/  PRMT R23, RZ, 0x7610, R23 ;  /* 0x00007610ff177816 */ /* 0x000fe20000000017 */
[C---:B------:R-:W-:Y:S01]  /*32d0*/  IMAD R27, R231.reuse, 0x5, RZ ;  /* 0x00000005e71b7824 */ /* 0x040fe200078e02ff */
[----:B------:R-:W-:Y:S01]  /*32e0*/  STS.U16 [R19+UR9+0x62a00], R26 ;  /* 0x062a001a13007988 */ /* 0x000fe20008000409 */
[----:B------:R-:W-:Y:S01]  /*32f0*/  PRMT R14, RZ, 0x7610, R14 ;  /* 0x00007610ff0e7816 */ /* 0x000fe2000000000e */
[----:B------:R-:W-:Y:S01]  /*3300*/  IMAD R31, R231, 0x6, RZ ;  /* 0x00000006e71f7824 */ /* 0x000fe200078e02ff */
[----:B------:R-:W-:Y:S01]  /*3310*/  PRMT R16, RZ, 0x7610, R16 ;  /* 0x00007610ff107816 */ /* 0x000fe20000000010 */
[----:B------:R-:W-:Y:S01]  /*3320*/  STS.U16 [R19+UR9+0x62e00], R28 ;  /* 0x062e001c13007988 */ /* 0x000fe20008000409 */
[----:B------:R-:W-:Y:S01]  /*3330*/  PRMT R39, RZ, 0x7610, R39 ;  /* 0x00007610ff277816 */ /* 0x000fe20000000027 */
[----:B------:R-:W0:Y:S02]  /*3340*/  LDC R35, c[0x0][0x3c4] ;  /* 0x0000f100ff237b82 */ /* 0x000e240000000800 */
[----:B------:R-:W-:Y:S04]  /*3350*/  STS.U16 [R19+UR9+0x63200], R30 ;  /* 0x0632001e13007988 */ /* 0x000fe80008000409 */
        /* <DEDUP_REMOVED lines=56> */
[----:B------:R0:W-:Y:S01]  /*36e0*/  STS.U16 [R19+UR9+0x6fa00], R82 ;  /* 0x06fa005213007988 */ /* 0x0001e20008000409 */
[----:B------:R-:W-:Y:S01]  /*36f0*/  VIADD R142, R8, 0x70000 ;  /* 0x00070000088e7836 */ /* 0x000fe20000000000 */
[----:B------:R-:W-:-:S04]  /*3700*/  @!UP0 UIADD3 UR4, UPT, UPT, -UR14, 0x100000, URZ ;  /* 0x001000000e048890 */ /* 0x000fc8000fffe1ff */
[----:B------:R-:W-:Y:S02]  /*3710*/  @!UP0 USHF.L.U32 UR5, UR4, 0xb, URZ ;  /* 0x0000000b04058899 */ /* 0x000fe400080006ff */
[----:B------:R-:W-:Y:S01]  /*3720*/  @!UP0 USHF.L.U32 UR4, UR4, 0x1, URZ ;  /* 0x0000000104048899 */ /* 0x000fe200080006ff */
[----:B-----5:R-:W5:Y:S01]  /*3730*/  LDC R7, c[0x0][0x3c4] ;  /* 0x0000f100ff077b82 */ /* 0x020f620000000800 */
[----:B------:R-:W0:Y:S01]  /*3740*/  FENCE.VIEW.ASYNC.T ;  /* 0x00000000000073c6 */ /* 0x000e220000000200 */
[----:B------:R-:W-:-:S06]  /*3750*/  R2UR UR7, R142 ;  /* 0x000000008e0772ca */ /* 0x000fcc00000e0000 */
[----:B0-----:R-:W-:Y:S01]  /*3760*/  BAR.SYNC.DEFER_BLOCKING 0x0 ;  /* 0x0000000000007b1d */ /* 0x001fe20000010000 */
[----:B---3--:R-:W-:Y:S02]  /*3770*/  IMAD R0, R215, R0, RZ ;  /* 0x00000000d7007224 */ /* 0x008fe400078e02ff */
[----:B----4-:R-:W-:-:S03]  /*3780*/  IMAD R3, R3, R6, RZ ;  /* 0x0000000603037224 */ /* 0x010fc600078e02ff */
[C---:B-1----:R-:W-:Y:S01]  /*3790*/  LEA R134, P1, R0.reuse, R134, 0x1 ;  /* 0x0000008600867211 */ /* 0x042fe200078208ff */
[----:B------:R-:W-:Y:S01]  /*37a0*/  IMAD.SHL.U32 R9, R231, 0x2, RZ ;  /* 0x00000002e7097824 */ /* 0x000fe200078e00ff */
[----:B------:R-:W-:Y:S01]  /*37b0*/  PRMT R22, RZ, 0x7610, R22 ;  /* 0x00007610ff167816 */ /* 0x000fe20000000016 */
[----:B------:R0:W-:Y:S01]  /*37c0*/  STL [R1+0x1038], R8 ;  /* 0x0010380801007387 */ /* 0x0001e20000100800 */
[----:B------:R-:W-:Y:S01]  /*37d0*/  LEA.HI.X.SX32 R4, R0, R135, 0x1, P1 ;  /* 0x0000008700047211 */ /* 0x000fe200008f0eff */
[----:B------:R-:W1:Y:S01]  /*37e0*/  LDC R214, c[0x0][0x3c4] ;  /* 0x0000f100ffd67b82 */ /* 0x000e620000000800 */
[----:B------:R-:W-:Y:S02]  /*37f0*/  LEA R0, R6, R3, 0x8 ;  /* 0x0000000306007211 */ /* 0x000fe400078e40ff */
[----:B------:R-:W-:Y:S02]  /*3800*/  LEA R136, P1, R3, R134, 0x1 ;  /* 0x0000008603887211 */ /* 0x000fe400078208ff */
[----:B------:R-:W-:-:S02]  /*3810*/  SHF.L.U32 R11, R231, 0x3, RZ ;  /* 0x00000003e70b7819 */ /* 0x000fc400000006ff */
[----:B------:R-:W-:Y:S01]  /*3820*/  PRMT R15, RZ, 0x7610, R15 ;  /* 0x00007610ff0f7816 */ /* 0x000fe2000000000f */
[----:B------:R-:W3:Y:S01]  /*3830*/  LDC R102, c[0x0][0x3c4] ;  /* 0x0000f100ff667b82 */ /* 0x000ee20000000800 */
[----:B------:R-:W4:Y:S02]  /*3840*/  FENCE.VIEW.ASYNC.S ;  /* 0x00000000000073c6 */ /* 0x000f240000000000 */
[----:B----4-:R4:W0:Y:S01]  /*3850*/  @!UP1 SYNCS.EXCH.64 URZ, [UR7], UR4 ;  /* 0x0000000407ff95b2 */ /* 0x0108220008000100 */
[----:B------:R-:W-:Y:S01]  /*3860*/  LEA R134, P2, R0, R134, 0x1 ;  /* 0x0000008600867211 */ /* 0x000fe200078408ff */
[----:B-----5:R-:W-:-:S03]  /*3870*/  IMAD R7, R7, 0x9, RZ ;  /* 0x0000000907077824 */ /* 0x020fc600078e02ff */
[-C--:B------:R-:W-:Y:S02]  /*3880*/  LEA.HI.X.SX32 R135, R0, R4.reuse, 0x1, P2 ;  /* 0x0000000400877211 */ /* 0x080fe400010f0eff */
[----:B------:R-:W-:Y:S01]  /*3890*/  LEA.HI.X.SX32 R137, R3, R4, 0x1, P1 ;  /* 0x0000000403897211 */ /* 0x000fe200008f0eff */
[C---:B------:R-:W-:Y:S01]  /*38a0*/  IMAD.WIDE R4, R7.reuse, 0x2, R134 ;  /* 0x0000000207047825 */ /* 0x040fe200078e0286 */
[----:B0-----:R-:W-:Y:S01]  /*38b0*/  BAR.SYNC.DEFER_BLOCKING 0x0 ;  /* 0x0000000000007b1d */ /* 0x001fe20000010000 */
[----:B------:R-:W-:Y:S02]  /*38c0*/  PRMT R18, RZ, 0x7610, R18 ;  /* 0x00007610ff127816 */ /* 0x000fe40000000012 */
[----:B------:R-:W-:Y:S01]  /*38d0*/  IMAD.WIDE R12, R7, 0x2, R136 ;  /* 0x00000002070c7825 */ /* 0x000fe200078e0288 */
[----:B------:R-:W-:Y:S02]  /*38e0*/  PRMT R19, RZ, 0x7610, R19 ;  /* 0x00007610ff137816 */ /* 0x000fe40000000013 */
[----:B------:R-:W-:Y:S01]  /*38f0*/  PRMT R17, RZ, 0x7610, R17 ;  /* 0x00007610ff117816 */ /* 0x000fe20000000011 */
[C---:B------:R-:W-:Y:S01]  /*3900*/  IMAD.WIDE R6, R9.reuse, 0x2, R136 ;  /* 0x0000000209067825 */ /* 0x040fe200078e0288 */
[----:B------:R-:W-:Y:S01]  /*3910*/  PRMT R20, RZ, 0x7610, R20 ;  /* 0x00007610ff147816 */ /* 0x000fe20000000014 */
[----:B------:R-:W0:Y:S02]  /*3920*/  LDC R36, c[0x0][0x3c4] ;  /* 0x0000f100ff247b82 */ /* 0x000e240000000800 */
[----:B------:R-:W-:-:S04]  /*3930*/  IMAD.WIDE R8, R9, 0x2, R134 ;  /* 0x0000000209087825 */ /* 0x000fc800078e0286 */
[----:B------:R-:W-:Y:S01]  /*3940*/  IMAD R3, R231, 0x3, RZ ;  /* 0x00000003e7037824 */ /* 0x000fe200078e02ff */
[----:B------:R-:W-:Y:S01]  /*3950*/  PRMT R28, RZ, 0x7610, R28 ;  /* 0x00007610ff1c7816 */ /* 0x000fe2000000001c */
[----:B------:R-:W5:Y:S01]  /*3960*/  LDC R100, c[0x0][0x3c4] ;  /* 0x0000f100ff647b82 */ /* 0x000f620000000800 */
[----:B------:R1:W4:Y:S01]  /*3970*/  @P4 LDG.E.U16 R22, desc[UR10][R4.64] ;  /* 0x0000000a04164981 */ /* 0x000322000c1e1500 */
[----:B------:R-:W-:-:S06]  /*3980*/  PRMT R30, RZ, 0x7610, R30 ;  /* 0x00007610ff1e7816 */ /* 0x000fcc000000001e */
[----:B------:R-:W0:Y:S01]  /*3990*/  LDC R215, c[0x0][0x3c4] ;  /* 0x0000f100ffd77b82 */ /* 0x000e220000000800 */
[----:B------:R2:W4:Y:S01]  /*39a0*/  @P4 LDG.E.U16 R18, desc[UR10][R8.64] ;  /* 0x0000000a08124981 */ /* 0x000522000c1e1500 */
[----:B------:R-:W-:-:S03]  /*39b0*/  IMAD.WIDE R24, R27, 0x2, R136 ;  /* 0x000000021b187825 */ /* 0x000fc600078e0288 */
[----:B------:R3:W4:Y:S01]  /*39c0*/  @P4 LDG.E.U16 R19, desc[UR10][R6.64] ;  /* 0x0000000a06134981 */ /* 0x000722000c1e1500 */
[----:B-1----:R-:W-:-:S03]  /*39d0*/  IMAD.WIDE R4, R11, 0x2, R136 ;  /* 0x000000020b047825 */ /* 0x002fc600078e0288 */
[----:B------:R1:W4:Y:S01]  /*39e0*/  @P4 LDG.E.U16 R23, desc[UR10][R12.64] ;  /* 0x0000000a0c174981 */ /* 0x000322000c1e1500 */
[----:B------:R-:W-:-:S03]  /*39f0*/  IMAD.WIDE R10, R11, 0x2, R134 ;  /* 0x000000020b0a7825 */ /* 0x000fc600078e0286 */
[----:B------:R1:W4:Y:S01]  /*3a00*/  @P4 LDG.E.U16 R186, desc[UR10][R4.64] ;  /* 0x0000000a04ba4981 */ /* 0x000322000c1e1500 */
[----:B--2---:R-:W-:-:S03]  /*3a10*/  IMAD.WIDE R8, R21, 0x2, R136 ;  /* 0x0000000215087825 */ /* 0x004fc600078e0288 */
[----:B------:R2:W4:Y:S01]  /*3a20*/  @P4 LDG.E.U16 R187, desc[UR10][R10.64] ;  /* 0x0000000a0abb4981 */ /* 0x000522000c1e1500 */
[C---:B---3--:R-:W-:Y:S01]  /*3a30*/  IMAD.WIDE R6, R3.reuse, 0x2, R134 ;  /* 0x0000000203067825 */ /* 0x048fe200078e0286 */
[----:B-1----:R-:W-:Y:S02]  /*3a40*/  PRMT R13, RZ, 0x7610, R13 ;  /* 0x00007610ff0d7816 */ /* 0x002fe4000000000d */
[----:B------:R1:W3:Y:S01]  /*3a50*/  @P4 LDG.E.U16 R15, desc[UR10][R8.64] ;  /* 0x0000000a080f4981 */ /* 0x0002e2000c1e1500 */
[----:B------:R-:W-:Y:S01]  /*3a60*/  IMAD.WIDE R4, R3, 0x2, R136 ;  /* 0x0000000203047825 */ /* 0x000fe200078e0288 */
[----:B------:R-:W-:Y:S02]  /*3a70*/  PRMT R12, RZ, 0x7610, R12 ;  /* 0x00007610ff0c7816 */ /* 0x000fe4000000000c */
[----:B------:R-:W3:Y:S01]  /*3a80*/  @P4 LDG.E.U16 R16, desc[UR10][R6.64] ;  /* 0x0000000a06104981 */ /* 0x000ee2000c1e1500 */
[----:B--2---:R-:W-:Y:S01]  /*3a90*/  IMAD.WIDE R10, R21, 0x2, R134 ;  /* 0x00000002150a7825 */ /* 0x004fe200078e0286 */
[----:B------:R-:W-:-:S02]  /*3aa0*/  PRMT R3, RZ, 0x7610, R3 ;  /* 0x00007610ff037816 */ /* 0x000fc40000000003 */
[----:B------:R2:W3:Y:S01]  /*3ab0*/  @P4 LDG.E.U16 R17, desc[UR10][R4.64] ;  /* 0x0000000a04114981 */ /* 0x0004e2000c1e1500 */
[----:B------:R-:W-:Y:S01]  /*3ac0*/  PRMT R21, RZ, 0x7610, R21 ;  /* 0x00007610ff157816 */ /* 0x000fe20000000015 */
[--C-:B------:R-:W-:Y:S02]  /*3ad0*/  IMAD.WIDE R26, R27, 0x2, R134.reuse ;  /* 0x000000021b1a7825 */ /* 0x100fe400078e0286 */
[----:B------:R5:W3:Y:S02]  /*3ae0*/  @P4 LDG.E.U16 R14, desc[UR10][R10.64] ;  /* 0x0000000a0a0e4981 */ /* 0x000ae4000c1e1500 */
[--C-:B-1----:R-:W-:Y:S02]  /*3af0*/  IMAD.WIDE R8, R31, 0x2, R134.reuse ;  /* 0x000000021f087825 */ /* 0x102fe400078e0286 */
[----:B------:R1:W3:Y:S02]  /*3b00*/  @P4 LDG.E.U16 R13, desc[UR10][R24.64] ;  /* 0x0000000a180d4981 */ /* 0x0002e4000c1e1500 */
[----:B--2---:R-:W-:-:S02]  /*3b10*/  IMAD.WIDE R4, R29, 0x2, R134 ;  /* 0x000000021d047825 */ /* 0x004fc400078e0286 */
[----:B------:R2:W3:Y:S02]  /*3b20*/  @P4 LDG.E.U16 R12, desc[UR10][R26.64] ;  /* 0x0000000a1a0c4981 */ /* 0x0004e4000c1e1500 */
[----:B-----5:R-:W-:Y:S02]  /*3b30*/  IMAD.WIDE R10, R33, 0x2, R136 ;  /* 0x00000002210a7825 */ /* 0x020fe400078e0288 */
[----:B------:R-:W5:Y:S04]  /*3b40*/  @P4 LDG.E.U16 R3, desc[UR10][R8.64] ;  /* 0x0000000a08034981 */ /* 0x000f68000c1e1500 */
[----:B------:R-:W5:Y:S04]  /*3b50*/  @P4 LDG.E.U16 R21, desc[UR10][R10.64] ;  /* 0x0000000a0a154981 */ /* 0x000f68000c1e1500 */
[----:B------:R0:W5:Y:S04]  /*3b60*/  @P4 LDG.E.U16 R20, desc[UR10][R4.64] ;  /* 0x0000000a04144981 */ /* 0x000168000c1e1500 */
[----:B------:R0:W-:Y:S01]  /*3b70*/  STL.64 [R1+0x1040], R142 ;  /* 0x0010408e01007387 */ /* 0x0001e20000100a00 */
[----:B-1----:R-:W-:-:S02]  /*3b80*/  PRMT R24, RZ, 0x7610, R24 ;  /* 0x00007610ff187816 */ /* 0x002fc40000000018 */
[----:B------:R-:W-:Y:S01]  /*3b90*/  PRMT R25, RZ, 0x7610, R25 ;  /* 0x00007610ff197816 */ /* 0x000fe20000000019 */
[----:B------:R-:W-:Y:S01]  /*3ba0*/  IMAD.WIDE R6, R31, 0x2, R136 ;  /* 0x000000021f067825 */ /* 0x000fe200078e0288 */
[----:B--2---:R-:W-:Y:S02]  /*3bb0*/  PRMT R26, RZ, 0x7610, R26 ;  /* 0x00007610ff1a7816 */ /* 0x004fe4000000001a */
[----:B------:R-:W-:Y:S02]  /*3bc0*/  PRMT R27, RZ, 0x7610, R27 ;  /* 0x00007610ff1b7816 */ /* 0x000fe4000000001b */
[----:B------:R-:W-:Y:S02]  /*3bd0*/  PRMT R29, RZ, 0x7610, R29 ;  /* 0x00007610ff1d7816 */ /* 0x000fe4000000001d */
[----:B------:R-:W-:Y:S02]  /*3be0*/  PRMT R31, RZ, 0x7610, R31 ;  /* 0x00007610ff1f7816 */ /* 0x000fe4000000001f */
[----:B------:R-:W-:-:S02]  /*3bf0*/  PRMT R32, RZ, 0x7610, R32 ;  /* 0x00007610ff207816 */ /* 0x000fc40000000020 */
[----:B------:R-:W-:Y:S02]  /*3c00*/  PRMT R38, RZ, 0x7610, R38 ;  /* 0x00007610ff267816 */ /* 0x000fe40000000026 */
[----:B------:R-:W-:Y:S02]  /*3c10*/  PRMT R40, RZ, 0x7610, R40 ;  /* 0x00007610ff287816 */ /* 0x000fe40000000028 */
        /* <DEDUP_REMOVED lines=82> */
[----:B------:R-:W-:Y:S01]  /*4140*/  SHF.L.U32 R238, R238, 0x5, RZ ;  /* 0x00000005eeee7819 */ /* 0x000fe200000006ff */
[----:B------:R-:W-:Y:S01]  /*4150*/  IMAD R234, R234, 0x28, RZ ;  /* 0x00000028eaea7824 */ /* 0x000fe200078e02ff */
[----:B------:R-:W-:Y:S01]  /*4160*/  PRMT R33, RZ, 0x7610, R33 ;  /* 0x00007610ff217816 */ /* 0x000fe20000000021 */
[----:B------:R-:W-:Y:S01]  /*4170*/  IMAD R230, R230, 0x30, RZ ;  /* 0x00000030e6e67824 */ /* 0x000fe200078e02ff */
[----:B------:R1:W2:Y:S01]  /*4180*/  @P4 LDG.E.U16 R0, desc[UR10][R6.64] ;  /* 0x0000000a06004981 */ /* 0x0002a2000c1e1500 */
[----:B0-----:R-:W-:Y:S01]  /*4190*/  PRMT R4, RZ, 0x7610, R4 ;  /* 0x00007610ff047816 */ /* 0x001fe20000000004 */
[----:B------:R-:W-:Y:S01]  /*41a0*/  IMAD R226, R226, 0x38, RZ ;  /* 0x00000038e2e27824 */ /* 0x000fe200078e02ff */
[----:B------:R-:W-:Y:S01]  /*41b0*/  PRMT R5, RZ, 0x7610, R5 ;  /* 0x00007610ff057816 */ /* 0x000fe20000000005 */
[----:B------:R-:W-:Y:S01]  /*41c0*/  IMAD.SHL.U32 R222, R222, 0x40, RZ ;  /* 0x00000040dede7824 */ /* 0x000fe200078e00ff */
[----:B------:R-:W-:Y:S01]  /*41d0*/  PRMT R8, RZ, 0x7610, R8 ;  /* 0x00007610ff087816 */ /* 0x000fe20000000008 */
[----:B------:R-:W-:Y:S01]  /*41e0*/  IMAD R218, R218, 0x48, RZ ;  /* 0x00000048dada7824 */ /* 0x000fe200078e02ff */
        /* <DEDUP_REMOVED lines=8> */
[----:B------:R-:W0:Y:S01]  /*4270*/  LDC R142, c[0x0][0x3c4] ;  /* 0x0000f100ff8e7b82 */ /* 0x000e220000000800 */
[----:B------:R-:W-:-:S02]  /*4280*/  IMAD R101, R101, 0x78, RZ ;  /* 0x0000007865657824 */ /* 0x000fc400078e02ff */
[----:B------:R-:W-:Y:S02]  /*4290*/  IMAD R100, R100, 0x70, RZ ;  /* 0x0000007064647824 */ /* 0x000fe400078e02ff */
[----:B------:R-:W-:Y:S02]  /*42a0*/  IMAD R103, R103, 0x11, RZ ;  /* 0x0000001167677824 */ /* 0x000fe400078e02ff */
[----:B------:R-:W-:Y:S01]  /*42b0*/  IMAD R138, R138, 0x19, RZ ;  /* 0x000000198a8a7824 */ /* 0x000fe200078e02ff */
[----:B------:R-:W-:Y:S01]  /*42c0*/  PRMT R190, RZ, 0x7610, R190 ;  /* 0x00007610ffbe7816 */ /* 0x000fe200000000be */
[----:B------:R-:W-:Y:S01]  /*42d0*/  IMAD R215, R215, 0x21, RZ ;  /* 0x00000021d7d77824 */ /* 0x000fe200078e02ff */
[----:B------:R-:W0:Y:S01]  /*42e0*/  LDC R143, c[0x0][0x3c4] ;  /* 0x0000f100ff8f7b82 */ /* 0x000e220000000800 */
[----:B----4-:R4:W-:Y:S04]  /*42f0*/  STL.64 [R1+0x1048], R22 ;  /* 0x0010481601007387 */ /* 0x0109e80000100a00 */
[----:B------:R-:W-:Y:S04]  /*4300*/  STL.64 [R1+0x1050], R18 ;  /* 0x0010501201007387 */ /* 0x000fe80000100a00 */
[----:B------:R0:W-:Y:S01]  /*4310*/  STL.64 [R1+0x1058], R186 ;  /* 0x001058ba01007387 */ /* 0x0001e20000100a00 */
[----:B-1----:R-:W-:-:S02]  /*4320*/  PRMT R6, RZ, 0x7610, R6 ;  /* 0x00007610ff067816 */ /* 0x002fc40000000006 */
[----:B------:R-:W-:Y:S01]  /*4330*/  PRMT R7, RZ, 0x7610, R7 ;  /* 0x00007610ff077816 */ /* 0x000fe20000000007 */
[----:B------:R-:W-:Y:S01]  /*4340*/  IMAD R216, R216, 0x29, RZ ;  /* 0x00000029d8d87824 */ /* 0x000fe200078e02ff */
[----:B----4-:R-:W1:Y:S01]  /*4350*/  LDC R23, c[0x0][0x3c4] ;  /* 0x0000f100ff177b82 */ /* 0x010e620000000800 */
[----:B---3--:R3:W-:Y:S01]  /*4360*/  STL.64 [R1+0x1060], R16 ;  /* 0x0010601001007387 */ /* 0x0087e20000100a00 */
[----:B------:R-:W-:-:S06]  /*4370*/  IMAD R217, R217, 0x31, RZ ;  /* 0x00000031d9d97824 */ /* 0x000fcc00078e02ff */
[----:B0-----:R-:W0:Y:S01]  /*4380*/  LDC R186, c[0x0][0x3c4] ;  /* 0x0000f100ffba7b82 */ /* 0x001e220000000800 */
[----:B------:R4:W-:Y:S01]  /*4390*/  STL.64 [R1+0x1068], R14 ;  /* 0x0010680e01007387 */ /* 0x0009e20000100a00 */
[----:B------:R-:W-:Y:S02]  /*43a0*/  IMAD R219, R219, 0x39, RZ ;  /* 0x00000039dbdb7824 */ /* 0x000fe400078e02ff */
[----:B------:R-:W-:Y:S02]  /*43b0*/  IMAD R220, R220, 0x41, RZ ;  /* 0x00000041dcdc7824 */ /* 0x000fe400078e02ff */
[----:B------:R-:W-:Y:S02]  /*43c0*/  IMAD R221, R221, 0x49, RZ ;  /* 0x00000049dddd7824 */ /* 0x000fe400078e02ff */
[----:B------:R-:W0:Y:S01]  /*43d0*/  LDC R19, c[0x0][0x3c4] ;  /* 0x0000f100ff137b82 */ /* 0x000e220000000800 */
[----:B------:R-:W-:Y:S04]  /*43e0*/  STL.64 [R1+0x1070], R12 ;  /* 0x0010700c01007387 */ /* 0x000fe80000100a00 */
[----:B-----5:R-:W-:Y:S01]  /*43f0*/  STL.64 [R1+0x1078], R2 ;  /* 0x0010780201007387 */ /* 0x020fe20000100a00 */
[----:B------:R-:W-:-:S02]  /*4400*/  IMAD R187, R227, 0x13, RZ ;  /* 0x00000013e3bb7824 */ /* 0x000fc400078e02ff */
[----:B---3--:R-:W3:Y:S01]  /*4410*/  LDC R17, c[0x0][0x3c4] ;  /* 0x0000f100ff117b82 */ /* 0x008ee20000000800 */
[----:B------:R-:W-:Y:S01]  /*4420*/  STL.64 [R1+0x1080], R20 ;  /* 0x0010801401007387 */ /* 0x000fe20000100a00 */
[----:B------:R-:W-:-:S06]  /*4430*/  IMAD R224, R224, 0x59, RZ ;  /* 0x00000059e0e07824 */ /* 0x000fcc00078e02ff */
[----:B------:R-:W5:Y:S01]  /*4440*/  LDC R16, c[0x0][0x3c4] ;  /* 0x0000f100ff107b82 */ /* 0x000f620000000800 */
[----:B------:R1:W-:Y:S04]  /*4450*/  STL.64 [R1+0x13a0], R194 ;  /* 0x0013a0c201007387 */ /* 0x0003e80000100a00 */
[----:B------:R0:W-:Y:S01]  /*4460*/  STL.64 [R1+0x1398], R196 ;  /* 0x001398c401007387 */ /* 0x0001e20000100a00 */
[----:B------:R-:W-:Y:S02]  /*4470*/  IMAD R223, R223, 0x51, RZ ;  /* 0x00000051dfdf7824 */ /* 0x000fe400078e02ff */
[----:B----4-:R-:W4:Y:S01]  /*4480*/  LDC R15, c[0x0][0x3c4] ;  /* 0x0000f100ff0f7b82 */ /* 0x010f220000000800 */
[----:B------:R0:W-:Y:S04]  /*4490*/  STL.64 [R1+0x1390], R198 ;  /* 0x001390c601007387 */ /* 0x0001e80000100a00 */
[----:B------:R-:W-:Y:S03]  /*44a0*/  STL.64 [R1+0x1388], R200 ;  /* 0x001388c801007387 */ /* 0x000fe60000100a00 */
[----:B-1----:R-:W1:Y:S01]  /*44b0*/  LDC R194, c[0x0][0x3c4] ;  /* 0x0000f100ffc27b82 */ /* 0x002e620000000800 */
[----:B------:R-:W-:Y:S04]  /*44c0*/  STL.64 [R1+0x1380], R202 ;  /* 0x001380ca01007387 */ /* 0x000fe80000100a00 */
[----:B------:R-:W-:Y:S03]  /*44d0*/  STL.64 [R1+0x1378], R204 ;  /* 0x001378cc01007387 */ /* 0x000fe60000100a00 */
[----:B------:R-:W1:Y:S01]  /*44e0*/  LDC R195, c[0x0][0x3c4] ;  /* 0x0000f100ffc37b82 */ /* 0x000e620000000800 */
[----:B------:R-:W-:Y:S04]  /*44f0*/  STL.64 [R1+0x1370], R206 ;  /* 0x001370ce01007387 */ /* 0x000fe80000100a00 */
[----:B------:R-:W-:Y:S03]  /*4500*/  STL.64 [R1+0x1368], R208 ;  /* 0x001368d001007387 */ /* 0x000fe60000100a00 */
[----:B0-----:R-:W0:Y:S01]  /*4510*/  LDC R196, c[0x0][0x3c4] ;  /* 0x0000f100ffc47b82 */ /* 0x001e220000000800 */
[----:B------:R-:W-:Y:S04]  /*4520*/  STL.64 [R1+0x1360], R212 ;  /* 0x001360d401007387 */ /* 0x000fe80000100a00 */
[----:B------:R3:W-:Y:S03]  /*4530*/  STL.64 [R1+0x1358], R24 ;  /* 0x0013581801007387 */ /* 0x0007e60000100a00 */
[----:B------:R-:W0:Y:S01]  /*4540*/  LDC R197, c[0x0][0x3c4] ;  /* 0x0000f100ffc57b82 */ /* 0x000e220000000800 */
[----:B------:R-:W-:Y:S04]  /*4550*/  STL.64 [R1+0x1350], R26 ;  /* 0x0013501a01007387 */ /* 0x000fe80000100a00 */
[----:B------:R-:W-:Y:S03]  /*4560*/  STL.64 [R1+0x1340], R28 ;  /* 0x0013401c01007387 */ /* 0x000fe60000100a00 */
[----:B------:R-:W0:Y:S01]  /*4570*/  LDC R198, c[0x0][0x3c4] ;  /* 0x0000f100ffc67b82 */ /* 0x000e220000000800 */
[----:B------:R-:W-:Y:S04]  /*4580*/  STL.64 [R1+0x1348], R30 ;  /* 0x0013481e01007387 */ /* 0x000fe80000100a00 */
[----:B------:R-:W-:Y:S03]  /*4590*/  STL.64 [R1+0x1338], R32 ;  /* 0x0013382001007387 */ /* 0x000fe60000100a00 */
[----:B---3--:R-:W3:Y:S01]  /*45a0*/  LDC R25, c[0x0][0x3c4] ;  /* 0x0000f100ff197b82 */ /* 0x008ee20000000800 */
[----:B------:R-:W-:Y:S04]  /*45b0*/  STL.64 [R1+0x1328], R38 ;  /* 0x0013282601007387 */ /* 0x000fe80000100a00 */
[----:B------:R-:W-:Y:S03]  /*45c0*/  STL.64 [R1+0x1320], R40 ;  /* 0x0013202801007387 */ /* 0x000fe60000100a00 */
[----:B------:R-:W0:Y:S01]  /*45d0*/  LDC R199, c[0x0][0x3c4] ;  /* 0x0000f100ffc77b82 */ /* 0x000e220000000800 */
        /* <DEDUP_REMOVED lines=37> */
[----:B------:R-:W-:Y:S01]  /*4830*/  STL.64 [R1+0x1228], R92 ;  /* 0x0012285c01007387 */ /* 0x000fe20000100a00 */
[----:B------:R-:W-:-:S02]  /*4840*/  IMAD R225, R225, 0x61, RZ ;  /* 0x00000061e1e17824 */ /* 0x000fc400078e02ff */
[----:B------:R-:W0:Y:S01]  /*4850*/  LDC R21, c[0x0][0x3c4] ;  /* 0x0000f100ff157b82 */ /* 0x000e220000000800 */
[----:B------:R-:W-:Y:S04]  /*4860*/  STL.64 [R1+0x1218], R94 ;  /* 0x0012185e01007387 */ /* 0x000fe80000100a00 */
[----:B------:R3:W-:Y:S01]  /*4870*/  STL.64 [R1+0x1208], R96 ;  /* 0x0012086001007387 */ /* 0x0007e20000100a00 */
[----:B------:R-:W-:Y:S02]  /*4880*/  IMAD R228, R228, 0x69, RZ ;  /* 0x00000069e4e47824 */ /* 0x000fe400078e02ff */
[----:B------:R-:W0:Y:S01]  /*4890*/  LDC R20, c[0x0][0x3c4] ;  /* 0x0000f100ff147b82 */ /* 0x000e220000000800 */
[----:B------:R-:W-:Y:S04]  /*48a0*/  STL.64 [R1+0x11f8], R98 ;  /* 0x0011f86201007387 */ /* 0x000fe80000100a00 */
[----:B------:R-:W-:Y:S01]  /*48b0*/  STL.64 [R1+0x11e8], R104 ;  /* 0x0011e86801007387 */ /* 0x000fe20000100a00 */
[----:B------:R-:W-:-:S02]  /*48c0*/  IMAD R229, R229, 0x71, RZ ;  /* 0x00000071e5e57824 */ /* 0x000fc400078e02ff */
[----:B------:R-:W0:Y:S01]  /*48d0*/  LDC R13, c[0x0][0x3c4] ;  /* 0x0000f100ff0d7b82 */ /* 0x000e220000000800 */
[----:B------:R-:W-:Y:S04]  /*48e0*/  STL.64 [R1+0x11d8], R106 ;  /* 0x0011d86a01007387 */ /* 0x000fe80000100a00 */
[----:B------:R-:W-:Y:S01]  /*48f0*/  STL.64 [R1+0x11c8], R108 ;  /* 0x0011c86c01007387 */ /* 0x000fe20000100a00 */
        /* <DEDUP_REMOVED lines=23> */
[----:B------:R-:W-:Y:S04]  /*4a70*/  STL.64 [R1+0x1120], R132 ;  /* 0x0011208401007387 */ /* 0x000fe80000100a00 */
[----:B------:R1:W-:Y:S04]  /*4a80*/  STL.64 [R1+0x1108], R140 ;  /* 0x0011088c01007387 */ /* 0x0003e80000100a00 */
[----:B------:R-:W-:Y:S04]  /*4a90*/  STL.64 [R1+0x10f8], R144 ;  /* 0x0010f89001007387 */ /* 0x000fe80000100a00 */
        /* <DEDUP_REMOVED lines=13> */
[----:B------:R-:W-:Y:S01]  /*4b70*/  STL.64 [R1+0x10f0], R172 ;  /* 0x0010f0ac01007387 */ /* 0x000fe20000100a00 */
[----:B---3--:R-:W-:-:S03]  /*4b80*/  IMAD R96, R25, 0x23, RZ ;  /* 0x0000002319607824 */ /* 0x008fc600078e02ff */
[----:B------:R-:W-:Y:S01]  /*4b90*/  STL.64 [R1+0x1100], R174 ;  /* 0x001100ae01007387 */ /* 0x000fe20000100a00 */
[----:B-1----:R-:W-:-:S03]  /*4ba0*/  IMAD R140, R194, 0x34, RZ ;  /* 0x00000034c28c7824 */ /* 0x002fc600078e02ff */
[----:B------:R-:W-:Y:S01]  /*4bb0*/  STL.64 [R1+0x1110], R176 ;  /* 0x001110b001007387 */ /* 0x000fe20000100a00 */
[----:B------:R-:W-:-:S03]  /*4bc0*/  IMAD R227, R195, 0x1e, RZ ;  /* 0x0000001ec3e37824 */ /* 0x000fc600078e02ff */
[----:B------:R-:W-:Y:S01]  /*4bd0*/  STL.64 [R1+0x1118], R178 ;  /* 0x001118b201007387 */ /* 0x000fe20000100a00 */
[----:B------:R-:W-:-:S03]  /*4be0*/  IMAD.WIDE R24, R242, 0x2, R134 ;  /* 0x00000002f2187825 */ /* 0x000fc600078e0286 */
[----:B------:R-:W-:Y:S01]  /*4bf0*/  STL.64 [R1+0x1128], R180 ;  /* 0x001128b401007387 */ /* 0x000fe20000100a00 */
[----:B0-----:R-:W-:Y:S02]  /*4c00*/  IMAD R130, R196, 0x24, RZ ;  /* 0x00000024c4827824 */ /* 0x001fe400078e02ff */
[----:B------:R-:W-:Y:S01]  /*4c10*/  IMAD R132, R197, 0x2c, RZ ;  /* 0x0000002cc5847824 */ /* 0x000fe200078e02ff */
[----:B------:R-:W-:Y:S01]  /*4c20*/  STL.64 [R1+0x1138], R182 ;  /* 0x001138b601007387 */ /* 0x000fe20000100a00 */
[----:B------:R-:W-:-:S03]  /*4c30*/  IMAD.WIDE R194, R246, 0x2, R136 ;  /* 0x00000002f6c27825 */ /* 0x000fc600078e0288 */
[----:B------:R-:W-:Y:S01]  /*4c40*/  STL.64 [R1+0x1148], R184 ;  /* 0x001148b801007387 */ /* 0x000fe20000100a00 */
[----:B------:R-:W-:Y:S02]  /*4c50*/  IMAD R126, R198, 0x14, RZ ;  /* 0x00000014c67e7824 */ /* 0x000fe400078e02ff */
[----:B------:R-:W-:Y:S01]  /*4c60*/  IMAD R128, R199, 0x1c, RZ ;  /* 0x0000001cc7807824 */ /* 0x000fe200078e02ff */
[----:B------:R0:W-:Y:S01]  /*4c70*/  STL.64 [R1+0x1158], R4 ;  /* 0x0011580401007387 */ /* 0x0001e20000100a00 */
[----:B------:R-:W-:-:S03]  /*4c80*/  IMAD.WIDE R196, R242, 0x2, R136 ;  /* 0x00000002f2c47825 */ /* 0x000fc600078e0288 */
[----:B------:R1:W-:Y:S01]  /*4c90*/  STL.64 [R1+0x1168], R6 ;  /* 0x0011680601007387 */ /* 0x0003e20000100a00 */
[----:B------:R-:W-:-:S03]  /*4ca0*/  IMAD.WIDE R24, R238, 0x2, R134 ;  /* 0x00000002ee187825 */ /* 0x000fc600078e0286 */
[----:B------:R3:W-:Y:S01]  /*4cb0*/  STL.64 [R1+0x1190], R8 ;  /* 0x0011900801007387 */ /* 0x0007e20000100a00 */
[----:B------:R-:W-:Y:S01]  /*4cc0*/  IMAD.WIDE R198, R238, 0x2, R136 ;  /* 0x00000002eec67825 */ /* 0x000fe200078e0288 */
[----:B------:R-:W-:Y:S01]  /*4cd0*/  PRMT R192, RZ, 0x7610, R192 ;  /* 0x00007610ffc07816 */ /* 0x000fe200000000c0 */
[----:B------:R-:W2:Y:S01]  /*4ce0*/  LDC R238, c[0x0][0x3c4] ;  /* 0x0000f100ffee7b82 */ /* 0x000ea20000000800 */
[----:B------:R-:W2:Y:S01]  /*4cf0*/  @P4 LDG.E.U16 R190, desc[UR10][R194.64] ;  /* 0x0000000ac2be4981 */ /* 0x000ea2000c1e1500 */
[----:B0-----:R-:W-:Y:S02]  /*4d00*/  IMAD R5, R200, 0x7b, RZ ;  /* 0x0000007bc8057824 */ /* 0x001fe400078e02ff */
[----:B------:R-:W-:Y:S01]  /*4d10*/  IMAD R4, R201, 0xc, RZ ;  /* 0x0000000cc9047824 */ /* 0x000fe200078e02ff */
[----:B------:R0:W-:Y:S01]  /*4d20*/  STL.64 [R1+0x11a0], R10 ;  /* 0x0011a00a01007387 */ /* 0x0001e20000100a00 */
[----:B------:R-:W-:-:S04]  /*4d30*/  IMAD.WIDE R200, R234, 0x2, R136 ;  /* 0x00000002eac87825 */ /* 0x000fc800078e0288 */
[----:B------:R-:W-:Y:S01]  /*4d40*/  IMAD.WIDE R24, R234, 0x2, R134 ;  /* 0x00000002ea187825 */ /* 0x000fe200078e0286 */
[----:B------:R-:W-:Y:S01]  /*4d50*/  STL.64 [R1+0xfd8], R194 ;  /* 0x000fd8c201007387 */ /* 0x000fe20000100a00 */
[----:B------:R-:W-:Y:S01]  /*4d60*/  PRMT R210, RZ, 0x7610, R210 ;  /* 0x00007610ffd27816 */ /* 0x000fe200000000d2 */
[----:B------:R-:W2:Y:S01]  /*4d70*/  LDC R234, c[0x0][0x3c4] ;  /* 0x0000f100ffea7b82 */ /* 0x000ea20000000800 */
[----:B-1----:R-:W-:Y:S02]  /*4d80*/  IMAD R7, R202, 0x6b, RZ ;  /* 0x0000006bca077824 */ /* 0x002fe400078e02ff */
[----:B------:R-:W-:Y:S01]  /*4d90*/  IMAD R6, R203, 0x73, RZ ;  /* 0x00000073cb067824 */ /* 0x000fe200078e02ff */
[----:B------:R-:W-:Y:S01]  /*4da0*/  STL.64 [R1+0xf68], R196 ;  /* 0x000f68c401007387 */ /* 0x000fe20000100a00 */
[----:B------:R-:W-:-:S03]  /*4db0*/  IMAD.WIDE R202, R230, 0x2, R136 ;  /* 0x00000002e6ca7825 */ /* 0x000fc600078e0288 */
[----:B------:R-:W2:Y:S01]  /*4dc0*/  @P4 LDG.E.U16 R192, desc[UR10][R196.64] ;  /* 0x0000000ac4c04981 */ /* 0x000ea2000c1e1500 */
[----:B------:R-:W-:-:S03]  /*4dd0*/  IMAD.WIDE R24, R230, 0x2, R134 ;  /* 0x00000002e6187825 */ /* 0x000fc600078e0286 */
[----:B------:R-:W-:Y:S01]  /*4de0*/  STL.64 [R1+0xf08], R198 ;  /* 0x000f08c601007387 */ /* 0x000fe20000100a00 */
[----:B---3--:R-:W-:Y:S02]  /*4df0*/  IMAD R8, R204, 0x5b, RZ ;  /* 0x0000005bcc087824 */ /* 0x008fe400078e02ff */
[----:B------:R-:W-:Y:S01]  /*4e00*/  IMAD R116, R205, 0x63, RZ ;  /* 0x00000063cd747824 */ /* 0x000fe200078e02ff */
[----:B------:R-:W-:Y:S01]  /*4e10*/  STL.64 [R1+0xea8], R200 ;  /* 0x000ea8c801007387 */ /* 0x000fe20000100a00 */
[----:B0-----:R-:W-:Y:S02]  /*4e20*/  IMAD R10, R206, 0x4b, RZ ;  /* 0x0000004bce0a7824 */ /* 0x001fe400078e02ff */
[----:B------:R-:W-:Y:S02]  /*4e30*/  IMAD R9, R207, 0x53, RZ ;  /* 0x00000053cf097824 */ /* 0x000fe400078e02ff */
[C---:B------:R-:W-:Y:S01]  /*4e40*/  IMAD.WIDE R204, R226.reuse, 0x2, R136 ;  /* 0x00000002e2cc7825 */ /* 0x040fe200078e0288 */
[----:B------:R-:W-:Y:S03]  /*4e50*/  STL [R1+0x11b0], R231 ;  /* 0x0011b0e701007387 */ /* 0x000fe60000100800 */
[----:B------:R-:W-:Y:S01]  /*4e60*/  IMAD.WIDE R24, R226, 0x2, R134 ;  /* 0x00000002e2187825 */ /* 0x000fe200078e0286 */
[----:B------:R-:W-:Y:S03]  /*4e70*/  STL.64 [R1+0xe48], R202 ;  /* 0x000e48ca01007387 */ /* 0x000fe60000100a00 */
[----:B------:R-:W-:-:S02]  /*4e80*/  IMAD R106, R208, 0x3b, RZ ;  /* 0x0000003bd06a7824 */ /* 0x000fc400078e02ff */
[----:B------:R-:W-:Y:S02]  /*4e90*/  IMAD R11, R209, 0x43, RZ ;  /* 0x00000043d10b7824 */ /* 0x000fe400078e02ff */
[--C-:B------:R-:W-:Y:S01]  /*4ea0*/  IMAD.WIDE R206, R222, 0x2, R136.reuse ;  /* 0x00000002dece7825 */ /* 0x100fe200078e0288 */
[----:B------:R-:W-:Y:S03]  /*4eb0*/  STL [R1+0x11c0], R227 ;  /* 0x0011c0e301007387 */ /* 0x000fe60000100800 */
[----:B------:R-:W-:Y:S02]  /*4ec0*/  IMAD R98, R212, 0x2b, RZ ;  /* 0x0000002bd4627824 */ /* 0x000fe400078e02ff */
[----:B------:R-:W-:Y:S02]  /*4ed0*/  IMAD R104, R213, 0x33, RZ ;  /* 0x00000033d5687824 */ /* 0x000fe400078e02ff */
[C---:B------:R-:W-:Y:S01]  /*4ee0*/  IMAD.WIDE R208, R218.reuse, 0x2, R136 ;  /* 0x00000002dad07825 */ /* 0x040fe200078e0288 */
[----:B------:R-:W-:Y:S03]  /*4ef0*/  STL.64 [R1+0xde8], R204 ;  /* 0x000de8cc01007387 */ /* 0x000fe60000100a00 */
[----:B------:R-:W-:Y:S01]  /*4f00*/  IMAD.WIDE R24, R218, 0x2, R134 ;  /* 0x00000002da187825 */ /* 0x000fe200078e0286 */
[----:B------:R-:W-:Y:S01]  /*4f10*/  STL.64 [R1+0xd88], R206 ;  /* 0x000d88ce01007387 */ /* 0x000fe20000100a00 */
[----:B------:R-:W-:Y:S01]  /*4f20*/  PRMT R193, RZ, 0x7610, R193 ;  /* 0x00007610ffc17816 */ /* 0x000fe200000000c1 */
[----:B------:R-:W0:Y:S01]  /*4f30*/  LDC R218, c[0x0][0x3c4] ;  /* 0x0000f100ffda7b82 */ /* 0x000e220000000800 */
[----:B------:R-:W-:-:S04]  /*4f40*/  IMAD.WIDE R26, R246, 0x2, R134 ;  /* 0x00000002f61a7825 */ /* 0x000fc800078e0286 */
[--C-:B------:R-:W-:Y:S01]  /*4f50*/  IMAD.WIDE R212, R214, 0x2, R136.reuse ;  /* 0x00000002d6d47825 */ /* 0x100fe200078e0288 */
[----:B------:R-:W-:Y:S03]  /*4f60*/  STL.64 [R1+0xd28], R208 ;  /* 0x000d28d001007387 */ /* 0x000fe60000100a00 */
[----:B------:R-:W-:Y:S01]  /*4f70*/  IMAD.WIDE R24, R102, 0x2, R136 ;  /* 0x0000000266187825 */ /* 0x000fe200078e0288 */
[----:B------:R-:W-:Y:S03]  /*4f80*/  STL.64 [R1+0xcc8], R212 ;  /* 0x000cc8d401007387 */ /* 0x000fe60000100a00 */
[--C-:B------:R-:W-:Y:S01]  /*4f90*/  IMAD.WIDE R26, R222, 0x2, R134.reuse ;  /* 0x00000002de1a7825 */ /* 0x100fe200078e0286 */
[----:B------:R1:W-:Y:S03]  /*4fa0*/  STL.64 [R1+0xc68], R24 ;  /* 0x000c681801007387 */ /* 0x0003e60000100a00 */
[----:B------:R-:W-:-:S04]  /*4fb0*/  IMAD.WIDE R26, R214, 0x2, R134 ;  /* 0x00000002d61a7825 */ /* 0x000fc800078e0286 */
[----:B------:R-:W-:-:S04]  /*4fc0*/  IMAD.WIDE R26, R102, 0x2, R134 ;  /* 0x00000002661a7825 */ /* 0x000fc800078e0286 */
[----:B------:R-:W-:-:S04]  /*4fd0*/  IMAD.WIDE R30, R35, 0x2, R134 ;  /* 0x00000002231e7825 */ /* 0x000fc800078e0286 */
[----:B-1----:R-:W-:-:S04]  /*4fe0*/  IMAD.WIDE R24, R35, 0x2, R136 ;  /* 0x0000000223187825 */ /* 0x002fc800078e0288 */
[----:B------:R-:W-:-:S04]  /*4ff0*/  IMAD.WIDE R26, R36, 0x2, R136 ;  /* 0x00000002241a7825 */ /* 0x000fc800078e0288 */
[----:B------:R-:W-:-:S04]  /*5000*/  IMAD.WIDE R28, R36, 0x2, R134 ;  /* 0x00000002241c7825 */ /* 0x000fc800078e0286 */
[----:B------:R-:W-:Y:S01]  /*5010*/  IMAD.WIDE R38, R101, 0x2, R134 ;  /* 0x0000000265267825 */ /* 0x000fe200078e0286 */
[----:B------:R-:W-:Y:S03]  /*5020*/  STL.64 [R1+0xc08], R24 ;  /* 0x000c081801007387 */ /* 0x000fe60000100a00 */
[----:B------:R-:W-:-:S04]  /*5030*/  IMAD.WIDE R30, R100, 0x2, R136 ;  /* 0x00000002641e7825 */ /* 0x000fc800078e0288 */
[----:B------:R-:W-:Y:S01]  /*5040*/  IMAD.WIDE R32, R100, 0x2, R134 ;  /* 0x0000000264207825 */ /* 0x000fe200078e0286 */
[----:B------:R-:W-:Y:S03]  /*5050*/  STL.64 [R1+0xba8], R26 ;  /* 0x000ba81a01007387 */ /* 0x000fe60000100a00 */
[----:B------:R-:W-:Y:S01]  /*5060*/  IMAD.WIDE R28, R101, 0x2, R136 ;  /* 0x00000002651c7825 */ /* 0x000fe200078e0288 */
[----:B------:R-:W3:Y:S03]  /*5070*/  @P4 LDG.E.U16 R210, desc[UR10][R24.64] ;  /* 0x0000000a18d24981 */ /* 0x000ee6000c1e1500 */
[C---:B------:R-:W-:Y:S01]  /*5080*/  IMAD.WIDE R38, R103.reuse, 0x2, R134 ;  /* 0x0000000267267825 */ /* 0x040fe200078e0286 */
[----:B------:R-:W-:Y:S03]  /*5090*/  STL.64 [R1+0xb48], R30 ;  /* 0x000b481e01007387 */ /* 0x000fe60000100a00 */
[----:B------:R-:W-:Y:S01]  /*50a0*/  IMAD.WIDE R32, R103, 0x2, R136 ;  /* 0x0000000267207825 */ /* 0x000fe200078e0288 */
[----:B------:R-:W-:Y:S03]  /*50b0*/  STL.64 [R1+0x968], R28 ;  /* 0x0009681c01007387 */ /* 0x000fe60000100a00 */
[C---:B------:R-:W-:Y:S01]  /*50c0*/  IMAD.WIDE R38, R138.reuse, 0x2, R134 ;  /* 0x000000028a267825 */ /* 0x040fe200078e0286 */
[----:B------:R-:W-:Y:S03]  /*50d0*/  STL.64 [R1+0xfc8], R32 ;  /* 0x000fc82001007387 */ /* 0x000fe60000100a00 */
[--C-:B------:R-:W-:Y:S01]  /*50e0*/  IMAD.WIDE R56, R138, 0x2, R136.reuse ;  /* 0x000000028a387825 */ /* 0x100fe200078e0288 */
[----:B------:R-:W-:Y:S03]  /*50f0*/  STL [R1+0x11d0], R139 ;  /* 0x0011d08b01007387 */ /* 0x000fe60000100800 */
[----:B------:R-:W-:-:S04]  /*5100*/  IMAD.WIDE R38, R215, 0x2, R136 ;  /* 0x00000002d7267825 */ /* 0x000fc800078e0288 */
[----:B------:R-:W-:Y:S01]  /*5110*/  IMAD.WIDE R42, R215, 0x2, R134 ;  /* 0x00000002d72a7825 */ /* 0x000fe200078e0286 */
[----:B------:R-:W-:Y:S03]  /*5120*/  STL.64 [R1+0xf58], R56 ;  /* 0x000f583801007387 */ /* 0x000fe60000100a00 */
        /* <DEDUP_REMOVED lines=13> */
[----:B------:R-:W-:-:S04]  /*5200*/  IMAD.WIDE R52, R221, 0x2, R134 ;  /* 0x00000002dd347825 */ /* 0x000fc800078e0286 */
[----:B------:R-:W-:Y:S01]  /*5210*/  IMAD.WIDE R58, R224, 0x2, R134 ;  /* 0x00000002e03a7825 */ /* 0x000fe200078e0286 */
[----:B------:R-:W-:Y:S03]  /*5220*/  STL.64 [R1+0xd78], R46 ;  /* 0x000d782e01007387 */ /* 0x000fe60000100a00 */
[----:B------:R-:W-:-:S04]  /*5230*/  IMAD.WIDE R50, R223, 0x2, R136 ;  /* 0x00000002df327825 */ /* 0x000fc800078e0288 */
[----:B------:R-:W-:Y:S01]  /*5240*/  IMAD.WIDE R54, R223, 0x2, R134 ;  /* 0x00000002df367825 */ /* 0x000fe200078e0286 */
[----:B------:R-:W-:Y:S03]  /*5250*/  STL.64 [R1+0xd18], R48 ;  /* 0x000d183001007387 */ /* 0x000fe60000100a00 */
[----:B------:R-:W-:-:S04]  /*5260*/  IMAD.WIDE R52, R224, 0x2, R136 ;  /* 0x00000002e0347825 */ /* 0x000fc800078e0288 */
[C---:B------:R-:W-:Y:S01]  /*5270*/  IMAD.WIDE R58, R225.reuse, 0x2, R134 ;  /* 0x00000002e13a7825 */ /* 0x040fe200078e0286 */
[----:B------:R-:W-:Y:S03]  /*5280*/  STL.64 [R1+0xcb8], R50 ;  /* 0x000cb83201007387 */ /* 0x000fe60000100a00 */
[--C-:B------:R-:W-:Y:S01]  /*5290*/  IMAD.WIDE R54, R225, 0x2, R136.reuse ;  /* 0x00000002e1367825 */ /* 0x100fe200078e0288 */
[----:B------:R-:W-:Y:S03]  /*52a0*/  STL.64 [R1+0xc58], R52 ;  /* 0x000c583401007387 */ /* 0x000fe60000100a00 */
[----:B------:R-:W-:-:S04]  /*52b0*/  IMAD.WIDE R68, R228, 0x2, R136 ;  /* 0x00000002e4447825 */ /* 0x000fc800078e0288 */
[----:B------:R-:W-:Y:S01]  /*52c0*/  IMAD.WIDE R58, R228, 0x2, R134 ;  /* 0x00000002e43a7825 */ /* 0x000fe200078e0286 */
[----:B------:R-:W-:Y:S03]  /*52d0*/  STL.64 [R1+0xbf8], R54 ;  /* 0x000bf83601007387 */ /* 0x000fe60000100a00 */
[--C-:B------:R-:W-:Y:S01]  /*52e0*/  IMAD.WIDE R60, R229, 0x2, R136.reuse ;  /* 0x00000002e53c7825 */ /* 0x100fe200078e0288 */
        /* <DEDUP_REMOVED lines=10> */
[--C-:B------:R-:W-:Y:S01]  /*5390*/  IMAD.WIDE R66, R236, 0x2, R136.reuse ;  /* 0x00000002ec427825 */ /* 0x100fe200078e0288 */
[----:B------:R-:W-:Y:S03]  /*53a0*/  STL.64 [R1+0xfb8], R64 ;  /* 0x000fb84001007387 */ /* 0x000fe60000100a00 */
[----:B------:R-:W-:Y:S01]  /*53b0*/  IMAD.WIDE R70, R237, 0x2, R136 ;  /* 0x00000002ed467825 */ /* 0x000fe200078e0288 */
[----:B------:R-:W-:Y:S03]  /*53c0*/  STL.64 [R1+0xf48], R66 ;  /* 0x000f484201007387 */ /* 0x000fe60000100a00 */
[----:B------:R-:W-:-:S02]  /*53d0*/  IMAD R240, R240, 0x32, RZ ;  /* 0x00000032f0f07824 */ /* 0x000fc400078e02ff */
[--C-:B------:R-:W-:Y:S01]  /*53e0*/  IMAD.WIDE R72, R236, 0x2, R134.reuse ;  /* 0x00000002ec487825 */ /* 0x100fe200078e0286 */
[----:B------:R1:W-:Y:S03]  /*53f0*/  STL.64 [R1+0xee8], R70 ;  /* 0x000ee84601007387 */ /* 0x0003e60000100a00 */
[----:B------:R-:W-:Y:S02]  /*5400*/  IMAD R241, R241, 0x3a, RZ ;  /* 0x0000003af1f17824 */ /* 0x000fe400078e02ff */
[----:B------:R-:W-:Y:S02]  /*5410*/  IMAD R243, R243, 0x42, RZ ;  /* 0x00000042f3f37824 */ /* 0x000fe400078e02ff */
[----:B------:R-:W-:-:S04]  /*5420*/  IMAD.WIDE R72, R237, 0x2, R134 ;  /* 0x00000002ed487825 */ /* 0x000fc800078e0286 */
[----:B------:R-:W-:Y:S02]  /*5430*/  IMAD R244, R244, 0x4a, RZ ;  /* 0x0000004af4f47824 */ /* 0x000fe400078e02ff */
[----:B-1----:R-:W-:-:S04]  /*5440*/  IMAD.WIDE R70, R239, 0x2, R136 ;  /* 0x00000002ef467825 */ /* 0x002fc800078e0288 */
[----:B------:R-:W-:-:S04]  /*5450*/  IMAD.WIDE R74, R239, 0x2, R134 ;  /* 0x00000002ef4a7825 */ /* 0x000fc800078e0286 */
[----:B------:R-:W-:-:S04]  /*5460*/  IMAD.WIDE R72, R240, 0x2, R136 ;  /* 0x00000002f0487825 */ /* 0x000fc800078e0288 */
[----:B------:R-:W-:Y:S01]  /*5470*/  IMAD.WIDE R76, R240, 0x2, R134 ;  /* 0x00000002f04c7825 */ /* 0x000fe200078e0286 */
[----:B------:R-:W-:Y:S03]  /*5480*/  STL.64 [R1+0xe88], R70 ;  /* 0x000e884601007387 */ /* 0x000fe60000100a00 */
[--C-:B------:R-:W-:Y:S01]  /*5490*/  IMAD.WIDE R74, R241, 0x2, R136.reuse ;  /* 0x00000002f14a7825 */ /* 0x100fe200078e0288 */
        /* <DEDUP_REMOVED lines=9> */
[----:B------:R-:W-:-:S04]  /*5530*/  IMAD.WIDE R78, R243, 0x2, R134 ;  /* 0x00000002f34e7825 */ /* 0x000fc800078e0286 */
[----:B------:R-:W-:Y:S02]  /*5540*/  IMAD R248, R248, 0x62, RZ ;  /* 0x00000062f8f87824 */ /* 0x000fe400078e02ff */
[----:B------:R-:W-:-:S04]  /*5550*/  IMAD.WIDE R78, R244, 0x2, R134 ;  /* 0x00000002f44e7825 */ /* 0x000fc800078e0286 */
[----:B-1----:R-:W-:-:S04]  /*5560*/  IMAD.WIDE R80, R245, 0x2, R136 ;  /* 0x00000002f5507825 */ /* 0x002fc800078e0288 */
[----:B------:R-:W-:Y:S01]  /*5570*/  IMAD.WIDE R84, R247, 0x2, R136 ;  /* 0x00000002f7547825 */ /* 0x000fe200078e0288 */
[----:B------:R1:W-:Y:S03]  /*5580*/  STL.64 [R1+0xca8], R80 ;  /* 0x000ca85001007387 */ /* 0x0003e60000100a00 */
[----:B------:R-:W-:Y:S01]  /*5590*/  IMAD.WIDE R78, R245, 0x2, R134 ;  /* 0x00000002f54e7825 */ /* 0x000fe200078e0286 */
[----:B------:R-:W-:Y:S03]  /*55a0*/  STL.64 [R1+0xc48], R84 ;  /* 0x000c485401007387 */ /* 0x000fe60000100a00 */
[----:B------:R-:W-:Y:S01]  /*55b0*/  IMAD.WIDE R82, R248, 0x2, R136 ;  /* 0x00000002f8527825 */ /* 0x000fe200078e0288 */
[----:B------:R0:W-:Y:S03]  /*55c0*/  STL.64 [R1+0x1290], R78 ;  /* 0x0012904e01007387 */ /* 0x0001e60000100a00 */
[----:B------:R-:W-:Y:S01]  /*55d0*/  IMAD R250, R250, 0x72, RZ ;  /* 0x00000072fafa7824 */ /* 0x000fe200078e02ff */
[----:B------:R2:W-:Y:S01]  /*55e0*/  STL.64 [R1+0xbe8], R82 ;  /* 0x000be85201007387 */ /* 0x0005e20000100a00 */
[----:B-1----:R-:W-:-:S04]  /*55f0*/  IMAD.WIDE R80, R247, 0x2, R134 ;  /* 0x00000002f7507825 */ /* 0x002fc800078e0286 */
[----:B------:R-:W-:Y:S02]  /*5600*/  IMAD R249, R249, 0x6a, RZ ;  /* 0x0000006af9f97824 */ /* 0x000fe400078e02ff */
[----:B0-----:R-:W-:-:S04]  /*5610*/  IMAD.WIDE R78, R250, 0x2, R136 ;  /* 0x00000002fa4e7825 */ /* 0x001fc800078e0288 */
[----:B--2---:R-:W-:Y:S01]  /*5620*/  IMAD.WIDE R82, R248, 0x2, R134 ;  /* 0x00000002f8527825 */ /* 0x004fe200078e0286 */
[----:B------:R-:W-:Y:S03]  /*5630*/  STL.64 [R1+0x1280], R80 ;  /* 0x0012805001007387 */ /* 0x000fe60000100a00 */
[----:B------:R-:W-:Y:S01]  /*5640*/  IMAD R252, R252, 0xb, RZ ;  /* 0x0000000bfcfc7824 */ /* 0x000fe200078e02ff */
[----:B------:R0:W-:Y:S01]  /*5650*/  STL.64 [R1+0x1270], R82 ;  /* 0x0012705201007387 */ /* 0x0001e20000100a00 */
[----:B------:R-:W-:-:S03]  /*5660*/  IMAD.WIDE R84, R249, 0x2, R136 ;  /* 0x00000002f9547825 */ /* 0x000fc600078e0288 */
[----:B------:R1:W-:Y:S01]  /*5670*/  STL.64 [R1+0xb28], R78 ;  /* 0x000b284e01007387 */ /* 0x0003e20000100a00 */
[----:B------:R-:W-:-:S04]  /*5680*/  IMAD.WIDE R86, R250, 0x2, R134 ;  /* 0x00000002fa567825 */ /* 0x000fc800078e0286 */
[----:B------:R-:W-:Y:S01]  /*5690*/  IMAD R251, R251, 0x7a, RZ ;  /* 0x0000007afbfb7824 */ /* 0x000fe200078e02ff */
[----:B------:R-:W-:Y:S01]  /*56a0*/  STL.64 [R1+0xb88], R84 ;  /* 0x000b885401007387 */ /* 0x000fe20000100a00 */
[----:B------:R-:W-:Y:S01]  /*56b0*/  IMAD R186, R186, 0x1b, RZ ;  /* 0x0000001bbaba7824 */ /* 0x000fe200078e02ff */
[----:B------:R-:W-:Y:S01]  /*56c0*/  PRMT R191, RZ, 0x7610, R191 ;  /* 0x00007610ffbf7816 */ /* 0x000fe200000000bf */
[C---:B------:R-:W-:Y:S01]  /*56d0*/  IMAD.WIDE R90, R252.reuse, 0x2, R134 ;  /* 0x00000002fc5a7825 */ /* 0x040fe200078e0286 */
[----:B------:R-:W-:Y:S01]  /*56e0*/  PRMT R211, RZ, 0x7610, R211 ;  /* 0x00007610ffd37816 */ /* 0x000fe200000000d3 */
[----:B0-----:R-:W0:Y:S02]  /*56f0*/  LDC R82, c[0x0][0x3c4] ;  /* 0x0000f100ff527b82 */ /* 0x001e240000000800 */
[--C-:B-1----:R-:W-:Y:S01]  /*5700*/  IMAD.WIDE R78, R252, 0x2, R136.reuse ;  /* 0x00000002fc4e7825 */ /* 0x102fe200078e0288 */
[----:B------:R1:W-:Y:S03]  /*5710*/  STL.64 [R1+0x1258], R86 ;  /* 0x0012585601007387 */ /* 0x0003e60000100a00 */
[----:B------:R-:W-:Y:S01]  /*5720*/  IMAD.WIDE R88, R251, 0x2, R136 ;  /* 0x00000002fb587825 */ /* 0x000fe200078e0288 */
[----:B------:R2:W-:Y:S04]  /*5730*/  STL.64 [R1+0x1018], R78 ;  /* 0x0010184e01007387 */ /* 0x0005e80000100a00 */
[----:B------:R-:W-:Y:S01]  /*5740*/  STL.64 [R1+0x948], R88 ;  /* 0x0009485801007387 */ /* 0x000fe20000100a00 */
[----:B------:R-:W-:Y:S01]  /*5750*/  IMAD.WIDE R92, R187, 0x2, R134 ;  /* 0x00000002bb5c7825 */ /* 0x000fe200078e0286 */
[----:B------:R-:W-:-:S02]  /*5760*/  PRMT R34, RZ, 0x7610, R34 ;  /* 0x00007610ff227816 */ /* 0x000fc40000000022 */
[----:B------:R-:W-:Y:S01]  /*5770*/  PRMT R37, RZ, 0x7610, R37 ;  /* 0x00007610ff257816 */ /* 0x000fe20000000025 */
[----:B------:R-:W-:Y:S01]  /*5780*/  IMAD.WIDE R94, R186, 0x2, R134 ;  /* 0x00000002ba5e7825 */ /* 0x000fe200078e0286 */
[----:B-1----:R-:W1:Y:S02]  /*5790*/  LDC R86, c[0x0][0x3c4] ;  /* 0x0000f100ff567b82 */ /* 0x002e640000000800 */
[----:B------:R-:W3:Y:S01]  /*57a0*/  @P4 LDG.E.U16 R34, desc[UR10][R40.64] ;  /* 0x0000000a28224981 */ /* 0x000ee2000c1e1500 */
[----:B--2---:R-:W-:-:S05]  /*57b0*/  IMAD.WIDE R78, R187, 0x2, R136 ;  /* 0x00000002bb4e7825 */ /* 0x004fca00078e0288 */
[----:B------:R2:W-:Y:S04]  /*57c0*/  STL.64 [R1+0xfa8], R78 ;  /* 0x000fa84e01007387 */ /* 0x0005e80000100a00 */
[----:B------:R4:W-:Y:S01]  /*57d0*/  STL.64 [R1+0x1240], R90 ;  /* 0x0012405a01007387 */ /* 0x0009e20000100a00 */
[----:B--2---:R-:W-:-:S04]  /*57e0*/  IMAD.WIDE R78, R186, 0x2, R136 ;  /* 0x00000002ba4e7825 */ /* 0x004fc800078e0288 */
[--C-:B------:R-:W-:Y:S01]  /*57f0*/  IMAD.WIDE R138, R11, 0x2, R136.reuse ;  /* 0x000000020b8a7825 */ /* 0x100fe200078e0288 */
[----:B------:R2:W-:Y:S01]  /*5800*/  STL.64 [R1+0xf38], R78 ;  /* 0x000f384e01007387 */ /* 0x0005e20000100a00 */
[----:B----4-:R-:W4:Y:S03]  /*5810*/  LDC R90, c[0x0][0x3c4] ;  /* 0x0000f100ff5a7b82 */ /* 0x010f260000000800 */
[----:B------:R0:W-:Y:S01]  /*5820*/  STL.64 [R1+0x1230], R92 ;  /* 0x0012305c01007387 */ /* 0x0001e20000100a00 */
[----:B--2---:R-:W-:-:S04]  /*5830*/  IMAD.WIDE R78, R96, 0x2, R136 ;  /* 0x00000002604e7825 */ /* 0x004fc800078e0288 */
[----:B------:R-:W-:Y:S01]  /*5840*/  IMAD.WIDE R226, R10, 0x2, R136 ;  /* 0x000000020ae27825 */ /* 0x000fe200078e0288 */
[----:B------:R2:W-:Y:S01]  /*5850*/  STL.64 [R1+0xed8], R78 ;  /* 0x000ed84e01007387 */ /* 0x0005e20000100a00 */
[----:B0-----:R-:W0:Y:S02]  /*5860*/  LDC R92, c[0x0][0x3c4] ;  /* 0x0000f100ff5c7b82 */ /* 0x001e240000000800 */
[----:B------:R-:W-:Y:S01]  /*5870*/  IMAD.WIDE R96, R96, 0x2, R134 ;  /* 0x0000000260607825 */ /* 0x000fe200078e0286 */
[----:B------:R-:W-:Y:S03]  /*5880*/  STL.64 [R1+0x1220], R94 ;  /* 0x0012205e01007387 */ /* 0x000fe60000100a00 */
[----:B--2---:R-:W-:-:S05]  /*5890*/  IMAD.WIDE R78, R98, 0x2, R136 ;  /* 0x00000002624e7825 */ /* 0x004fca00078e0288 */
[----:B------:R2:W-:Y:S01]  /*58a0*/  STL.64 [R1+0xe78], R78 ;  /* 0x000e784e01007387 */ /* 0x0005e20000100a00 */
[----:B------:R-:W-:-:S03]  /*58b0*/  IMAD.WIDE R98, R98, 0x2, R134 ;  /* 0x0000000262627825 */ /* 0x000fc600078e0286 */
[----:B------:R-:W-:Y:S01]  /*58c0*/  STL.64 [R1+0x1210], R96 ;  /* 0x0012106001007387 */ /* 0x000fe20000100a00 */
[----:B--2---:R-:W-:-:S05]  /*58d0*/  IMAD.WIDE R78, R104, 0x2, R136 ;  /* 0x00000002684e7825 */ /* 0x004fca00078e0288 */
[----:B------:R2:W-:Y:S01]  /*58e0*/  STL.64 [R1+0xe18], R78 ;  /* 0x000e184e01007387 */ /* 0x0005e20000100a00 */
[----:B------:R-:W-:-:S03]  /*58f0*/  IMAD.WIDE R104, R104, 0x2, R134 ;  /* 0x0000000268687825 */ /* 0x000fc600078e0286 */
[----:B------:R0:W-:Y:S01]  /*5900*/  STL.64 [R1+0x1200], R98 ;  /* 0x0012006201007387 */ /* 0x0001e20000100a00 */
[----:B------:R-:W-:-:S04]  /*5910*/  IMAD.WIDE R108, R11, 0x2, R134 ;  /* 0x000000020b6c7825 */ /* 0x000fc800078e0286 */
[----:B--2---:R-:W-:-:S04]  /*5920*/  IMAD.WIDE R78, R106, 0x2, R136 ;  /* 0x000000026a4e7825 */ /* 0x004fc800078e0288 */
[--C-:B------:R-:W-:Y:S01]  /*5930*/  IMAD.WIDE R106, R106, 0x2, R134.reuse ;  /* 0x000000026a6a7825 */ /* 0x100fe200078e0286 */
[----:B------:R-:W-:Y:S01]  /*5940*/  STL.64 [R1+0xdb8], R78 ;  /* 0x000db84e01007387 */ /* 0x000fe20000100a00 */
[----:B0-----:R-:W0:Y:S02]  /*5950*/  LDC R98, c[0x0][0x3c4] ;  /* 0x0000f100ff627b82 */ /* 0x001e240000000800 */
[----:B------:R-:W-:Y:S01]  /*5960*/  IMAD.WIDE R110, R10, 0x2, R134 ;  /* 0x000000020a6e7825 */ /* 0x000fe200078e0286 */
[----:B------:R-:W-:Y:S03]  /*5970*/  STL.64 [R1+0x11f0], R104 ;  /* 0x0011f06801007387 */ /* 0x000fe60000100a00 */
[C---:B------:R-:W-:Y:S01]  /*5980*/  IMAD.WIDE R230, R9.reuse, 0x2, R136 ;  /* 0x0000000209e67825 */ /* 0x040fe200078e0288 */
[----:B------:R2:W-:Y:S03]  /*5990*/  STL.64 [R1+0x11e0], R106 ;  /* 0x0011e06a01007387 */ /* 0x0005e60000100a00 */
[----:B------:R-:W-:Y:S01]  /*59a0*/  IMAD.WIDE R112, R9, 0x2, R134 ;  /* 0x0000000209707825 */ /* 0x000fe200078e0286 */
[----:B------:R0:W-:Y:S03]  /*59b0*/  STL.64 [R1+0xd58], R138 ;  /* 0x000d588a01007387 */ /* 0x0001e60000100a00 */
[C---:B------:R-:W-:Y:S01]  /*59c0*/  IMAD.WIDE R10, R8.reuse, 0x2, R136 ;  /* 0x00000002080a7825 */ /* 0x040fe200078e0288 */
[----:B------:R0:W-:Y:S03]  /*59d0*/  STL.64 [R1+0xcf8], R226 ;  /* 0x000cf8e201007387 */ /* 0x0001e60000100a00 */
[----:B------:R-:W-:Y:S01]  /*59e0*/  IMAD.WIDE R114, R8, 0x2, R134 ;  /* 0x0000000208727825 */ /* 0x000fe200078e0286 */
[----:B------:R0:W-:Y:S01]  /*59f0*/  STL.64 [R1+0xc98], R230 ;  /* 0x000c98e601007387 */ /* 0x0001e20000100a00 */
[----:B--2---:R-:W2:Y:S02]  /*5a00*/  LDC R106, c[0x0][0x3c4] ;  /* 0x0000f100ff6a7b82 */ /* 0x004ea40000000800 */
[--C-:B------:R-:W-:Y:S01]  /*5a10*/  IMAD.WIDE R8, R116, 0x2, R136.reuse ;  /* 0x0000000274087825 */ /* 0x100fe200078e0288 */
[----:B------:R0:W-:Y:S03]  /*5a20*/  STL.64 [R1+0xc38], R10 ;  /* 0x000c380a01007387 */ /* 0x0001e60000100a00 */
[C-C-:B------:R-:W-:Y:S01]  /*5a30*/  IMAD.WIDE R118, R7.reuse, 0x2, R136.reuse ;  /* 0x0000000207767825 */ /* 0x140fe200078e0288 */
[----:B------:R0:W-:Y:S03]  /*5a40*/  STL.64 [R1+0xbd8], R8 ;  /* 0x000bd80801007387 */ /* 0x0001e60000100a00 */
[----:B------:R-:W-:Y:S01]  /*5a50*/  IMAD.WIDE R122, R6, 0x2, R136 ;  /* 0x00000002067a7825 */ /* 0x000fe200078e0288 */
[----:B------:R0:W-:Y:S03]  /*5a60*/  STL.64 [R1+0xb78], R118 ;  /* 0x000b787601007387 */ /* 0x0001e60000100a00 */
[----:B------:R-:W-:-:S04]  /*5a70*/  IMAD.WIDE R222, R7, 0x2, R134 ;  /* 0x0000000207de7825 */ /* 0x000fc800078e0286 */
[----:B------:R-:W-:-:S04]  /*5a80*/  IMAD.WIDE R120, R6, 0x2, R134 ;  /* 0x0000000206787825 */ /* 0x000fc800078e0286 */
[C---:B------:R-:W-:Y:S01]  /*5a90*/  IMAD.WIDE R220, R5.reuse, 0x2, R136 ;  /* 0x0000000205dc7825 */ /* 0x040fe200078e0288 */
[----:B------:R0:W-:Y:S03]  /*5aa0*/  STL.64 [R1+0x9a8], R122 ;  /* 0x0009a87a01007387 */ /* 0x0001e60000100a00 */
[----:B------:R-:W-:-:S04]  /*5ab0*/  IMAD.WIDE R216, R5, 0x2, R134 ;  /* 0x0000000205d87825 */ /* 0x000fc800078e0286 */
[----:B------:R-:W-:-:S04]  /*5ac0*/  IMAD.WIDE R6, R4, 0x2, R136 ;  /* 0x0000000204067825 */ /* 0x000fc800078e0288 */
[----:B------:R-:W-:Y:S01]  /*5ad0*/  IMAD.WIDE R124, R4, 0x2, R134 ;  /* 0x00000002047c7825 */ /* 0x000fe200078e0286 */
[----:B------:R-:W-:Y:S03]  /*5ae0*/  STL.64 [R1+0x938], R220 ;  /* 0x000938dc01007387 */ /* 0x000fe60000100a00 */
[--C-:B------:R-:W-:Y:S01]  /*5af0*/  IMAD.WIDE R4, R126, 0x2, R136.reuse ;  /* 0x000000027e047825 */ /* 0x100fe200078e0288 */
[----:B------:R0:W-:Y:S03]  /*5b00*/  STL.64 [R1+0x1008], R6 ;  /* 0x0010080601007387 */ /* 0x0001e60000100a00 */
[----:B------:R-:W-:Y:S02]  /*5b10*/  IMAD R23, R23, 0x3c, RZ ;  /* 0x0000003c17177824 */ /* 0x000fe400078e02ff */
[----:B------:R-:W-:Y:S01]  /*5b20*/  IMAD.WIDE R184, R128, 0x2, R136 ;  /* 0x0000000280b87825 */ /* 0x000fe200078e0288 */
[----:B------:R0:W-:Y:S03]  /*5b30*/  STL.64 [R1+0xf98], R4 ;  /* 0x000f980401007387 */ /* 0x0001e60000100a00 */
[----:B------:R-:W-:-:S02]  /*5b40*/  IMAD R21, R21, 0x44, RZ ;  /* 0x0000004415157824 */ /* 0x000fc400078e02ff */
[--C-:B------:R-:W-:Y:S01]  /*5b50*/  IMAD.WIDE R182, R130, 0x2, R136.reuse ;  /* 0x0000000282b67825 */ /* 0x100fe200078e0288 */
[----:B------:R0:W-:Y:S03]  /*5b60*/  STL.64 [R1+0xf28], R184 ;  /* 0x000f28b801007387 */ /* 0x0001e60000100a00 */
[----:B------:R-:W-:Y:S02]  /*5b70*/  IMAD R20, R20, 0x4c, RZ ;  /* 0x0000004c14147824 */ /* 0x000fe400078e02ff */
[----:B------:R-:W-:Y:S01]  /*5b80*/  IMAD.WIDE R180, R132, 0x2, R136 ;  /* 0x0000000284b47825 */ /* 0x000fe200078e0288 */
[----:B------:R0:W-:Y:S03]  /*5b90*/  STL.64 [R1+0xec8], R182 ;  /* 0x000ec8b601007387 */ /* 0x0001e60000100a00 */
[----:B------:R-:W-:-:S02]  /*5ba0*/  IMAD R19, R19, 0x54, RZ ;  /* 0x0000005413137824 */ /* 0x000fc400078e02ff */
[----:B------:R-:W-:-:S04]  /*5bb0*/  IMAD.WIDE R178, R140, 0x2, R136 ;  /* 0x000000028cb27825 */ /* 0x000fc800078e0288 */
[----:B------:R-:W-:Y:S01]  /*5bc0*/  IMAD.WIDE R176, R140, 0x2, R134 ;  /* 0x000000028cb07825 */ /* 0x000fe200078e0286 */
[----:B------:R0:W-:Y:S03]  /*5bd0*/  STL.64 [R1+0xe68], R180 ;  /* 0x000e68b401007387 */ /* 0x0001e60000100a00 */
[----:B------:R-:W-:Y:S02]  /*5be0*/  IMAD R17, R17, 0x5c, RZ ;  /* 0x0000005c11117824 */ /* 0x000fe400078e02ff */
[----:B------:R-:W-:Y:S01]  /*5bf0*/  IMAD.WIDE R140, R23, 0x2, R136 ;  /* 0x00000002178c7825 */ /* 0x000fe200078e0288 */
[----:B------:R-:W-:Y:S03]  /*5c00*/  STL.64 [R1+0xe08], R178 ;  /* 0x000e08b201007387 */ /* 0x000fe60000100a00 */
[----:B-----5:R-:W-:-:S02]  /*5c10*/  IMAD R16, R16, 0x64, RZ ;  /* 0x0000006410107824 */ /* 0x020fc400078e02ff */
[--C-:B------:R-:W-:Y:S01]  /*5c20*/  IMAD.WIDE R144, R21, 0x2, R136.reuse ;  /* 0x0000000215907825 */ /* 0x100fe200078e0288 */
[----:B------:R-:W-:Y:S03]  /*5c30*/  STL.64 [R1+0xda8], R140 ;  /* 0x000da88c01007387 */ /* 0x000fe60000100a00 */
[----:B------:R-:W-:Y:S02]  /*5c40*/  IMAD R15, R15, 0x6c, RZ ;  /* 0x0000006c0f0f7824 */ /* 0x000fe400078e02ff */
[----:B------:R-:W-:Y:S01]  /*5c50*/  IMAD.WIDE R146, R20, 0x2, R136 ;  /* 0x0000000214927825 */ /* 0x000fe200078e0288 */
[----:B------:R-:W-:Y:S03]  /*5c60*/  STL.64 [R1+0xd48], R144 ;  /* 0x000d489001007387 */ /* 0x000fe60000100a00 */
[----:B------:R-:W-:-:S02]  /*5c70*/  IMAD R13, R13, 0x74, RZ ;  /* 0x000000740d0d7824 */ /* 0x000fc400078e02ff */
        /* <DEDUP_REMOVED lines=17> */
[----:B------:R-:W-:-:S04]  /*5d90*/  IMAD.WIDE R172, R21, 0x2, R134 ;  /* 0x0000000215ac7825 */ /* 0x000fc800078e0286 */
[----:B------:R-:W-:-:S04]  /*5da0*/  IMAD.WIDE R170, R20, 0x2, R134 ;  /* 0x0000000214aa7825 */ /* 0x000fc800078e0286 */
[----:B------:R-:W-:Y:S01]  /*5db0*/  IMAD.WIDE R160, R3, 0x2, R136 ;  /* 0x0000000203a07825 */ /* 0x000fe200078e0288 */
[----:B------:R-:W-:Y:S03]  /*5dc0*/  STL.64 [R1+0x928], R102 ;  /* 0x0009286601007387 */ /* 0x000fe60000100a00 */
[----:B------:R-:W-:Y:S02]  /*5dd0*/  IMAD R22, R22, 0x2d, RZ ;  /* 0x0000002d16167824 */ /* 0x000fe400078e02ff */
[----:B------:R-:W-:-:S04]  /*5de0*/  IMAD.WIDE R158, R13, 0x2, R134 ;  /* 0x000000020d9e7825 */ /* 0x000fc800078e0286 */
[----:B------:R-:W-:-:S04]  /*5df0*/  IMAD.WIDE R100, R12, 0x2, R134 ;  /* 0x000000020c647825 */ /* 0x000fc800078e0286 */
[----:B------:R-:W-:Y:S01]  /*5e00*/  IMAD.WIDE R20, R2, 0x2, R136 ;  /* 0x0000000202147825 */ /* 0x000fe200078e0288 */
[----:B------:R-:W-:Y:S03]  /*5e10*/  STL.64 [R1+0xff8], R160 ;  /* 0x000ff8a001007387 */ /* 0x000fe60000100a00 */
[----:B------:R-:W-:Y:S02]  /*5e20*/  IMAD R142, R142, 0x35, RZ ;  /* 0x000000358e8e7824 */ /* 0x000fe400078e02ff */
[----:B------:R-:W-:-:S04]  /*5e30*/  IMAD.WIDE R166, R17, 0x2, R134 ;  /* 0x0000000211a67825 */ /* 0x000fc800078e0286 */
[----:B------:R-:W-:-:S04]  /*5e40*/  IMAD.WIDE R164, R16, 0x2, R134 ;  /* 0x0000000210a47825 */ /* 0x000fc800078e0286 */
[--C-:B------:R-:W-:Y:S01]  /*5e50*/  IMAD.WIDE R12, R14, 0x2, R136.reuse ;  /* 0x000000020e0c7825 */ /* 0x100fe200078e0288 */
[----:B------:R-:W-:Y:S03]  /*5e60*/  STL.64 [R1+0xf88], R20 ;  /* 0x000f881401007387 */ /* 0x000fe60000100a00 */
[----:B------:R-:W-:Y:S01]  /*5e70*/  IMAD.WIDE R16, R18, 0x2, R136 ;  /* 0x0000000212107825 */ /* 0x000fe200078e0288 */
[----:B------:R-:W-:Y:S03]  /*5e80*/  STL.64 [R1+0xf18], R12 ;  /* 0x000f180c01007387 */ /* 0x000fe60000100a00 */
[----:B------:R-:W-:-:S04]  /*5e90*/  IMAD.WIDE R168, R19, 0x2, R134 ;  /* 0x0000000213a87825 */ /* 0x000fc800078e0286 */
[----:B------:R-:W-:Y:S01]  /*5ea0*/  IMAD.WIDE R186, R18, 0x2, R134 ;  /* 0x0000000212ba7825 */ /* 0x000fe200078e0286 */
[----:B------:R-:W-:Y:S03]  /*5eb0*/  STL.64 [R1+0xeb8], R16 ;  /* 0x000eb81001007387 */ /* 0x000fe60000100a00 */
[--C-:B------:R-:W-:Y:S01]  /*5ec0*/  IMAD.WIDE R18, R22, 0x2, R136.reuse ;  /* 0x0000000216127825 */ /* 0x100fe200078e0288 */
[----:B------:R-:W5:Y:S03]  /*5ed0*/  LDL.64 R236, [R1+0xc68] ;  /* 0x000c680001ec7983 */ /* 0x000f660000100a00 */
[----:B------:R-:W-:Y:S01]  /*5ee0*/  IMAD.WIDE R242, R142, 0x2, R136 ;  /* 0x000000028ef27825 */ /* 0x000fe200078e0288 */
[----:B------:R-:W-:Y:S04]  /*5ef0*/  STL.64 [R1+0xe58], R18 ;  /* 0x000e581201007387 */ /* 0x000fe80000100a00 */
[----:B------:R-:W-:Y:S04]  /*5f00*/  STL.64 [R1+0xdf8], R242 ;  /* 0x000df8f201007387 */ /* 0x000fe80000100a00 */
[----:B------:R-:W2:Y:S01]  /*5f10*/  LDL.LU.64 R194, [R1+0x13a0] ;  /* 0x0013a00001c27983 */ /* 0x000ea20000300a00 */
[----:B------:R-:W-:-:S02]  /*5f20*/  IMAD R246, R143, 0x3d, RZ ;  /* 0x0000003d8ff67824 */ /* 0x000fc400078e02ff */
[----:B------:R-:W-:-:S04]  /*5f30*/  IMAD.WIDE R224, R229, 0x2, R134 ;  /* 0x00000002e5e07825 */ /* 0x000fc800078e0286 */
[----:B------:R-:W-:-:S04]  /*5f40*/  IMAD.WIDE R228, R251, 0x2, R134 ;  /* 0x00000002fbe47825 */ /* 0x000fc800078e0286 */
[----:B------:R-:W-:-:S05]  /*5f50*/  IMAD.WIDE R250, R246, 0x2, R136 ;  /* 0x00000002f6fa7825 */ /* 0x000fca00078e0288 */
[----:B------:R-:W-:Y:S04]  /*5f60*/  STL.64 [R1+0xd98], R250 ;  /* 0x000d98fa01007387 */ /* 0x000fe80000100a00 */
[----:B------:R-:W3:Y:S04]  /*5f70*/  LDL.LU.64 R196, [R1+0x1398] ;  /* 0x0013980001c47983 */ /* 0x000ee80000300a00 */
[----:B--2---:R-:W2:Y:S04]  /*5f80*/  @P4 LDG.E.U16 R194, desc[UR10][R198.64] ;  /* 0x0000000ac6c24981 */ /* 0x004ea8000c1e1500 */
[----:B------:R-:W2:Y:S04]  /*5f90*/  LDL.LU.64 R198, [R1+0x1390] ;  /* 0x0013900001c67983 */ /* 0x000ea80000300a00 */
[----:B---3--:R-:W3:Y:S04]  /*5fa0*/  @P4 LDG.E.U16 R196, desc[UR10][R200.64] ;  /* 0x0000000ac8c44981 */ /* 0x008ee8000c1e1500 */
        /* <DEDUP_REMOVED lines=8> */
[----:B------:R-:W5:Y:S04]  /*6030*/  LDL.LU.64 R208, [R1+0x1368] ;  /* 0x0013680001d07983 */ /* 0x000f680000300a00 */
[----:B--2---:R-:W2:Y:S04]  /*6040*/  @P4 LDG.E.U16 R206, desc[UR10][R212.64] ;  /* 0x0000000ad4ce4981 */ /* 0x004ea8000c1e1500 */
[----:B------:R-:W2:Y:S04]  /*6050*/  LDL.LU.64 R212, [R1+0x1360] ;  /* 0x0013600001d47983 */ /* 0x000ea80000300a00 */
[----:B------:R-:W3:Y:S01]  /*6060*/  LDL.LU.64 R24, [R1+0x1358] ;  /* 0x0013580001187983 */ /* 0x000ee20000300a00 */
[----:B------:R-:W-:-:S02]  /*6070*/  IMAD R234, R234, 0x18, RZ ;  /* 0x00000018eaea7824 */ /* 0x000fc400078e02ff */
[--C-:B------:R-:W-:Y:S01]  /*6080*/  IMAD.WIDE R232, R249, 0x2, R134.reuse ;  /* 0x00000002f9e87825 */ /* 0x100fe200078e0286 */
[----:B-----5:R5:W4:Y:S04]  /*6090*/  @P4 LDG.E.U16 R208, desc[UR10][R236.64] ;  /* 0x0000000aecd04981 */ /* 0x020b28000c1e1500 */
[----:B--2---:R-:W2:Y:S04]  /*60a0*/  @P4 LDG.E.U16 R212, desc[UR10][R26.64] ;  /* 0x0000000a1ad44981 */ /* 0x004ea8000c1e1500 */
[----:B---3--:R-:W3:Y:S01]  /*60b0*/  @P4 LDG.E.U16 R24, desc[UR10][R30.64] ;  /* 0x0000000a1e184981 */ /* 0x008ee2000c1e1500 */
[----:B------:R-:W-:Y:S01]  /*60c0*/  IMAD.WIDE R234, R234, 0x2, R134 ;  /* 0x00000002eaea7825 */ /* 0x000fe200078e0286 */
[----:B-----5:R-:W5:Y:S02]  /*60d0*/  LDC R236, c[0x0][0x3c4] ;  /* 0x0000f100ffec7b82 */ /* 0x020f640000000800 */
[----:B------:R-:W2:Y:S04]  /*60e0*/  LDL.LU.64 R26, [R1+0x1350] ;  /* 0x00135000011a7983 */ /* 0x000ea80000300a00 */
[----:B------:R-:W3:Y:S04]  /*60f0*/  LDL.LU.64 R30, [R1+0x1348] ;  /* 0x00134800011e7983 */ /* 0x000ee80000300a00 */
[----:B------:R0:W4:Y:S02]  /*6100*/  @P4 LDG.E.U16 R193, desc[UR10][R234.64] ;  /* 0x0000000aeac14981 */ /* 0x000124000c1e1500 */
[----:B0-----:R-:W0:Y:S02]  /*6110*/  LDC R234, c[0x0][0x3c4] ;  /* 0x0000f100ffea7b82 */ /* 0x001e240000000800 */
[----:B0-----:R-:W-:-:S04]  /*6120*/  IMAD R234, R234, 0x28, RZ ;  /* 0x00000028eaea7824 */ /* 0x001fc800078e02ff */
[----:B------:R-:W-:-:S05]  /*6130*/  IMAD.WIDE R234, R234, 0x2, R134 ;  /* 0x00000002eaea7825 */ /* 0x000fca00078e0286 */
[----:B------:R0:W4:Y:S02]  /*6140*/  @P4 LDG.E.U16 R197, desc[UR10][R234.64] ;  /* 0x0000000aeac54981 */ /* 0x000124000c1e1500 */
[----:B0-----:R-:W0:Y:S02]  /*6150*/  LDC R234, c[0x0][0x3c4] ;  /* 0x0000f100ffea7b82 */ /* 0x001e240000000800 */
[----:B0-----:R-:W-:-:S04]  /*6160*/  IMAD R234, R234, 0x38, RZ ;  /* 0x00000038eaea7824 */ /* 0x001fc800078e02ff */
[----:B------:R-:W-:-:S05]  /*6170*/  IMAD.WIDE R234, R234, 0x2, R134 ;  /* 0x00000002eaea7825 */ /* 0x000fca00078e0286 */
[----:B------:R0:W4:Y:S02]  /*6180*/  @P4 LDG.E.U16 R201, desc[UR10][R234.64] ;  /* 0x0000000aeac94981 */ /* 0x000124000c1e1500 */
[----:B0-----:R-:W0:Y:S02]  /*6190*/  LDC R234, c[0x0][0x3c4] ;  /* 0x0000f100ffea7b82 */ /* 0x001e240000000800 */
[----:B--2---:R-:W2:Y:S01]  /*61a0*/  @P4 LDG.E.U16 R26, desc[UR10][R28.64] ;  /* 0x0000000a1c1a4981 */ /* 0x004ea2000c1e1500 */
[----:B------:R-:W-:-:S05]  /*61b0*/  IMAD.WIDE R248, R246, 0x2, R134 ;  /* 0x00000002f6f87825 */ /* 0x000fca00078e0286 */
[----:B------:R-:W1:Y:S01]  /*61c0*/  LDC R246, c[0x0][0x3c4] ;  /* 0x0000f100fff67b82 */ /* 0x000e620000000800 */
[----:B---3--:R-:W3:Y:S04]  /*61d0*/  @P4 LDG.E.U16 R30, desc[UR10][R56.64] ;  /* 0x0000000a381e4981 */ /* 0x008ee8000c1e1500 */
[----:B------:R-:W2:Y:S01]  /*61e0*/  LDL.LU.64 R28, [R1+0x1340] ;  /* 0x00134000011c7983 */ /* 0x000ea20000300a00 */
[----:B0-----:R-:W-:-:S04]  /*61f0*/  IMAD R234, R234, 0x48, RZ ;  /* 0x00000048eaea7824 */ /* 0x001fc800078e02ff */
[----:B------:R-:W-:-:S05]  /*6200*/  IMAD.WIDE R234, R234, 0x2, R134 ;  /* 0x00000002eaea7825 */ /* 0x000fca00078e0286 */
[----:B------:R0:W3:Y:S02]  /*6210*/  @P4 LDG.E.U16 R205, desc[UR10][R234.64] ;  /* 0x0000000aeacd4981 */ /* 0x0000e4000c1e1500 */
[----:B0-----:R-:W0:Y:S02]  /*6220*/  LDC R234, c[0x0][0x3c4] ;  /* 0x0000f100ffea7b82 */ /* 0x001e240000000800 */
[----:B0-----:R-:W-:-:S04]  /*6230*/  IMAD R234, R234, 0x58, RZ ;  /* 0x00000058eaea7824 */ /* 0x001fc800078e02ff */
[----:B------:R-:W-:-:S05]  /*6240*/  IMAD.WIDE R234, R234, 0x2, R134 ;  /* 0x00000002eaea7825 */ /* 0x000fca00078e0286 */
[----:B------:R0:W3:Y:S02]  /*6250*/  @P4 LDG.E.U16 R209, desc[UR10][R234.64] ;  /* 0x0000000aead14981 */ /* 0x0000e4000c1e1500 */
[----:B0-----:R-:W0:Y:S02]  /*6260*/  LDC R234, c[0x0][0x3c4] ;  /* 0x0000f100ffea7b82 */ /* 0x001e240000000800 */
[----:B0-----:R-:W-:-:S04]  /*6270*/  IMAD R234, R234, 0x68, RZ ;  /* 0x00000068eaea7824 */ /* 0x001fc800078e02ff */
[----:B------:R-:W-:-:S05]  /*6280*/  IMAD.WIDE R234, R234, 0x2, R134 ;  /* 0x00000002eaea7825 */ /* 0x000fca00078e0286 */
[----:B------:R0:W3:Y:S02]  /*6290*/  @P4 LDG.E.U16 R213, desc[UR10][R234.64] ;  /* 0x0000000aead54981 */ /* 0x0000e4000c1e1500 */
[----:B0-----:R-:W-:Y:S02]  /*62a0*/  IMAD R234, R238, 0x45, RZ ;  /* 0x00000045eeea7824 */ /* 0x001fe400078e02ff */
[----:B-1----:R-:W-:Y:S02]  /*62b0*/  IMAD R238, R246, 0x4d, RZ ;  /* 0x0000004df6ee7824 */ /* 0x002fe400078e02ff */
[----:B------:R-:W-:-:S05]  /*62c0*/  IMAD.WIDE R246, R234, 0x2, R136 ;  /* 0x00000002eaf67825 */ /* 0x000fca00078e0288 */
[----:B------:R-:W-:Y:S01]  /*62d0*/  STL.64 [R1+0xd38], R246 ;  /* 0x000d38f601007387 */ /* 0x000fe20000100a00 */
[----:B------:R-:W-:-:S04]  /*62e0*/  IMAD.SHL.U32 R218, R218, 0x10, RZ ;  /* 0x00000010dada7824 */ /* 0x000fc800078e00ff */
[----:B------:R-:W-:-:S05]  /*62f0*/  IMAD.WIDE R218, R218, 0x2, R134 ;  /* 0x00000002dada7825 */ /* 0x000fca00078e0286 */
[----:B------:R0:W3:Y:S02]  /*6300*/  @P4 LDG.E.U16 R191, desc[UR10][R218.64] ;  /* 0x0000000adabf4981 */ /* 0x0000e4000c1e1500 */
[----:B0-----:R-:W0:Y:S02]  /*6310*/  LDC R218, c[0x0][0x3c4] ;  /* 0x0000f100ffda7b82 */ /* 0x001e240000000800 */
[----:B0-----:R-:W-:-:S05]  /*6320*/  SHF.L.U32 R218, R218, 0x5, RZ ;  /* 0x00000005dada7819 */ /* 0x001fca00000006ff */
[----:B------:R-:W-:-:S05]  /*6330*/  IMAD.WIDE R218, R218, 0x2, R134 ;  /* 0x00000002dada7825 */ /* 0x000fca00078e0286 */
[----:B------:R0:W3:Y:S02]  /*6340*/  @P4 LDG.E.U16 R195, desc[UR10][R218.64] ;  /* 0x0000000adac34981 */ /* 0x0000e4000c1e1500 */
[----:B0-----:R-:W0:Y:S02]  /*6350*/  LDC R218, c[0x0][0x3c4] ;  /* 0x0000f100ffda7b82 */ /* 0x001e240000000800 */
[----:B--2---:R-:W2:Y:S04]  /*6360*/  @P4 LDG.E.U16 R28, desc[UR10][R32.64] ;  /* 0x0000000a201c4981 */ /* 0x004ea8000c1e1500 */
[----:B------:R-:W2:Y:S01]  /*6370*/  LDL.LU.64 R32, [R1+0x1338] ;  /* 0x0013380001207983 */ /* 0x000ea20000300a00 */
[----:B0-----:R-:W-:-:S04]  /*6380*/  IMAD R218, R218, 0x30, RZ ;  /* 0x00000030dada7824 */ /* 0x001fc800078e02ff */
[----:B------:R-:W-:-:S05]  /*6390*/  IMAD.WIDE R218, R218, 0x2, R134 ;  /* 0x00000002dada7825 */ /* 0x000fca00078e0286 */
[----:B------:R0:W2:Y:S02]  /*63a0*/  @P4 LDG.E.U16 R199, desc[UR10][R218.64] ;  /* 0x0000000adac74981 */ /* 0x0000a4000c1e1500 */
[----:B0-----:R-:W0:Y:S02]  /*63b0*/  LDC R218, c[0x0][0x3c4] ;  /* 0x0000f100ffda7b82 */ /* 0x001e240000000800 */
[----:B0-----:R-:W-:-:S04]  /*63c0*/  IMAD.SHL.U32 R218, R218, 0x40, RZ ;  /* 0x00000040dada7824 */ /* 0x001fc800078e00ff */
        /* <DEDUP_REMOVED lines=18> */
[----:B0-----:R-:W-:-:S05]  /*64f0*/  IMAD.WIDE R218, R238, 0x2, R136 ;  /* 0x00000002eeda7825 */ /* 0x001fca00078e0288 */
[----:B------:R-:W-:Y:S04]  /*6500*/  STL.64 [R1+0xcd8], R218 ;  /* 0x000cd8da01007387 */ /* 0x000fe80000100a00 */
[----:B------:R-:W3:Y:S04]  /*6510*/  LDL.LU.64 R56, [R1+0x1330] ;  /* 0x0013300001387983 */ /* 0x000ee80000300a00 */
[----:B--2---:R-:W2:Y:S04]  /*6520*/  @P4 LDG.E.U16 R32, desc[UR10][R38.64] ;  /* 0x0000000a26204981 */ /* 0x004ea8000c1e1500 */
[----:B------:R-:W2:Y:S04]  /*6530*/  LDL.LU.64 R38, [R1+0x1328] ;  /* 0x0013280001267983 */ /* 0x000ea80000300a00 */
[----:B------:R-:W4:Y:S01]  /*6540*/  LDL.LU.64 R40, [R1+0x1320] ;  /* 0x0013200001287983 */ /* 0x000f220000300a00 */
[----:B------:R-:W-:-:S02]  /*6550*/  IMAD.WIDE R244, R234, 0x2, R134 ;  /* 0x00000002eaf47825 */ /* 0x000fc400078e0286 */
[----:B------:R-:W0:Y:S01]  /*6560*/  LDC R234, c[0x0][0x3c4] ;  /* 0x0000f100ffea7b82 */ /* 0x000e220000000800 */
[----:B---3--:R-:W3:Y:S04]  /*6570*/  @P4 LDG.E.U16 R56, desc[UR10][R58.64] ;  /* 0x0000000a3a384981 */ /* 0x008ee8000c1e1500 */
[----:B--2---:R-:W2:Y:S04]  /*6580*/  @P4 LDG.E.U16 R38, desc[UR10][R42.64] ;  /* 0x0000000a2a264981 */ /* 0x004ea8000c1e1500 */
[----:B----4-:R-:W4:Y:S04]  /*6590*/  @P4 LDG.E.U16 R40, desc[UR10][R44.64] ;  /* 0x0000000a2c284981 */ /* 0x010f28000c1e1500 */
[----:B------:R-:W2:Y:S04]  /*65a0*/  LDL.LU.64 R42, [R1+0x1318] ;  /* 0x00131800012a7983 */ /* 0x000ea80000300a00 */
[----:B------:R-:W3:Y:S04]  /*65b0*/  LDL.LU.64 R44, [R1+0x1310] ;  /* 0x00131000012c7983 */ /* 0x000ee80000300a00 */
[----:B--2---:R-:W2:Y:S04]  /*65c0*/  @P4 LDG.E.U16 R42, desc[UR10][R46.64] ;  /* 0x0000000a2e2a4981 */ /* 0x004ea8000c1e1500 */
[----:B---3--:R-:W3:Y:S04]  /*65d0*/  @P4 LDG.E.U16 R44, desc[UR10][R48.64] ;  /* 0x0000000a302c4981 */ /* 0x008ee8000c1e1500 */
        /* <DEDUP_REMOVED lines=9> */
[----:B------:R-:W3:Y:S04]  /*6670*/  LDL.64 R94, [R1+0xee8] ;  /* 0x000ee800015e7983 */ /* 0x000ee80000100a00 */
[----:B------:R-:W3:Y:S01]  /*6680*/  LDL.LU.64 R68, [R1+0x12e0] ;  /* 0x0012e00001447983 */ /* 0x000ee20000300a00 */
        /* <DEDUP_REMOVED lines=15> */
[----:B------:R0:W2:Y:S01]  /*6780*/  @P4 LDG.E.U16 R55, desc[UR10][R224.64] ;  /* 0x0000000ae0374981 */ /* 0x0000a2000c1e1500 */
[----:B-----5:R-:W-:Y:S02]  /*6790*/  IMAD R236, R236, 0x19, RZ ;  /* 0x00000019ecec7824 */ /* 0x020fe400078e02ff */
[----:B------:R-:W-:Y:S01]  /*67a0*/  IMAD R82, R82, 0xa, RZ ;  /* 0x0000000a52527824 */ /* 0x000fe200078e02ff */
[----:B---3--:R-:W3:Y:S04]  /*67b0*/  @P4 LDG.E.U16 R68, desc[UR10][R72.64] ;  /* 0x0000000a48444981 */ /* 0x008ee8000c1e1500 */
[----:B------:R-:W5:Y:S01]  /*67c0*/  LDL.LU.64 R60, [R1+0x12d8] ;  /* 0x0012d800013c7983 */ /* 0x000f620000300a00 */
[----:B0-----:R-:W-:Y:S01]  /*67d0*/  IMAD R234, R234, 0x41, RZ ;  /* 0x00000041eaea7824 */ /* 0x001fe200078e02ff */
[----:B------:R-:W0:Y:S02]  /*67e0*/  LDC R224, c[0x0][0x3c4] ;  /* 0x0000f100ffe07b82 */ /* 0x000e240000000800 */
[----:B------:R-:W2:Y:S01]  /*67f0*/  LDL.LU.64 R58, [R1+0x12d0] ;  /* 0x0012d000013a7983 */ /* 0x000ea20000300a00 */
[----:B------:R-:W-:-:S05]  /*6800*/  IMAD.WIDE R234, R234, 0x2, R134 ;  /* 0x00000002eaea7825 */ /* 0x000fca00078e0286 */
[----:B------:R1:W3:Y:S02]  /*6810*/  @P4 LDG.E.U16 R43, desc[UR10][R234.64] ;  /* 0x0000000aea2b4981 */ /* 0x0002e4000c1e1500 */
[----:B-1----:R-:W1:Y:S02]  /*6820*/  LDC R234, c[0x0][0x3c4] ;  /* 0x0000f100ffea7b82 */ /* 0x002e640000000800 */
[----:B-1----:R-:W-:-:S04]  /*6830*/  IMAD R234, R234, 0x51, RZ ;  /* 0x00000051eaea7824 */ /* 0x002fc800078e02ff */
[----:B------:R-:W-:-:S05]  /*6840*/  IMAD.WIDE R234, R234, 0x2, R134 ;  /* 0x00000002eaea7825 */ /* 0x000fca00078e0286 */
[----:B------:R1:W3:Y:S02]  /*6850*/  @P4 LDG.E.U16 R47, desc[UR10][R234.64] ;  /* 0x0000000aea2f4981 */ /* 0x0002e4000c1e1500 */
[----:B-1----:R-:W1:Y:S02]  /*6860*/  LDC R234, c[0x0][0x3c4] ;  /* 0x0000f100ffea7b82 */ /* 0x002e640000000800 */
[----:B-1----:R-:W-:-:S04]  /*6870*/  IMAD R234, R234, 0x61, RZ ;  /* 0x00000061eaea7824 */ /* 0x002fc800078e02ff */
[----:B------:R-:W-:-:S05]  /*6880*/  IMAD.WIDE R234, R234, 0x2, R134 ;  /* 0x00000002eaea7825 */ /* 0x000fca00078e0286 */
[----:B------:R1:W3:Y:S02]  /*6890*/  @P4 LDG.E.U16 R51, desc[UR10][R234.64] ;  /* 0x0000000aea334981 */ /* 0x0002e4000c1e1500 */
[----:B-1----:R-:W-:-:S04]  /*68a0*/  IMAD R234, R238, 0x55, RZ ;  /* 0x00000055eeea7824 */ /* 0x002fc800078e02ff */
[----:B------:R-:W-:-:S05]  /*68b0*/  IMAD.WIDE R238, R234, 0x2, R136 ;  /* 0x00000002eaee7825 */ /* 0x000fca00078e0288 */
[----:B------:R-:W-:Y:S04]  /*68c0*/  STL.64 [R1+0xc78], R238 ;  /* 0x000c78ee01007387 */ /* 0x000fe80000100a00 */
[----:B------:R-:W3:Y:S04]  /*68d0*/  LDL.64 R104, [R1+0xd08] ;  /* 0x000d080001687983 */ /* 0x000ee80000100a00 */
[----:B------:R-:W3:Y:S01]  /*68e0*/  LDL.64 R78, [R1+0xca8] ;  /* 0x000ca800014e7983 */ /* 0x000ee20000100a00 */
[----:B------:R-:W-:-:S05]  /*68f0*/  IMAD.WIDE R236, R236, 0x2, R134 ;  /* 0x00000002ecec7825 */ /* 0x000fca00078e0286 */
[----:B------:R1:W3:Y:S02]  /*6900*/  @P4 LDG.E.U16 R31, desc[UR10][R236.64] ;  /* 0x0000000aec1f4981 */ /* 0x0002e4000c1e1500 */
[----:B-1----:R-:W1:Y:S02]  /*6910*/  LDC R236, c[0x0][0x3c4] ;  /* 0x0000f100ffec7b82 */ /* 0x002e640000000800 */
[----:B-1----:R-:W-:-:S04]  /*6920*/  IMAD R236, R236, 0x29, RZ ;  /* 0x00000029ecec7824 */ /* 0x002fc800078e02ff */
[----:B------:R-:W-:-:S05]  /*6930*/  IMAD.WIDE R236, R236, 0x2, R134 ;  /* 0x00000002ecec7825 */ /* 0x000fca00078e0286 */
[----:B------:R1:W3:Y:S02]  /*6940*/  @P4 LDG.E.U16 R37, desc[UR10][R236.64] ;  /* 0x0000000aec254981 */ /* 0x0002e4000c1e1500 */
[----:B-1----:R-:W1:Y:S01]  /*6950*/  LDC R236, c[0x0][0x3c4] ;  /* 0x0000f100ffec7b82 */ /* 0x002e620000000800 */
[--C-:B------:R-:W-:Y:S01]  /*6960*/  IMAD.WIDE R82, R82, 0x2, R134.reuse ;  /* 0x0000000252527825 */ /* 0x100fe200078e0286 */
[----:B-----5:R-:W5:Y:S04]  /*6970*/  @P4 LDG.E.U16 R60, desc[UR10][R64.64] ;  /* 0x0000000a403c4981 */ /* 0x020f68000c1e1500 */
[----:B--2---:R-:W2:Y:S01]  /*6980*/  @P4 LDG.E.U16 R58, desc[UR10][R62.64] ;  /* 0x0000000a3e3a4981 */ /* 0x004ea2000c1e1500 */
[----:B-1----:R-:W-:Y:S02]  /*6990*/  IMAD R236, R236, 0x39, RZ ;  /* 0x00000039ecec7824 */ /* 0x002fe400078e02ff */
[----:B0-----:R-:W-:Y:S01]  /*69a0*/  IMAD R225, R224, 0x5d, RZ ;  /* 0x0000005de0e17824 */ /* 0x001fe200078e02ff */
[----:B------:R-:W2:Y:S04]  /*69b0*/  @P4 LDG.E.U16 R59, desc[UR10][R82.64] ;  /* 0x0000000a523b4981 */ /* 0x000ea8000c1e1500 */
[----:B------:R-:W2:Y:S01]  /*69c0*/  LDL.LU.64 R62, [R1+0x12c8] ;  /* 0x0012c800013e7983 */ /* 0x000ea20000300a00 */
[----:B------:R-:W-:Y:S01]  /*69d0*/  IMAD.WIDE R236, R236, 0x2, R134 ;  /* 0x00000002ecec7825 */ /* 0x000fe200078e0286 */
[----:B------:R-:W0:Y:S02]  /*69e0*/  LDC R224, c[0x0][0x3c4] ;  /* 0x0000f100ffe07b82 */ /* 0x000e240000000800 */
[----:B------:R-:W3:Y:S04]  /*69f0*/  LDL.64 R80, [R1+0xc48] ;  /* 0x000c480001507983 */ /* 0x000ee80000100a00 */
[----:B------:R1:W3:Y:S04]  /*6a00*/  @P4 LDG.E.U16 R41, desc[UR10][R236.64] ;  /* 0x0000000aec294981 */ /* 0x0002e8000c1e1500 */
[----:B------:R-:W3:Y:S04]  /*6a10*/  LDL.64 R82, [R1+0xbe8] ;  /* 0x000be80001527983 */ /* 0x000ee80000100a00 */
[----:B------:R-:W3:Y:S01]  /*6a20*/  LDL.LU.64 R64, [R1+0x12c0] ;  /* 0x0012c00001407983 */ /* 0x000ee20000300a00 */
[----:B-1----:R-:W1:Y:S02]  /*6a30*/  LDC R236, c[0x0][0x3c4] ;  /* 0x0000f100ffec7b82 */ /* 0x002e640000000800 */
[----:B-1----:R-:W-:-:S04]  /*6a40*/  IMAD R236, R236, 0x49, RZ ;  /* 0x00000049ecec7824 */ /* 0x002fc800078e02ff */
[----:B------:R-:W-:-:S05]  /*6a50*/  IMAD.WIDE R236, R236, 0x2, R134 ;  /* 0x00000002ecec7825 */ /* 0x000fca00078e0286 */
[----:B------:R1:W4:Y:S02]  /*6a60*/  @P4 LDG.E.U16 R45, desc[UR10][R236.64] ;  /* 0x0000000aec2d4981 */ /* 0x000324000c1e1500 */
        /* <DEDUP_REMOVED lines=12> */
[----:B-1----:R-:W-:-:S04]  /*6b30*/  IMAD.WIDE R236, R234, 0x2, R134 ;  /* 0x00000002eaec7825 */ /* 0x002fc800078e0286 */
[----:B------:R-:W-:-:S05]  /*6b40*/  IMAD.WIDE R234, R225, 0x2, R136 ;  /* 0x00000002e1ea7825 */ /* 0x000fca00078e0288 */
[----:B------:R-:W-:Y:S04]  /*6b50*/  STL.64 [R1+0xc18], R234 ;  /* 0x000c18ea01007387 */ /* 0x000fe80000100a00 */
[----:B--2---:R-:W2:Y:S04]  /*6b60*/  @P4 LDG.E.U16 R62, desc[UR10][R66.64] ;  /* 0x0000000a423e4981 */ /* 0x004ea8000c1e1500 */
[----:B------:R-:W2:Y:S01]  /*6b70*/  LDL.LU.64 R66, [R1+0x12b8] ;  /* 0x0012b80001427983 */ /* 0x000ea20000300a00 */
[----:B------:R-:W-:-:S04]  /*6b80*/  IMAD R90, R90, 0x1a, RZ ;  /* 0x0000001a5a5a7824 */ /* 0x000fc800078e02ff */
[--C-:B------:R-:W-:Y:S01]  /*6b90*/  IMAD.WIDE R90, R90, 0x2, R134.reuse ;  /* 0x000000025a5a7825 */ /* 0x100fe200078e0286 */
[----:B---3--:R1:W3:Y:S04]  /*6ba0*/  @P4 LDG.E.U16 R64, desc[UR10][R94.64] ;  /* 0x0000000a5e404981 */ /* 0x0082e8000c1e1500 */
[----:B------:R0:W3:Y:S01]  /*6bb0*/  @P4 LDG.E.U16 R63, desc[UR10][R90.64] ;  /* 0x0000000a5a3f4981 */ /* 0x0000e2000c1e1500 */
[----:B------:R-:W-:Y:S02]  /*6bc0*/  IMAD R86, R86, 0x12, RZ ;  /* 0x0000001256567824 */ /* 0x000fe400078e02ff */
[----:B------:R-:W-:Y:S01]  /*6bd0*/  IMAD R92, R92, 0x22, RZ ;  /* 0x000000225c5c7824 */ /* 0x000fe200078e02ff */
[----:B-1----:R-:W1:Y:S08]  /*6be0*/  LDC R94, c[0x0][0x3c4] ;  /* 0x0000f100ff5e7b82 */ /* 0x002e700000000800 */
[----:B0-----:R-:W0:Y:S01]  /*6bf0*/  LDC R90, c[0x0][0x3c4] ;  /* 0x0000f100ff5a7b82 */ /* 0x001e220000000800 */
[----:B------:R-:W-:-:S05]  /*6c00*/  IMAD.WIDE R86, R86, 0x2, R134 ;  /* 0x0000000256567825 */ /* 0x000fca00078e0286 */
[----:B------:R-:W3:Y:S04]  /*6c10*/  @P4 LDG.E.U16 R61, desc[UR10][R86.64] ;  /* 0x0000000a563d4981 */ /* 0x000ee8000c1e1500 */
[----:B------:R-:W3:Y:S01]  /*6c20*/  LDL.64 R86, [R1+0xb28] ;  /* 0x000b280001567983 */ /* 0x000ee20000100a00 */
[----:B0-----:R-:W-:-:S04]  /*6c30*/  IMAD R90, R90, 0x2a, RZ ;  /* 0x0000002a5a5a7824 */ /* 0x001fc800078e02ff */
[--C-:B------:R-:W-:Y:S01]  /*6c40*/  IMAD.WIDE R90, R90, 0x2, R134.reuse ;  /* 0x000000025a5a7825 */ /* 0x100fe200078e0286 */
[----:B--2---:R-:W2:Y:S04]  /*6c50*/  @P4 LDG.E.U16 R66, desc[UR10][R70.64] ;  /* 0x0000000a46424981 */ /* 0x004ea8000c1e1500 */
[----:B------:R-:W2:Y:S04]  /*6c60*/  @P4 LDG.E.U16 R67, desc[UR10][R90.64] ;  /* 0x0000000a5a434981 */ /* 0x000ea8000c1e1500 */
[----:B------:R-:W2:Y:S04]  /*6c70*/  LDL.LU.64 R70, [R1+0x12b0] ;  /* 0x0012b00001467983 */ /* 0x000ea80000300a00 */
[----:B------:R-:W3:Y:S04]  /*6c80*/  LDL.64 R90, [R1+0x1018] ;  /* 0x00101800015a7983 */ /* 0x000ee80000100a00 */
[----:B------:R-:W3:Y:S01]  /*6c90*/  LDL.LU.64 R72, [R1+0x12a8] ;  /* 0x0012a80001487983 */ /* 0x000ee20000300a00 */
[----:B------:R-:W-:-:S05]  /*6ca0*/  IMAD.WIDE R92, R92, 0x2, R134 ;  /* 0x000000025c5c7825 */ /* 0x000fca00078e0286 */
[----:B------:R0:W4:Y:S02]  /*6cb0*/  @P4 LDG.E.U16 R65, desc[UR10][R92.64] ;  /* 0x0000000a5c414981 */ /* 0x000124000c1e1500 */
[----:B0-----:R-:W0:Y:S01]  /*6cc0*/  LDC R92, c[0x0][0x3c4] ;  /* 0x0000f100ff5c7b82 */ /* 0x001e220000000800 */
[----:B-1----:R-:W-:-:S04]  /*6cd0*/  IMAD R94, R94, 0x3a, RZ ;  /* 0x0000003a5e5e7824 */ /* 0x002fc800078e02ff */
[----:B------:R-:W-:-:S04]  /*6ce0*/  IMAD.WIDE R94, R94, 0x2, R134 ;  /* 0x000000025e5e7825 */ /* 0x000fc800078e0286 */
[----:B0-----:R-:W-:-:S04]  /*6cf0*/  IMAD R92, R92, 0x32, RZ ;  /* 0x000000325c5c7824 */ /* 0x001fc800078e02ff */
[----:B------:R-:W-:-:S05]  /*6d00*/  IMAD.WIDE R92, R92, 0x2, R134 ;  /* 0x000000025c5c7825 */ /* 0x000fca00078e0286 */
[----:B------:R-:W4:Y:S04]  /*6d10*/  @P4 LDG.E.U16 R69, desc[UR10][R92.64] ;  /* 0x0000000a5c454981 */ /* 0x000f28000c1e1500 */
[----:B------:R-:W4:Y:S04]  /*6d20*/  LDL.64 R92, [R1+0xfa8] ;  /* 0x000fa800015c7983 */ /* 0x000f280000100a00 */
[----:B--2---:R-:W2:Y:S04]  /*6d30*/  @P4 LDG.E.U16 R70, desc[UR10][R74.64] ;  /* 0x0000000a4a464981 */ /* 0x004ea8000c1e1500 */
[----:B------:R-:W2:Y:S04]  /*6d40*/  @P4 LDG.E.U16 R71, desc[UR10][R94.64] ;  /* 0x0000000a5e474981 */ /* 0x000ea8000c1e1500 */
[----:B---3--:R-:W3:Y:S04]  /*6d50*/  @P4 LDG.E.U16 R72, desc[UR10][R76.64] ;  /* 0x0000000a4c484981 */ /* 0x008ee8000c1e1500 */
[----:B------:R-:W2:Y:S04]  /*6d60*/  LDL.LU.64 R74, [R1+0x12a0] ;  /* 0x0012a000014a7983 */ /* 0x000ea80000300a00 */
[----:B------:R-:W3:Y:S04]  /*6d70*/  LDL.64 R94, [R1+0xf38] ;  /* 0x000f3800015e7983 */ /* 0x000ee80000100a00 */
[----:B------:R-:W3:Y:S01]  /*6d80*/  LDL.LU.64 R76, [R1+0x1298] ;  /* 0x00129800014c7983 */ /* 0x000ee20000300a00 */
[----:B------:R-:W-:-:S02]  /*6d90*/  IMAD R98, R98, 0x42, RZ ;  /* 0x0000004262627824 */ /* 0x000fc400078e02ff */
[----:B------:R-:W-:Y:S01]  /*6da0*/  IMAD R106, R106, 0x4a, RZ ;  /* 0x0000004a6a6a7824 */ /* 0x000fe200078e02ff */
[----:B------:R-:W4:Y:S01]  /*6db0*/  LDL.64 R96, [R1+0xed8] ;  /* 0x000ed80001607983 */ /* 0x000f220000100a00 */
[----:B------:R-:W-:-:S04]  /*6dc0*/  IMAD.WIDE R98, R98, 0x2, R134 ;  /* 0x0000000262627825 */ /* 0x000fc800078e0286 */
[----:B------:R-:W-:Y:S01]  /*6dd0*/  IMAD.WIDE R106, R106, 0x2, R134 ;  /* 0x000000026a6a7825 */ /* 0x000fe200078e0286 */
[----:B------:R-:W4:Y:S04]  /*6de0*/  @P4 LDG.E.U16 R73, desc[UR10][R98.64] ;  /* 0x0000000a62494981 */ /* 0x000f28000c1e1500 */
[----:B------:R-:W4:Y:S04]  /*6df0*/  LDL.64 R98, [R1+0xe78] ;  /* 0x000e780001627983 */ /* 0x000f280000100a00 */
[----:B--2---:R-:W2:Y:S04]  /*6e00*/  @P4 LDG.E.U16 R74, desc[UR10][R104.64] ;  /* 0x0000000a684a4981 */ /* 0x004ea8000c1e1500 */
[----:B------:R-:W2:Y:S04]  /*6e10*/  @P4 LDG.E.U16 R75, desc[UR10][R106.64] ;  /* 0x0000000a6a4b4981 */ /* 0x000ea8000c1e1500 */
[----:B---3--:R-:W3:Y:S04]  /*6e20*/  @P4 LDG.E.U16 R76, desc[UR10][R78.64] ;  /* 0x0000000a4e4c4981 */ /* 0x008ee8000c1e1500 */
[----:B------:R-:W2:Y:S04]  /*6e30*/  LDL.64 R104, [R1+0xe18] ;  /* 0x000e180001687983 */ /* 0x000ea80000100a00 */
[----:B------:R-:W2:Y:S04]  /*6e40*/  LDL.64 R106, [R1+0xdb8] ;  /* 0x000db800016a7983 */ /* 0x000ea80000100a00 */
[----:B------:R-:W2:Y:S04]  /*6e50*/  LDL.LU.64 R78, [R1+0x1290] ;  /* 0x00129000014e7983 */ /* 0x000ea80000300a00 */
[----:B--2---:R-:W2:Y:S04]  /*6e60*/  @P4 LDG.E.U16 R77, desc[UR10][R78.64] ;  /* 0x0000000a4e4d4981 */ /* 0x004ea8000c1e1500 */
        /* <DEDUP_REMOVED lines=9> */
[----:B--2---:R-:W2:Y:S01]  /*6f00*/  @P4 LDG.E.U16 R82, desc[UR10][R84.64] ;  /* 0x0000000a54524981 */ /* 0x004ea2000c1e1500 */
[----:B------:R-:W-:-:S02]  /*6f10*/  IMAD R224, R224, 0x65, RZ ;  /* 0x00000065e0e07824 */ /* 0x000fc400078e02ff */
[----:B------:R-:W-:Y:S01]  /*6f20*/  IMAD.WIDE R116, R116, 0x2, R134 ;  /* 0x0000000274747825 */ /* 0x000fe200078e0286 */
[----:B------:R-:W-:Y:S01]  /*6f30*/  PRMT R188, RZ, 0x7610, R188 ;  /* 0x00007610ffbc7816 */ /* 0x000fe200000000bc */
[----:B------:R-:W2:Y:S04]  /*6f40*/  @P4 LDG.E.U16 R83, desc[UR10][R232.64] ;  /* 0x0000000ae8534981 */ /* 0x000ea8000c1e1500 */
[----:B------:R-:W2:Y:S01]  /*6f50*/  LDL.LU.64 R84, [R1+0x1260] ;  /* 0x0012600001547983 */ /* 0x000ea20000300a00 */
[----:B------:R-:W-:Y:S01]  /*6f60*/  IMAD.WIDE R126, R126, 0x2, R134 ;  /* 0x000000027e7e7825 */ /* 0x000fe200078e0286 */
[----:B------:R-:W-:Y:S02]  /*6f70*/  PRMT R189, RZ, 0x7610, R189 ;  /* 0x00007610ffbd7816 */ /* 0x000fe400000000bd */
[----:B------:R-:W3:Y:S01]  /*6f80*/  @P4 LDG.E.U16 R188, desc[UR10][R136.64] ;  /* 0x0000000a88bc4981 */ /* 0x000ee2000c1e1500 */
[----:B------:R-:W-:-:S03]  /*6f90*/  IMAD.WIDE R128, R128, 0x2, R134 ;  /* 0x0000000280807825 */ /* 0x000fc600078e0286 */
[----:B------:R-:W3:Y:S04]  /*6fa0*/  @P4 LDG.E.U16 R189, desc[UR10][R134.64] ;  /* 0x0000000a86bd4981 */ /* 0x000ee8000c1e1500 */
[----:B--2---:R-:W2:Y:S04]  /*6fb0*/  @P4 LDG.E.U16 R84, desc[UR10][R86.64] ;  /* 0x0000000a56544981 */ /* 0x004ea8000c1e1500 */
[----:B------:R-:W2:Y:S04]  /*6fc0*/  LDL.LU.64 R86, [R1+0x1258] ;  /* 0x0012580001567983 */ /* 0x000ea80000300a00 */
[----:B--2---:R-:W2:Y:S04]  /*6fd0*/  @P4 LDG.E.U16 R85, desc[UR10][R86.64] ;  /* 0x0000000a56554981 */ /* 0x004ea8000c1e1500 */
[----:B------:R-:W2:Y:S04]  /*6fe0*/  LDL.LU.64 R86, [R1+0x1250] ;  /* 0x0012500001567983 */ /* 0x000ea80000300a00 */
[----:B--2---:R-:W2:Y:S04]  /*6ff0*/  @P4 LDG.E.U16 R86, desc[UR10][R88.64] ;  /* 0x0000000a58564981 */ /* 0x004ea8000c1e1500 */
[----:B------:R0:W2:Y:S04]  /*7000*/  @P4 LDG.E.U16 R87, desc[UR10][R228.64] ;  /* 0x0000000ae4574981 */ /* 0x0000a8000c1e1500 */
[----:B------:R-:W2:Y:S04]  /*7010*/  LDL.LU.64 R88, [R1+0x1248] ;  /* 0x0012480001587983 */ /* 0x000ea80000300a00 */
[----:B--2---:R-:W2:Y:S04]  /*7020*/  @P4 LDG.E.U16 R88, desc[UR10][R90.64] ;  /* 0x0000000a5a584981 */ /* 0x004ea8000c1e1500 */
[----:B------:R-:W2:Y:S01]  /*7030*/  LDL.LU.64 R90, [R1+0x1240] ;  /* 0x00124000015a7983 */ /* 0x000ea20000300a00 */
[----:B0-----:R-:W-:-:S03]  /*7040*/  IMAD.WIDE R228, R224, 0x2, R136 ;  /* 0x00000002e0e47825 */ /* 0x001fc600078e0288 */
[----:B--2---:R-:W2:Y:S04]  /*7050*/  @P4 LDG.E.U16 R89, desc[UR10][R90.64] ;  /* 0x0000000a5a594981 */ /* 0x004ea8000c1e1500 */
[----:B------:R-:W4:Y:S04]  /*7060*/  LDL.LU.64 R90, [R1+0x1238] ;  /* 0x00123800015a7983 */ /* 0x000f280000300a00 */
[----:B------:R-:W-:Y:S04]  /*7070*/  STL.64 [R1+0xbb8], R228 ;  /* 0x000bb8e401007387 */ /* 0x000fe80000100a00 */
[----:B----4-:R-:W4:Y:S04]  /*7080*/  @P4 LDG.E.U16 R90, desc[UR10][R92.64] ;  /* 0x0000000a5c5a4981 */ /* 0x010f28000c1e1500 */
        /* <DEDUP_REMOVED lines=24> */
[----:B------:R-:W2:Y:S04]  /*7210*/  @P4 LDG.E.U16 R107, desc[UR10][R108.64] ;  /* 0x0000000a6c6b4981 */ /* 0x000ea8000c1e1500 */
[----:B------:R-:W2:Y:S04]  /*7220*/  LDL.LU R139, [R1+0x11d0] ;  /* 0x0011d000018b7983 */ /* 0x000ea80000300800 */
[----:B------:R-:W3:Y:S01]  /*7230*/  LDL.LU.64 R108, [R1+0x11c8] ;  /* 0x0011c800016c7983 */ /* 0x000ee20000300a00 */
[----:B------:R-:W-:-:S04]  /*7240*/  IMAD.WIDE R130, R130, 0x2, R134 ;  /* 0x0000000282827825 */ /* 0x000fc800078e0286 */
[----:B------:R-:W-:Y:S01]  /*7250*/  IMAD.WIDE R132, R132, 0x2, R134 ;  /* 0x0000000284847825 */ /* 0x000fe200078e0286 */
[----:B--2---:R-:W2:Y:S04]  /*7260*/  @P4 LDG.E.U16 R139, desc[UR10][R140.64] ;  /* 0x0000000a8c8b4981 */ /* 0x004ea8000c1e1500 */
[----:B---3--:R0:W3:Y:S04]  /*7270*/  @P4 LDG.E.U16 R108, desc[UR10][R226.64] ;  /* 0x0000000ae26c4981 */ /* 0x0080e8000c1e1500 */
[----:B------:R-:W2:Y:S04]  /*7280*/  @P4 LDG.E.U16 R109, desc[UR10][R110.64] ;  /* 0x0000000a6e6d4981 */ /* 0x000ea8000c1e1500 */
[----:B------:R-:W2:Y:S01]  /*7290*/  LDL.LU R227, [R1+0x11c0] ;  /* 0x0011c00001e37983 */ /* 0x000ea20000300800 */
[----:B0-----:R-:W0:Y:S03]  /*72a0*/  LDC R226, c[0x0][0x3c4] ;  /* 0x0000f100ffe27b82 */ /* 0x001e260000000800 */
[----:B------:R-:W2:Y:S04]  /*72b0*/  LDL.LU.64 R110, [R1+0x11b8] ;  /* 0x0011b800016e7983 */ /* 0x000ea80000300a00 */
[----:B--2---:R1:W2:Y:S04]  /*72c0*/  @P4 LDG.E.U16 R110, desc[UR10][R230.64] ;  /* 0x0000000ae66e4981 */ /* 0x0042a8000c1e1500 */
[----:B------:R-:W2:Y:S04]  /*72d0*/  @P4 LDG.E.U16 R111, desc[UR10][R112.64] ;  /* 0x0000000a706f4981 */ /* 0x000ea8000c1e1500 */
[----:B------:R-:W2:Y:S01]  /*72e0*/  LDL.LU R231, [R1+0x11b0] ;  /* 0x0011b00001e77983 */ /* 0x000ea20000300800 */
[----:B-1----:R-:W1:Y:S03]  /*72f0*/  LDC R230, c[0x0][0x3c4] ;  /* 0x0000f100ffe67b82 */ /* 0x002e660000000800 */
[----:B------:R-:W2:Y:S04]  /*7300*/  LDL.LU.64 R112, [R1+0x11a8] ;  /* 0x0011a80001707983 */ /* 0x000ea80000300a00 */
[----:B--2---:R-:W2:Y:S04]  /*7310*/  @P4 LDG.E.U16 R112, desc[UR10][R10.64] ;  /* 0x0000000a0a704981 */ /* 0x004ea8000c1e1500 */
[----:B------:R-:W2:Y:S04]  /*7320*/  @P4 LDG.E.U16 R113, desc[UR10][R114.64] ;  /* 0x0000000a72714981 */ /* 0x000ea8000c1e1500 */
[----:B------:R-:W2:Y:S04]  /*7330*/  LDL.LU.64 R10, [R1+0x11a0] ;  /* 0x0011a000010a7983 */ /* 0x000ea80000300a00 */
[----:B------:R-:W2:Y:S04]  /*7340*/  LDL.LU.64 R114, [R1+0x1198] ;  /* 0x0011980001727983 */ /* 0x000ea80000300a00 */
[----:B--2---:R-:W2:Y:S04]  /*7350*/  @P4 LDG.E.U16 R114, desc[UR10][R8.64] ;  /* 0x0000000a08724981 */ /* 0x004ea8000c1e1500 */
[----:B------:R-:W2:Y:S04]  /*7360*/  @P4 LDG.E.U16 R115, desc[UR10][R116.64] ;  /* 0x0000000a74734981 */ /* 0x000ea8000c1e1500 */
[----:B------:R-:W2:Y:S04]  /*7370*/  LDL.LU.64 R8, [R1+0x1190] ;  /* 0x0011900001087983 */ /* 0x000ea80000300a00 */
[----:B------:R-:W2:Y:S04]  /*7380*/  LDL.LU.64 R116, [R1+0x1188] ;  /* 0x0011880001747983 */ /* 0x000ea80000300a00 */
[----:B--2---:R-:W2:Y:S01]  /*7390*/  @P4 LDG.E.U16 R116, desc[UR10][R118.64] ;  /* 0x0000000a76744981 */ /* 0x004ea2000c1e1500 */
[----:B-1----:R-:W-:-:S03]  /*73a0*/  IMAD R230, R230, 0x6d, RZ ;  /* 0x0000006de6e67824 */ /* 0x002fc600078e02ff */
[----:B------:R1:W2:Y:S04]  /*73b0*/  @P4 LDG.E.U16 R117, desc[UR10][R222.64] ;  /* 0x0000000ade754981 */ /* 0x0002a8000c1e1500 */
[----:B------:R-:W2:Y:S01]  /*73c0*/  LDL.LU.64 R118, [R1+0x1180] ;  /* 0x0011800001767983 */ /* 0x000ea20000300a00 */
[----:B-1----:R-:W-:-:S03]  /*73d0*/  IMAD.WIDE R222, R230, 0x2, R136 ;  /* 0x00000002e6de7825 */ /* 0x002fc600078e0288 */
[----:B--2---:R-:W2:Y:S04]  /*73e0*/  @P4 LDG.E.U16 R118, desc[UR10][R122.64] ;  /* 0x0000000a7a764981 */ /* 0x004ea8000c1e1500 */
[----:B------:R-:W2:Y:S04]  /*73f0*/  @P4 LDG.E.U16 R119, desc[UR10][R120.64] ;  /* 0x0000000a78774981 */ /* 0x000ea8000c1e1500 */
[----:B------:R-:W2:Y:S04]  /*7400*/  LDL.LU.64 R122, [R1+0x1178] ;  /* 0x00117800017a7983 */ /* 0x000ea80000300a00 */
[----:B------:R-:W3:Y:S04]  /*7410*/  LDL.LU.64 R120, [R1+0x1170] ;  /* 0x0011700001787983 */ /* 0x000ee80000300a00 */
[----:B------:R1:W-:Y:S04]  /*7420*/  STL.64 [R1+0xb58], R222 ;  /* 0x000b58de01007387 */ /* 0x0003e80000100a00 */
[----:B--2---:R-:W2:Y:S04]  /*7430*/  @P4 LDG.E.U16 R122, desc[UR10][R6.64] ;  /* 0x0000000a067a4981 */ /* 0x004ea8000c1e1500 */
[----:B------:R-:W2:Y:S01]  /*7440*/  @P4 LDG.E.U16 R123, desc[UR10][R124.64] ;  /* 0x0000000a7c7b4981 */ /* 0x000ea2000c1e1500 */
[----:B0-----:R-:W-:-:S03]  /*7450*/  IMAD R226, R226, 0x75, RZ ;  /* 0x00000075e2e27824 */ /* 0x001fc600078e02ff */
[----:B---3--:R0:W3:Y:S04]  /*7460*/  @P4 LDG.E.U16 R121, desc[UR10][R216.64] ;  /* 0x0000000ad8794981 */ /* 0x0080e8000c1e1500 */
[----:B------:R-:W2:Y:S04]  /*7470*/  LDL.LU.64 R6, [R1+0x1168] ;  /* 0x0011680001067983 */ /* 0x000ea80000300a00 */
[----:B------:R-:W2:Y:S01]  /*7480*/  LDL.LU.64 R124, [R1+0x1160] ;  /* 0x00116000017c7983 */ /* 0x000ea20000300a00 */
[----:B0-----:R-:W-:-:S03]  /*7490*/  IMAD.WIDE R216, R226, 0x2, R136 ;  /* 0x00000002e2d87825 */ /* 0x001fc600078e0288 */
[----:B------:R0:W3:Y:S04]  /*74a0*/  @P4 LDG.E.U16 R120, desc[UR10][R220.64] ;  /* 0x0000000adc784981 */ /* 0x0000e8000c1e1500 */
[----:B--2---:R-:W2:Y:S04]  /*74b0*/  @P4 LDG.E.U16 R124, desc[UR10][R4.64] ;  /* 0x0000000a047c4981 */ /* 0x004ea8000c1e1500 */
[----:B------:R-:W2:Y:S04]  /*74c0*/  @P4 LDG.E.U16 R125, desc[UR10][R126.64] ;  /* 0x0000000a7e7d4981 */ /* 0x000ea8000c1e1500 */
[----:B------:R-:W2:Y:S04]  /*74d0*/  LDL.LU.64 R4, [R1+0x1158] ;  /* 0x0011580001047983 */ /* 0x000ea80000300a00 */
[----:B------:R0:W-:Y:S04]  /*74e0*/  STL.64 [R1+0x988], R216 ;  /* 0x000988d801007387 */ /* 0x0001e80000100a00 */
[----:B------:R-:W2:Y:S04]  /*74f0*/  LDL.LU.64 R126, [R1+0x1150] ;  /* 0x00115000017e7983 */ /* 0x000ea80000300a00 */
[----:B--2---:R-:W2:Y:S04]  /*7500*/  @P4 LDG.E.U16 R126, desc[UR10][R184.64] ;  /* 0x0000000ab87e4981 */ /* 0x004ea8000c1e1500 */
[----:B------:R-:W2:Y:S04]  /*7510*/  @P4 LDG.E.U16 R127, desc[UR10][R128.64] ;  /* 0x0000000a807f4981 */ /* 0x000ea8000c1e1500 */
[----:B------:R-:W2:Y:S04]  /*7520*/  LDL.LU.64 R184, [R1+0x1148] ;  /* 0x0011480001b87983 */ /* 0x000ea80000300a00 */
[----:B------:R-:W3:Y:S01]  /*7530*/  LDL.LU.64 R128, [R1+0x1140] ;  /* 0x0011400001807983 */ /* 0x000ee20000300a00 */
[----:B------:R-:W-:-:S04]  /*7540*/  IMAD.WIDE R174, R23, 0x2, R134 ;  /* 0x0000000217ae7825 */ /* 0x000fc800078e0286 */
[----:B------:R-:W-:-:S04]  /*7550*/  IMAD.WIDE R162, R3, 0x2, R134 ;  /* 0x0000000203a27825 */ /* 0x000fc800078e0286 */
[--C-:B0-----:R-:W-:Y:S02]  /*7560*/  IMAD.WIDE R220, R230, 0x2, R134.reuse ;  /* 0x00000002e6dc7825 */ /* 0x101fe400078e0286 */
[----:B------:R-:W0:Y:S02]  /*7570*/  LDC R230, c[0x0][0x3c4] ;  /* 0x0000f100ffe67b82 */ /* 0x000e240000000800 */
[----:B------:R-:W-:-:S04]  /*7580*/  IMAD.WIDE R214, R15, 0x2, R134 ;  /* 0x000000020fd67825 */ /* 0x000fc800078e0286 */
[----:B------:R-:W-:-:S04]  /*7590*/  IMAD.WIDE R232, R225, 0x2, R134 ;  /* 0x00000002e1e87825 */ /* 0x000fc800078e0286 */
[----:B------:R-:W-:Y:S01]  /*75a0*/  IMAD.WIDE R142, R142, 0x2, R134 ;  /* 0x000000028e8e7825 */ /* 0x000fe200078e0286 */
[----:B------:R-:W-:-:S04]  /*75b0*/  @!UP0 UIADD3 UR4, UPT, UPT, -UR14, 0x100000, URZ ;  /* 0x001000000e048890 */ /* 0x000fc8000fffe1ff */
[----:B------:R-:W-:Y:S02]  /*75c0*/  @!UP0 USHF.L.U32 UR5, UR4, 0xb, URZ ;  /* 0x0000000b04058899 */ /* 0x000fe400080006ff */
[----:B------:R-:W-:Y:S01]  /*75d0*/  @!UP0 USHF.L.U32 UR4, UR4, 0x1, URZ ;  /* 0x0000000104048899 */ /* 0x000fe200080006ff */
[----:B------:R-:W-:Y:S01]  /*75e0*/  VOTEU.ALL UP1, P0 ;  /* 0x0000000000ff7886 */ /* 0x000fe20000020000 */
[----:B--2---:R-:W2:Y:S04]  /*75f0*/  @P4 LDG.E.U16 R185, desc[UR10][R216.64] ;  /* 0x0000000ad8b94981 */ /* 0x004ea8000c1e1500 */
[----:B---3--:R-:W3:Y:S04]  /*7600*/  @P4 LDG.E.U16 R128, desc[UR10][R182.64] ;  /* 0x0000000ab6804981 */ /* 0x008ee8000c1e1500 */
[----:B------:R-:W2:Y:S01]  /*7610*/  @P4 LDG.E.U16 R129, desc[UR10][R130.64] ;  /* 0x0000000a82814981 */ /* 0x000ea2000c1e1500 */
[----:B0-----:R-:W-:Y:S01]  /*7620*/  IMAD R230, R230, 0x7d, RZ ;  /* 0x0000007de6e67824 */ /* 0x001fe200078e02ff */
[----:B------:R0:W0:Y:S01]  /*7630*/  @!UP1 SYNCS.EXCH.64 URZ, [UR9+0x70008], UR4 ;  /* 0x0700080409ff95b2 */ /* 0x0000220008000100 */
[--C-:B------:R-:W-:Y:S01]  /*7640*/  IMAD.WIDE R2, R2, 0x2, R134.reuse ;  /* 0x0000000202027825 */ /* 0x100fe200078e0286 */
[----:B------:R-:W2:Y:S04]  /*7650*/  @P4 LDG.E.U16 R184, desc[UR10][R220.64] ;  /* 0x0000000adcb84981 */ /* 0x000ea8000c1e1500 */
[----:B------:R-:W2:Y:S04]  /*7660*/  LDL.LU.64 R182, [R1+0x1138] ;  /* 0x0011380001b67983 */ /* 0x000ea80000300a00 */
[----:B------:R-:W3:Y:S01]  /*7670*/  LDL.LU.64 R130, [R1+0x1130] ;  /* 0x0011300001827983 */ /* 0x000ee20000300a00 */
[----:B------:R-:W-:-:S04]  /*7680*/  IMAD.WIDE R14, R14, 0x2, R134 ;  /* 0x000000020e0e7825 */ /* 0x000fc800078e0286 */
[----:B------:R-:W-:-:S04]  /*7690*/  IMAD.WIDE R22, R22, 0x2, R134 ;  /* 0x0000000216167825 */ /* 0x000fc800078e0286 */
[----:B------:R-:W-:-:S05]  /*76a0*/  IMAD.WIDE R224, R224, 0x2, R134 ;  /* 0x00000002e0e07825 */ /* 0x000fca00078e0286 */
[----:B--2---:R-:W2:Y:S04]  /*76b0*/  @P4 LDG.E.U16 R182, desc[UR10][R224.64] ;  /* 0x0000000ae0b64981 */ /* 0x004ea8000c1e1500 */
[----:B---3--:R-:W3:Y:S04]  /*76c0*/  @P4 LDG.E.U16 R130, desc[UR10][R180.64] ;  /* 0x0000000ab4824981 */ /* 0x008ee8000c1e1500 */
[----:B------:R-:W2:Y:S04]  /*76d0*/  @P4 LDG.E.U16 R131, desc[UR10][R132.64] ;  /* 0x0000000a84834981 */ /* 0x000ea8000c1e1500 */
[----:B------:R1:W2:Y:S04]  /*76e0*/  @P4 LDG.E.U16 R183, desc[UR10][R222.64] ;  /* 0x0000000adeb74981 */ /* 0x0002a8000c1e1500 */
[----:B------:R-:W2:Y:S04]  /*76f0*/  LDL.LU.64 R180, [R1+0x1128] ;  /* 0x0011280001b47983 */ /* 0x000ea80000300a00 */
[----:B------:R-:W3:Y:S01]  /*7700*/  LDL.LU.64 R132, [R1+0x1120] ;  /* 0x0011200001847983 */ /* 0x000ee20000300a00 */
[----:B------:R-:W-:-:S02]  /*7710*/  PRMT R35, RZ, 0x7610, R35 ;  /* 0x00007610ff237816 */ /* 0x000fc40000000023 */
[----:B------:R-:W-:Y:S01]  /*7720*/  PRMT R36, RZ, 0x7610, R36 ;  /* 0x00007610ff247816 */ /* 0x000fe20000000024 */
[----:B0-----:R-:W-:Y:S01]  /*7730*/  UIADD3 UR5, UPT, UPT, UR8, 0x100, URZ ;  /* 0x0000010008057890 */ /* 0x001fe2000fffe0ff */
[----:B-1----:R-:W0:Y:S01]  /*7740*/  LDC R222, c[0x0][0x3a8] ;  /* 0x0000ea00ffde7b82 */ /* 0x002e220000000800 */
[----:B--2---:R-:W2:Y:S04]  /*7750*/  @P4 LDG.E.U16 R180, desc[UR10][R232.64] ;  /* 0x0000000ae8b44981 */ /* 0x004ea8000c1e1500 */
[----:B---3--:R-:W3:Y:S04]  /*7760*/  @P4 LDG.E.U16 R132, desc[UR10][R178.64] ;  /* 0x0000000ab2844981 */ /* 0x008ee8000c1e1500 */
[----:B------:R-:W2:Y:S04]  /*7770*/  @P4 LDG.E.U16 R133, desc[UR10][R176.64] ;  /* 0x0000000ab0854981 */ /* 0x000ea8000c1e1500 */
[----:B------:R-:W2:Y:S04]  /*7780*/  @P4 LDG.E.U16 R181, desc[UR10][R228.64] ;  /* 0x0000000ae4b54981 */ /* 0x000ea8000c1e1500 */
[----:B------:R-:W2:Y:S04]  /*7790*/  LDL.LU.64 R178, [R1+0x1118] ;  /* 0x0011180001b27983 */ /* 0x000ea80000300a00 */
[----:B------:R-:W3:Y:S04]  /*77a0*/  LDL.LU.64 R176, [R1+0x1110] ;  /* 0x0011100001b07983 */ /* 0x000ee80000300a00 */
[----:B------:R-:W4:Y:S04]  /*77b0*/  LDL.LU.64 R140, [R1+0x1108] ;  /* 0x00110800018c7983 */ /* 0x000f280000300a00 */
[----:B--2---:R-:W2:Y:S04]  /*77c0*/  @P4 LDG.E.U16 R178, desc[UR10][R236.64] ;  /* 0x0000000aecb24981 */ /* 0x004ea8000c1e1500 */
[----:B---3--:R-:W3:Y:S04]  /*77d0*/  @P4 LDG.E.U16 R176, desc[UR10][R240.64] ;  /* 0x0000000af0b04981 */ /* 0x008ee8000c1e1500 */
[----:B----4-:R-:W4:Y:S04]  /*77e0*/  @P4 LDG.E.U16 R140, desc[UR10][R174.64] ;  /* 0x0000000aae8c4981 */ /* 0x010f28000c1e1500 */
[----:B------:R-:W2:Y:S04]  /*77f0*/  @P4 LDG.E.U16 R141, desc[UR10][R144.64] ;  /* 0x0000000a908d4981 */ /* 0x000ea8000c1e1500 */
[----:B------:R-:W2:Y:S04]  /*7800*/  @P4 LDG.E.U16 R177, desc[UR10][R238.64] ;  /* 0x0000000aeeb14981 */ /* 0x000ea8000c1e1500 */
[----:B------:R-:W2:Y:S04]  /*7810*/  LDL.LU.64 R174, [R1+0x1100] ;  /* 0x0011000001ae7983 */ /* 0x000ea80000300a00 */
[----:B------:R-:W3:Y:S04]  /*7820*/  LDL.LU.64 R144, [R1+0x10f8] ;  /* 0x0010f80001907983 */ /* 0x000ee80000300a00 */
[----:B------:R-:W4:Y:S04]  /*7830*/  @P4 LDG.E.U16 R179, desc[UR10][R234.64] ;  /* 0x0000000aeab34981 */ /* 0x000f28000c1e1500 */
[----:B--2---:R-:W2:Y:S04]  /*7840*/  @P4 LDG.E.U16 R174, desc[UR10][R244.64] ;  /* 0x0000000af4ae4981 */ /* 0x004ea8000c1e1500 */
[----:B---3--:R-:W3:Y:S04]  /*7850*/  @P4 LDG.E.U16 R144, desc[UR10][R172.64] ;  /* 0x0000000aac904981 */ /* 0x008ee8000c1e1500 */
[----:B------:R-:W2:Y:S04]  /*7860*/  @P4 LDG.E.U16 R145, desc[UR10][R146.64] ;  /* 0x0000000a92914981 */ /* 0x000ea8000c1e1500 */
[----:B------:R-:W2:Y:S04]  /*7870*/  @P4 LDG.E.U16 R175, desc[UR10][R218.64] ;  /* 0x0000000adaaf4981 */ /* 0x000ea8000c1e1500 */
[----:B------:R-:W2:Y:S04]  /*7880*/  LDL.LU.64 R172, [R1+0x10f0] ;  /* 0x0010f00001ac7983 */ /* 0x000ea80000300a00 */
[----:B------:R-:W3:Y:S04]  /*7890*/  LDL.LU.64 R146, [R1+0x10e8] ;  /* 0x0010e80001927983 */ /* 0x000ee80000300a00 */
[----:B--2---:R-:W2:Y:S04]  /*78a0*/  @P4 LDG.E.U16 R172, desc[UR10][R248.64] ;  /* 0x0000000af8ac4981 */ /* 0x004ea8000c1e1500 */
[----:B---3--:R-:W3:Y:S04]  /*78b0*/  @P4 LDG.E.U16 R146, desc[UR10][R170.64] ;  /* 0x0000000aaa924981 */ /* 0x008ee8000c1e1500 */
[----:B------:R-:W2:Y:S04]  /*78c0*/  @P4 LDG.E.U16 R147, desc[UR10][R148.64] ;  /* 0x0000000a94934981 */ /* 0x000ea8000c1e1500 */
[----:B------:R1:W2:Y:S04]  /*78d0*/  @P4 LDG.E.U16 R173, desc[UR10][R246.64] ;  /* 0x0000000af6ad4981 */ /* 0x0002a8000c1e1500 */
[----:B------:R-:W2:Y:S04]  /*78e0*/  LDL.LU.64 R170, [R1+0x10e0] ;  /* 0x0010e00001aa7983 */ /* 0x000ea80000300a00 */
[----:B------:R-:W3:Y:S01]  /*78f0*/  LDL.LU.64 R148, [R1+0x10d8] ;  /* 0x0010d80001947983 */ /* 0x000ee20000300a00 */
[----:B-1----:R-:W1:Y:S03]  /*7900*/  LDC R246, c[0x0][0x3c4] ;  /* 0x0000f100fff67b82 */ /* 0x002e660000000800 */
[----:B--2---:R-:W2:Y:S04]  /*7910*/  @P4 LDG.E.U16 R170, desc[UR10][R142.64] ;  /* 0x0000000a8eaa4981 */ /* 0x004ea8000c1e1500 */
[----:B---3--:R-:W3:Y:S04]  /*7920*/  @P4 LDG.E.U16 R148, desc[UR10][R168.64] ;  /* 0x0000000aa8944981 */ /* 0x008ee8000c1e1500 */
[----:B------:R-:W2:Y:S04]  /*7930*/  @P4 LDG.E.U16 R149, desc[UR10][R150.64] ;  /* 0x0000000a96954981 */ /* 0x000ea8000c1e1500 */
[----:B------:R-:W2:Y:S04]  /*7940*/  @P4 LDG.E.U16 R171, desc[UR10][R250.64] ;  /* 0x0000000afaab4981 */ /* 0x000ea8000c1e1500 */
[----:B------:R-:W2:Y:S04]  /*7950*/  LDL.LU.64 R168, [R1+0x10d0] ;  /* 0x0010d00001a87983 */ /* 0x000ea80000300a00 */
[----:B------:R-:W3:Y:S01]  /*7960*/  LDL.LU.64 R150, [R1+0x10c8] ;  /* 0x0010c80001967983 */ /* 0x000ee20000300a00 */
[----:B-1----:R-:W-:-:S03]  /*7970*/  IMAD R246, R246, 0x16, RZ ;  /* 0x00000016f6f67824 */ /* 0x002fc600078e02ff */
        /* <DEDUP_REMOVED lines=17> */
[----:B------:R-:W2:Y:S04]  /*7a90*/  @P4 LDG.E.U16 R154, desc[UR10][R214.64] ;  /* 0x0000000ad69a4981 */ /* 0x000ea8000c1e1500 */
[----:B------:R-:W2:Y:S04]  /*7aa0*/  LDL.LU.64 R156, [R1+0x10a0] ;  /* 0x0010a000019c7983 */ /* 0x000ea80000300a00 */
[----:B--2---:R-:W2:Y:S04]  /*7ab0*/  @P4 LDG.E.U16 R156, desc[UR10][R158.64] ;  /* 0x0000000a9e9c4981 */ /* 0x004ea8000c1e1500 */
[----:B------:R1:W2:Y:S04]  /*7ac0*/  @P4 LDG.E.U16 R157, desc[UR10][R102.64] ;  /* 0x0000000a669d4981 */ /* 0x0002a8000c1e1500 */
[----:B------:R-:W2:Y:S04]  /*7ad0*/  LDL.LU.64 R158, [R1+0x1098] ;  /* 0x00109800019e7983 */ /* 0x000ea80000300a00 */
[----:B--2---:R-:W2:Y:S01]  /*7ae0*/  @P4 LDG.E.U16 R159, desc[UR10][R160.64] ;  /* 0x0000000aa09f4981 */ /* 0x004ea2000c1e1500 */
[----:B-1----:R-:W-:-:S03]  /*7af0*/  IMAD.WIDE R102, R230, 0x2, R136 ;  /* 0x00000002e6667825 */ /* 0x002fc600078e0288 */
[----:B------:R1:W2:Y:S01]  /*7b00*/  @P4 LDG.E.U16 R158, desc[UR10][R100.64] ;  /* 0x0000000a649e4981 */ /* 0x0002a2000c1e1500 */
[----:B------:R-:W-:-:S03]  /*7b10*/  IMAD.WIDE R214, R226, 0x2, R134 ;  /* 0x00000002e2d67825 */ /* 0x000fc600078e0286 */
[----:B------:R-:W2:Y:S04]  /*7b20*/  @P4 LDG.E.U16 R5, desc[UR10][R102.64] ;  /* 0x0000000a66054981 */ /* 0x000ea8000c1e1500 */
[----:B------:R-:W2:Y:S01]  /*7b30*/  LDL.LU.64 R160, [R1+0x1090] ;  /* 0x0010900001a07983 */ /* 0x000ea20000300a00 */
[----:B-1----:R-:W-:-:S03]  /*7b40*/  IMAD.WIDE R100, R230, 0x2, R134 ;  /* 0x00000002e6647825 */ /* 0x002fc600078e0286 */
[----:B------:R-:W3:Y:S04]  /*7b50*/  @P4 LDG.E.U16 R4, desc[UR10][R214.64] ;  /* 0x0000000ad6044981 */ /* 0x000ee8000c1e1500 */
[----:B------:R1:W3:Y:S04]  /*7b60*/  @P4 LDG.E.U16 R6, desc[UR10][R100.64] ;  /* 0x0000000a64064981 */ /* 0x0002e8000c1e1500 */
[----:B--2---:R-:W2:Y:S04]  /*7b70*/  @P4 LDG.E.U16 R160, desc[UR10][R162.64] ;  /* 0x0000000aa2a04981 */ /* 0x004ea8000c1e1500 */
[----:B------:R-:W2:Y:S04]  /*7b80*/  @P4 LDG.E.U16 R161, desc[UR10][R20.64] ;  /* 0x0000000a14a14981 */ /* 0x000ea8000c1e1500 */
[----:B------:R-:W2:Y:S04]  /*7b90*/  LDL.LU.64 R162, [R1+0x1088] ;  /* 0x0010880001a27983 */ /* 0x000ea80000300a00 */
[----:B------:R0:W-:Y:S04]  /*7ba0*/  STL.64 [R1+0x918], R102 ;  /* 0x0009186601007387 */ /* 0x0001e80000100a00 */
[----:B------:R-:W3:Y:S01]  /*7bb0*/  LDL.LU.64 R20, [R1+0x1080] ;  /* 0x0010800001147983 */ /* 0x000ee20000300a00 */
[----:B-1----:R-:W-:-:S05]  /*7bc0*/  IMAD.WIDE R100, R227, 0x2, R136 ;  /* 0x00000002e3647825 */ /* 0x002fca00078e0288 */
[----:B------:R1:W3:Y:S01]  /*7bd0*/  @P4 LDG.E.U16 R11, desc[UR10][R100.64] ;  /* 0x0000000a640b4981 */ /* 0x0002e2000c1e1500 */
[----:B------:R-:W-:-:S04]  /*7be0*/  IMAD.WIDE R218, R242, 0x2, R136 ;  /* 0x00000002f2da7825 */ /* 0x000fc800078e0288 */
[----:B------:R-:W-:Y:S01]  /*7bf0*/  IMAD.WIDE R216, R242, 0x2, R134 ;  /* 0x00000002f2d87825 */ /* 0x000fe200078e0286 */
[----:B------:R-:W3:Y:S03]  /*7c00*/  @P4 LDG.E.U16 R7, desc[UR10][R218.64] ;  /* 0x0000000ada074981 */ /* 0x000ee6000c1e1500 */
[C---:B------:R-:W-:Y:S01]  /*7c10*/  IMAD.WIDE R214, R246.reuse, 0x2, R136 ;  /* 0x00000002f6d67825 */ /* 0x040fe200078e0288 */
[----:B------:R-:W3:Y:S03]  /*7c20*/  @P4 LDG.E.U16 R8, desc[UR10][R216.64] ;  /* 0x0000000ad8084981 */ /* 0x000ee6000c1e1500 */
[----:B0-----:R-:W-:Y:S01]  /*7c30*/  IMAD.WIDE R102, R246, 0x2, R134 ;  /* 0x00000002f6667825 */ /* 0x001fe200078e0286 */
[----:B------:R0:W3:Y:S04]  /*7c40*/  @P4 LDG.E.U16 R9, desc[UR10][R214.64] ;  /* 0x0000000ad6094981 */ /* 0x0000e8000c1e1500 */
[----:B------:R0:W3:Y:S01]  /*7c50*/  @P4 LDG.E.U16 R10, desc[UR10][R102.64] ;  /* 0x0000000a660a4981 */ /* 0x0000e2000c1e1500 */
[----:B------:R-:W0:Y:S03]  /*7c60*/  S2R R242, SR_TID.X ;  /* 0x0000000000f27919 */ /* 0x000e260000002100 */
[----:B--2---:R-:W2:Y:S04]  /*7c70*/  @P4 LDG.E.U16 R162, desc[UR10][R2.64] ;  /* 0x0000000a02a24981 */ /* 0x004ea8000c1e1500 */
[----:B------:R0:W2:Y:S04]  /*7c80*/  @P4 LDG.E.U16 R163, desc[UR10][R12.64] ;  /* 0x0000000a0ca34981 */ /* 0x0000a8000c1e1500 */
[----:B------:R-:W2:Y:S04]  /*7c90*/  LDL.LU.64 R2, [R1+0x1078] ;  /* 0x0010780001027983 */ /* 0x000ea80000300a00 */
[----:B------:R-:W2:Y:S04]  /*7ca0*/  LDL.LU.64 R12, [R1+0x1070] ;  /* 0x00107000010c7983 */ /* 0x000ea80000300a00 */
[----:B------:R-:W2:Y:S04]  /*7cb0*/  LDL.LU.64 R14, [R1+0x1068] ;  /* 0x00106800010e7983 */ /* 0x000ea80000300a00 */
[----:B------:R-:W2:Y:S04]  /*7cc0*/  LDL.LU.64 R16, [R1+0x1060] ;  /* 0x0010600001107983 */ /* 0x000ea80000300a00 */
[----:B------:R-:W2:Y:S04]  /*7cd0*/  LDL.LU.64 R186, [R1+0x1058] ;  /* 0x0010580001ba7983 */ /* 0x000ea80000300a00 */
[----:B------:R-:W3:Y:S04]  /*7ce0*/  LDL.LU.64 R18, [R1+0x1050] ;  /* 0x0010500001127983 */ /* 0x000ee80000300a00 */
[----:B------:R-:W3:Y:S04]  /*7cf0*/  LDL.LU.64 R22, [R1+0x1048] ;  /* 0x0010480001167983 */ /* 0x000ee80000300a00 */
[----:B------:R-:W4:Y:S04]  /*7d00*/  LDL.LU.64 R142, [R1+0x1040] ;  /* 0x00104000018e7983 */ /* 0x000f280000300a00 */
[----:B------:R-:W-:Y:S04]  /*7d10*/  STL.64 [R1+0xfe8], R218 ;  /* 0x000fe8da01007387 */ /* 0x000fe80000100a00 */
[----:B------:R-:W-:Y:S04]  /*7d20*/  STL.64 [R1+0xf78], R214 ;  /* 0x000f78d601007387 */ /* 0x000fe80000100a00 */
[----:B------:R1:W-:Y:S01]  /*7d30*/  STL.64 [R1+0x1030], R100 ;  /* 0x0010306401007387 */ /* 0x0003e20000100a00 */
[----:B0-----:R-:W-:-:S02]  /*7d40*/  LOP3.LUT R138, R242, 0xc0, RZ, 0xc0, !PT ;  /* 0x000000c0f28a7812 */ /* 0x001fc400078ec0ff */
[----:B-1----:R-:W-:-:S05]  /*7d50*/  LOP3.LUT R100, R242, 0x3f, RZ, 0xc0, !PT ;  /* 0x0000003ff2647812 */ /* 0x002fca00078ec0ff */
[----:B------:R-:W-:-:S05]  /*7d60*/  IMAD.SHL.U32 R223, R100, 0x2, RZ ;  /* 0x0000000264df7824 */ /* 0x000fca00078e00ff */
[----:B------:R-:W-:-:S04]  /*7d70*/  LEA R138, R138, R223, 0x8 ;  /* 0x000000df8a8a7211 */ /* 0x000fc800078e40ff */
[----:B------:R-:W-:Y:S01]  /*7d80*/  LOP3.LUT R214, R138, 0x10, RZ, 0x3c, !PT ;  /* 0x000000108ad67812 */ /* 0x000fe200078e3cff */
[----:B------:R-:W-:Y:S04]  /*7d90*/  STS.U16 [R138+UR9], R188 ;  /* 0x000000bc8a007988 */ /* 0x000fe80008000409 */
[----:B------:R-:W-:Y:S04]  /*7da0*/  STS.U16 [R138+UR9+0x10000], R189 ;  /* 0x010000bd8a007988 */ /* 0x000fe80008000409 */
[----:B------:R0:W-:Y:S04]  /*7db0*/  STS.U16 [R138+UR9+0x800], R190 ;  /* 0x000800be8a007988 */ /* 0x0001e80008000409 */
[----:B------:R-:W-:Y:S04]  /*7dc0*/  STS.U16 [R138+UR9+0x10800], R191 ;  /* 0x010800bf8a007988 */ /* 0x000fe80008000409 */
[----:B------:R-:W-:Y:S01]  /*7dd0*/  STS.U16 [R138+UR9+0xc00], R192 ;  /* 0x000c00c08a007988 */ /* 0x000fe20008000409 */
[----:B------:R-:W-:Y:S01]  /*7de0*/  IMAD R102, R231, 0x7, RZ ;  /* 0x00000007e7667824 */ /* 0x000fe200078e02ff */
[----:B0-----:R-:W0:Y:S02]  /*7df0*/  LDC R190, c[0x0][0x3d8] ;  /* 0x0000f600ffbe7b82 */ /* 0x001e240000000800 */
[----:B------:R-:W-:Y:S04]  /*7e00*/  STS.U16 [R138+UR9+0x10c00], R193 ;  /* 0x010c00c18a007988 */ /* 0x000fe80008000409 */
[----:B------:R1:W-:Y:S04]  /*7e10*/  STS.U16 [R138+UR9+0x1000], R194 ;  /* 0x001000c28a007988 */ /* 0x0003e80008000409 */
[----:B------:R-:W-:Y:S04]  /*7e20*/  STS.U16 [R138+UR9+0x11000], R195 ;  /* 0x011000c38a007988 */ /* 0x000fe80008000409 */
[----:B------:R5:W-:Y:S04]  /*7e30*/  STS.U16 [R138+UR9+0x1400], R196 ;  /* 0x001400c48a007988 */ /* 0x000be80008000409 */
[----:B------:R0:W-:Y:S01]  /*7e40*/  STS.U16 [R138+UR9+0x11400], R197 ;  /* 0x011400c58a007988 */ /* 0x0001e20008000409 */
[----:B-1----:R-:W1:Y:S03]  /*7e50*/  LDC R194, c[0x0][0x3d8] ;  /* 0x0000f600ffc27b82 */ /* 0x002e660000000800 */
[----:B------:R-:W-:Y:S04]  /*7e60*/  STS.U16 [R138+UR9+0x1800], R198 ;  /* 0x001800c68a007988 */ /* 0x000fe80008000409 */
[----:B------:R-:W-:Y:S01]  /*7e70*/  STS.U16 [R138+UR9+0x11800], R199 ;  /* 0x011800c78a007988 */ /* 0x000fe20008000409 */
[----:B-----5:R-:W5:Y:S03]  /*7e80*/  LDC R196, c[0x0][0x3d8] ;  /* 0x0000f600ffc47b82 */ /* 0x020f660000000800 */
        /* <DEDUP_REMOVED lines=17> */
[----:B------:R-:W-:Y:S01]  /*7fa0*/  STS.U16 [R138+UR9+0x13c00], R27 ;  /* 0x013c001b8a007988 */ /* 0x000fe20008000409 */
[----:B0-----:R-:W-:Y:S01]  /*7fb0*/  SHF.R.U32.HI R197, RZ, 0x7, R242 ;  /* 0x00000007ffc57819 */ /* 0x001fe200000116f2 */
[----:B------:R-:W0:Y:S03]  /*7fc0*/  LDC R195, c[0x0][0x3d8] ;  /* 0x0000f600ffc37b82 */ /* 0x000e260000000800 */
[----:B------:R-:W-:Y:S01]  /*7fd0*/  SGXT.U32 R197, R197, 0x1 ;  /* 0x00000001c5c5781a */ /* 0x000fe20000000000 */
[----:B------:R-:W-:-:S04]  /*7fe0*/  IMAD.WIDE R100, R102, 0x2, R136 ;  /* 0x0000000266647825 */ /* 0x000fc800078e0288 */
[----:B------:R-:W0:Y:S01]  /*7ff0*/  LDC R193, c[0x0][0x3d8] ;  /* 0x0000f600ffc17b82 */ /* 0x000e220000000800 */
[----:B------:R0:W4:Y:S07]  /*8000*/  @P4 LDG.E.U16 R35, desc[UR10][R100.64] ;  /* 0x0000000a64234981 */ /* 0x00012e000c1e1500 */
[----:B------:R-:W0:Y:S08]  /*8010*/  LDC R192, c[0x0][0x3d8] ;  /* 0x0000f600ffc07b82 */ /* 0x000e300000000800 */
[----:B------:R-:W0:Y:S01]  /*8020*/  LDC R191, c[0x0][0x3d8] ;  /* 0x0000f600ffbf7b82 */ /* 0x000e220000000800 */
[----:B--2---:R-:W-:Y:S04]  /*8030*/  STS.U16 [R138+UR9+0x400], R186 ;  /* 0x000400ba8a007988 */ /* 0x004fe80008000409 */
[----:B------:R-:W-:Y:S04]  /*8040*/  STS.U16 [R138+UR9+0x10400], R187 ;  /* 0x010400bb8a007988 */ /* 0x000fe80008000409 */
[----:B---3--:R-:W-:Y:S04]  /*8050*/  STS.U16 [R214+UR9+0x480], R23 ;  /* 0x00048017d6007988 */ /* 0x008fe80008000409 */
        /* <DEDUP_REMOVED lines=23> */
[----:B--2---:R-:W-:-:S03]  /*81d0*/  LOP3.LUT R20, R138, 0x20, RZ, 0x3c, !PT ;  /* 0x000000208a147812 */ /* 0x004fc600078e3cff */
        /* <DEDUP_REMOVED lines=9> */
[----:B------:R-:W-:Y:S01]  /*8270*/  STS.U16 [R20+UR9+0x100], R19 ;  /* 0x0001001314007988 */ /* 0x000fe20008000409 */
[----:B--2---:R-:W-:-:S03]  /*8280*/  LOP3.LUT R18, R138, 0x30, RZ, 0x3c, !PT ;  /* 0x000000308a127812 */ /* 0x004fc600078e3cff */
[----:B------:R-:W-:Y:S04]  /*8290*/  STS.U16 [R20+UR9+0x500], R58 ;  /* 0x0005003a14007988 */ /* 0x000fe80008000409 */
[----:B------:R-:W-:Y:S04]  /*82a0*/  STS.U16 [R20+UR9+0x10500], R59 ;  /* 0x0105003b14007988 */ /* 0x000fe80008000409 */
[----:B------:R-:W-:Y:S04]  /*82b0*/  STS.U16 [R20+UR9+0x900], R60 ;  /* 0x0009003c14007988 */ /* 0x000fe80008000409 */
[----:B------:R-:W-:Y:S04]  /*82c0*/  STS.U16 [R20+UR9+0x10900], R61 ;  /* 0x0109003d14007988 */ /* 0x000fe80008000409 */
[----:B------:R-:W-:Y:S04]  /*82d0*/  STS.U16 [R20+UR9+0xd00], R62 ;  /* 0x000d003e14007988 */ /* 0x000fe80008000409 */
[----:B------:R2:W-:Y:S04]  /*82e0*/  STS.U16 [R20+UR9+0x10d00], R63 ;  /* 0x010d003f14007988 */ /* 0x0005e80008000409 */
[----:B------:R3:W-:Y:S04]  /*82f0*/  STS.U16 [R20+UR9+0x1100], R64 ;  /* 0x0011004014007988 */ /* 0x0007e80008000409 */
[----:B------:R0:W-:Y:S01]  /*8300*/  STS.U16 [R20+UR9+0x11100], R65 ;  /* 0x0111004114007988 */ /* 0x0001e20008000409 */
[----:B------:R-:W-:Y:S01]  /*8310*/  LOP3.LUT R37, R138, 0x60, RZ, 0x3c, !PT ;  /* 0x000000608a257812 */ /* 0x000fe200078e3cff */
[----:B--2---:R-:W2:Y:S02]  /*8320*/  LDC R63, c[0x0][0x3c4] ;  /* 0x0000f100ff3f7b82 */ /* 0x004ea40000000800 */
[----:B------:R0:W-:Y:S04]  /*8330*/  STS.U16 [R20+UR9+0x1500], R66 ;  /* 0x0015004214007988 */ /* 0x0001e80008000409 */
[----:B------:R0:W-:Y:S02]  /*8340*/  STS.U16 [R20+UR9+0x11500], R67 ;  /* 0x0115004314007988 */ /* 0x0001e40008000409 */
[----:B---3--:R-:W3:Y:S02]  /*8350*/  LDC R64, c[0x0][0x3c4] ;  /* 0x0000f100ff407b82 */ /* 0x008ee40000000800 */
[----:B------:R1:W-:Y:S04]  /*8360*/  STS.U16 [R20+UR9+0x1900], R68 ;  /* 0x0019004414007988 */ /* 0x0003e80008000409 */
[----:B------:R1:W-:Y:S02]  /*8370*/  STS.U16 [R20+UR9+0x11900], R69 ;  /* 0x0119004514007988 */ /* 0x0003e40008000409 */
[----:B0-----:R-:W0:Y:S02]  /*8380*/  LDC R65, c[0x0][0x3c4] ;  /* 0x0000f100ff417b82 */ /* 0x001e240000000800 */
[----:B------:R1:W-:Y:S04]  /*8390*/  STS.U16 [R20+UR9+0x1d00], R70 ;  /* 0x001d004614007988 */ /* 0x0003e80008000409 */
[----:B------:R-:W-:Y:S02]  /*83a0*/  STS.U16 [R20+UR9+0x11d00], R71 ;  /* 0x011d004714007988 */ /* 0x000fe40008000409 */
[----:B------:R-:W0:Y:S02]  /*83b0*/  LDC R66, c[0x0][0x3c4] ;  /* 0x0000f100ff427b82 */ /* 0x000e240000000800 */
[----:B------:R0:W-:Y:S04]  /*83c0*/  STS.U16 [R20+UR9+0x2100], R72 ;  /* 0x0021004814007988 */ /* 0x0001e80008000409 */
[----:B------:R-:W-:Y:S02]  /*83d0*/  STS.U16 [R20+UR9+0x12100], R73 ;  /* 0x0121004914007988 */ /* 0x000fe40008000409 */
[----:B------:R-:W0:Y:S02]  /*83e0*/  LDC R67, c[0x0][0x3c4] ;  /* 0x0000f100ff437b82 */ /* 0x000e240000000800 */
[----:B------:R-:W-:Y:S04]  /*83f0*/  STS.U16 [R20+UR9+0x2500], R74 ;  /* 0x0025004a14007988 */ /* 0x000fe80008000409 */
[----:B------:R-:W-:Y:S02]  /*8400*/  STS.U16 [R20+UR9+0x12500], R75 ;  /* 0x0125004b14007988 */ /* 0x000fe40008000409 */
[----:B-1----:R-:W1:Y:S02]  /*8410*/  LDC R68, c[0x0][0x3c4] ;  /* 0x0000f100ff447b82 */ /* 0x002e640000000800 */
[----:B------:R-:W-:Y:S04]  /*8420*/  STS.U16 [R20+UR9+0x2900], R76 ;  /* 0x0029004c14007988 */ /* 0x000fe80008000409 */
[----:B------:R-:W-:Y:S02]  /*8430*/  STS.U16 [R20+UR9+0x12900], R77 ;  /* 0x0129004d14007988 */ /* 0x000fe40008000409 */
[----:B------:R-:W1:Y:S02]  /*8440*/  LDC R69, c[0x0][0x3c4] ;  /* 0x0000f100ff457b82 */ /* 0x000e640000000800 */
[----:B------:R-:W-:Y:S04]  /*8450*/  STS.U16 [R20+UR9+0x2d00], R78 ;  /* 0x002d004e14007988 */ /* 0x000fe80008000409 */
[----:B------:R-:W-:Y:S02]  /*8460*/  STS.U16 [R20+UR9+0x12d00], R79 ;  /* 0x012d004f14007988 */ /* 0x000fe40008000409 */
[----:B------:R-:W1:Y:S02]  /*8470*/  LDC R70, c[0x0][0x3c4] ;  /* 0x0000f100ff467b82 */ /* 0x000e640000000800 */
        /* <DEDUP_REMOVED lines=8> */
[----:B------:R-:W-:Y:S01]  /*8500*/  PRMT R58, RZ, 0x7610, R58 ;  /* 0x00007610ff3a7816 */ /* 0x000fe2000000003a */
[----:B--2---:R-:W-:Y:S01]  /*8510*/  IMAD R63, R63, 0x3e, RZ ;  /* 0x0000003e3f3f7824 */ /* 0x004fe200078e02ff */
[----:B------:R-:W-:Y:S01]  /*8520*/  PRMT R55, RZ, 0x7610, R55 ;  /* 0x00007610ff377816 */ /* 0x000fe20000000037 */
[----:B------:R2:W-:Y:S01]  /*8530*/  STS.U16 [R18+UR9+0x10180], R16 ;  /* 0x0101801012007988 */ /* 0x0005e20008000409 */
[----:B---3--:R-:W-:Y:S01]  /*8540*/  IMAD R64, R64, 0x46, RZ ;  /* 0x0000004640407824 */ /* 0x008fe200078e02ff */
[----:B0-----:R-:W0:Y:S02]  /*8550*/  LDC R72, c[0x0][0x3c4] ;  /* 0x0000f100ff487b82 */ /* 0x001e240000000800 */
[----:B------:R-:W-:Y:S01]  /*8560*/  STS.U16 [R18+UR9+0x180], R17 ;  /* 0x0001801112007988 */ /* 0x000fe20008000409 */
[----:B--2---:R-:W-:-:S03]  /*8570*/  LOP3.LUT R16, R138, 0x40, RZ, 0x3c, !PT ;  /* 0x000000408a107812 */ /* 0x004fc600078e3cff */
[----:B------:R-:W-:Y:S01]  /*8580*/  STS.U16 [R18+UR9+0x580], R88 ;  /* 0x0005805812007988 */ /* 0x000fe20008000409 */
[----:B------:R-:W-:Y:S01]  /*8590*/  IMAD R65, R65, 0x4e, RZ ;  /* 0x0000004e41417824 */ /* 0x000fe200078e02ff */
[----:B------:R-:W-:Y:S01]  /*85a0*/  PRMT R56, RZ, 0x7610, R56 ;  /* 0x00007610ff387816 */ /* 0x000fe20000000038 */
[----:B------:R-:W2:Y:S01]  /*85b0*/  LDC R71, c[0x0][0x3c4] ;  /* 0x0000f100ff477b82 */ /* 0x000ea20000000800 */
[----:B------:R3:W-:Y:S04]  /*85c0*/  STS.U16 [R18+UR9+0x10580], R89 ;  /* 0x0105805912007988 */ /* 0x0007e80008000409 */
[----:B------:R-:W-:Y:S01]  /*85d0*/  STS.U16 [R18+UR9+0x980], R90 ;  /* 0x0009805a12007988 */ /* 0x000fe20008000409 */
[----:B------:R-:W-:Y:S02]  /*85e0*/  PRMT R54, RZ, 0x7610, R54 ;  /* 0x00007610ff367816 */ /* 0x000fe40000000036 */
[----:B------:R-:W-:Y:S01]  /*85f0*/  PRMT R52, RZ, 0x7610, R52 ;  /* 0x00007610ff347816 */ /* 0x000fe20000000034 */
[----:B------:R-:W-:Y:S01]  /*8600*/  STS.U16 [R18+UR9+0x10980], R91 ;  /* 0x0109805b12007988 */ /* 0x000fe20008000409 */
[----:B------:R-:W-:Y:S01]  /*8610*/  IMAD R66, R66, 0x56, RZ ;  /* 0x0000005642427824 */ /* 0x000fe200078e02ff */
[----:B------:R-:W0:Y:S02]  /*8620*/  LDC R77, c[0x0][0x3c4] ;  /* 0x0000f100ff4d7b82 */ /* 0x000e240000000800 */
[----:B------:R-:W-:Y:S04]  /*8630*/  STS.U16 [R18+UR9+0xd80], R92 ;  /* 0x000d805c12007988 */ /* 0x000fe80008000409 */
[----:B------:R-:W-:Y:S01]  /*8640*/  STS.U16 [R18+UR9+0x10d80], R93 ;  /* 0x010d805d12007988 */ /* 0x000fe20008000409 */
[----:B------:R-:W-:Y:S01]  /*8650*/  IMAD R67, R67, 0x5e, RZ ;  /* 0x0000005e43437824 */ /* 0x000fe200078e02ff */
[----:B------:R-:W-:Y:S01]  /*8660*/  PRMT R49, RZ, 0x7610, R49 ;  /* 0x00007610ff317816 */ /* 0x000fe20000000031 */
[----:B------:R-:W0:Y:S01]  /*8670*/  LDC R73, c[0x0][0x3c4] ;  /* 0x0000f100ff497b82 */ /* 0x000e220000000800 */
[----:B------:R-:W-:Y:S04]  /*8680*/  STS.U16 [R18+UR9+0x1180], R94 ;  /* 0x0011805e12007988 */ /* 0x000fe80008000409 */
[----:B------:R-:W-:Y:S01]  /*8690*/  STS.U16 [R18+UR9+0x11180], R95 ;  /* 0x0111805f12007988 */ /* 0x000fe20008000409 */
[----:B------:R-:W-:Y:S01]  /*86a0*/  PRMT R48, RZ, 0x7610, R48 ;  /* 0x00007610ff307816 */ /* 0x000fe20000000030 */
[----:B-1----:R-:W-:Y:S01]  /*86b0*/  IMAD R68, R68, 0x66, RZ ;  /* 0x0000006644447824 */ /* 0x002fe200078e02ff */
[----:B------:R-:W1:Y:S01]  /*86c0*/  LDC R74, c[0x0][0x3c4] ;  /* 0x0000f100ff4a7b82 */ /* 0x000e620000000800 */
[----:B------:R-:W-:Y:S04]  /*86d0*/  STS.U16 [R18+UR9+0x1580], R96 ;  /* 0x0015806012007988 */ /* 0x000fe80008000409 */
[----:B------:R-:W-:Y:S01]  /*86e0*/  STS.U16 [R18+UR9+0x11580], R97 ;  /* 0x0115806112007988 */ /* 0x000fe20008000409 */
[----:B------:R-:W-:-:S02]  /*86f0*/  PRMT R51, RZ, 0x7610, R51 ;  /* 0x00007610ff337816 */ /* 0x000fc40000000033 */
[----:B------:R-:W0:Y:S01]  /*8700*/  LDC R75, c[0x0][0x3c4] ;  /* 0x0000f100ff4b7b82 */ /* 0x000e220000000800 */
[----:B------:R-:W-:Y:S04]  /*8710*/  STS.U16 [R18+UR9+0x1980], R98 ;  /* 0x0019806212007988 */ /* 0x000fe80008000409 */
[----:B------:R-:W-:Y:S01]  /*8720*/  STS.U16 [R18+UR9+0x11980], R99 ;  /* 0x0119806312007988 */ /* 0x000fe20008000409 */
[----:B------:R-:W-:Y:S02]  /*8730*/  IMAD R69, R69, 0x6e, RZ ;  /* 0x0000006e45457824 */ /* 0x000fe400078e02ff */
[----:B------:R-:W0:Y:S01]  /*8740*/  LDC R81, c[0x0][0x3c4] ;  /* 0x0000f100ff517b82 */ /* 0x000e220000000800 */
[----:B------:R-:W-:Y:S04]  /*8750*/  STS.U16 [R18+UR9+0x1d80], R104 ;  /* 0x001d806812007988 */ /* 0x000fe80008000409 */
[----:B------:R-:W-:Y:S01]  /*8760*/  STS.U16 [R18+UR9+0x11d80], R105 ;  /* 0x011d806912007988 */ /* 0x000fe20008000409 */
[----:B------:R-:W-:-:S02]  /*8770*/  PRMT R44, RZ, 0x7610, R44 ;  /* 0x00007610ff2c7816 */ /* 0x000fc4000000002c */
[----:B------:R-:W0:Y:S01]  /*8780*/  LDC R76, c[0x0][0x3c4] ;  /* 0x0000f100ff4c7b82 */ /* 0x000e220000000800 */
[----:B------:R-:W-:Y:S04]  /*8790*/  STS.U16 [R18+UR9+0x2180], R106 ;  /* 0x0021806a12007988 */ /* 0x000fe80008000409 */
[----:B------:R-:W-:Y:S03]  /*87a0*/  STS.U16 [R18+UR9+0x12180], R107 ;  /* 0x0121806b12007988 */ /* 0x000fe60008000409 */
[----:B------:R-:W0:Y:S01]  /*87b0*/  LDC R78, c[0x0][0x3c4] ;  /* 0x0000f100ff4e7b82 */ /* 0x000e220000000800 */
        /* <DEDUP_REMOVED lines=11> */
[----:B------:R-:W1:Y:S01]  /*8870*/  LDC R83, c[0x0][0x3c4] ;  /* 0x0000f100ff537b82 */ /* 0x000e620000000800 */
[----:B------:R-:W-:Y:S04]  /*8880*/  STS.U16 [R18+UR9+0x3180], R114 ;  /* 0x0031807212007988 */ /* 0x000fe80008000409 */
[----:B------:R-:W-:Y:S01]  /*8890*/  STS.U16 [R18+UR9+0x13180], R115 ;  /* 0x0131807312007988 */ /* 0x000fe20008000409 */
[----:B------:R-:W-:Y:S02]  /*88a0*/  PRMT R46, RZ, 0x7610, R46 ;  /* 0x00007610ff2e7816 */ /* 0x000fe4000000002e */
[----:B------:R-:W1:Y:S01]  /*88b0*/  LDC R82, c[0x0][0x3c4] ;  /* 0x0000f100ff527b82 */ /* 0x000e620000000800 */
[----:B------:R-:W-:Y:S04]  /*88c0*/  STS.U16 [R18+UR9+0x3580], R116 ;  /* 0x0035807412007988 */ /* 0x000fe80008000409 */
[----:B------:R-:W-:Y:S01]  /*88d0*/  STS.U16 [R18+UR9+0x13580], R117 ;  /* 0x0135807512007988 */ /* 0x000fe20008000409 */
[----:B------:R-:W-:-:S02]  /*88e0*/  PRMT R40, RZ, 0x7610, R40 ;  /* 0x00007610ff287816 */ /* 0x000fc40000000028 */
[----:B------:R-:W-:Y:S01]  /*88f0*/  PRMT R43, RZ, 0x7610, R43 ;  /* 0x00007610ff2b7816 */ /* 0x000fe2000000002b */
[----:B------:R-:W-:Y:S01]  /*8900*/  STS.U16 [R18+UR9+0x3980], R118 ;  /* 0x0039807612007988 */ /* 0x000fe20008000409 */
[----:B------:R-:W-:Y:S01]  /*8910*/  PRMT R41, RZ, 0x7610, R41 ;  /* 0x00007610ff297816 */ /* 0x000fe20000000029 */
[----:B------:R-:W4:Y:S02]  /*8920*/  LDC R84, c[0x0][0x3c4] ;  /* 0x0000f100ff547b82 */ /* 0x000f240000000800 */
[----:B------:R-:W-:Y:S04]  /*8930*/  STS.U16 [R18+UR9+0x13980], R119 ;  /* 0x0139807712007988 */ /* 0x000fe80008000409 */
[----:B------:R-:W-:Y:S01]  /*8940*/  STS.U16 [R18+UR9+0x3d80], R120 ;  /* 0x003d807812007988 */ /* 0x000fe20008000409 */
[----:B------:R-:W-:Y:S01]  /*8950*/  PRMT R42, RZ, 0x7610, R42 ;  /* 0x00007610ff2a7816 */ /* 0x000fe2000000002a */
[----:B------:R-:W4:Y:S02]  /*8960*/  LDC R85, c[0x0][0x3c4] ;  /* 0x0000f100ff557b82 */ /* 0x000f240000000800 */
[----:B------:R-:W-:Y:S04]  /*8970*/  STS.U16 [R18+UR9+0x13d80], R121 ;  /* 0x013d807912007988 */ /* 0x000fe80008000409 */
[----:B------:R0:W-:Y:S01]  /*8980*/  STS.U16 [R16+UR9+0x10200], R14 ;  /* 0x0102000e10007988 */ /* 0x0001e20008000409 */
[----:B---3--:R-:W-:Y:S01]  /*8990*/  IMAD.WIDE R88, R63, 0x2, R136 ;  /* 0x000000023f587825 */ /* 0x008fe200078e0288 */
[----:B------:R-:W-:Y:S01]  /*89a0*/  PRMT R33, RZ, 0x7610, R33 ;  /* 0x00007610ff217816 */ /* 0x000fe20000000021 */
[----:B------:R-:W3:Y:S01]  /*89b0*/  LDC R86, c[0x0][0x3c4] ;  /* 0x0000f100ff567b82 */ /* 0x000ee20000000800 */
[----:B------:R-:W-:Y:S04]  /*89c0*/  STS.U16 [R16+UR9+0x200], R15 ;  /* 0x0002000f10007988 */ /* 0x000fe80008000409 */
[----:B------:R-:W-:Y:S01]  /*89d0*/  STS.U16 [R16+UR9+0x600], R122 ;  /* 0x0006007a10007988 */ /* 0x000fe20008000409 */
[----:B0-----:R-:W-:Y:S01]  /*89e0*/  LOP3.LUT R14, R138, 0x50, RZ, 0x3c, !PT ;  /* 0x000000508a0e7812 */ /* 0x001fe200078e3cff */
[----:B------:R-:W-:-:S02]  /*89f0*/  IMAD R72, R72, 0xf, RZ ;  /* 0x0000000f48487824 */ /* 0x000fc400078e02ff */
[----:B------:R-:W-:Y:S01]  /*8a00*/  STS.U16 [R16+UR9+0x10600], R123 ;  /* 0x0106007b10007988 */ /* 0x000fe20008000409 */
[----:B------:R-:W-:Y:S01]  /*8a10*/  PRMT R57, RZ, 0x7610, R57 ;  /* 0x00007610ff397816 */ /* 0x000fe20000000039 */
[----:B--2---:R-:W-:Y:S01]  /*8a20*/  IMAD R71, R71, 0x7e, RZ ;  /* 0x0000007e47477824 */ /* 0x004fe200078e02ff */
[----:B------:R-:W-:Y:S01]  /*8a30*/  PRMT R38, RZ, 0x7610, R38 ;  /* 0x00007610ff267816 */ /* 0x000fe20000000026 */
[----:B------:R-:W-:Y:S01]  /*8a40*/  STS.U16 [R16+UR9+0xa00], R124 ;  /* 0x000a007c10007988 */ /* 0x000fe20008000409 */
[----:B------:R-:W-:Y:S01]  /*8a50*/  IMAD R77, R77, 0x37, RZ ;  /* 0x000000374d4d7824 */ /* 0x000fe200078e02ff */
[----:B------:R-:W-:Y:S01]  /*8a60*/  PRMT R39, RZ, 0x7610, R39 ;  /* 0x00007610ff277816 */ /* 0x000fe20000000027 */
[----:B------:R-:W-:Y:S01]  /*8a70*/  IMAD R73, R73, 0x17, RZ ;  /* 0x0000001749497824 */ /* 0x000fe200078e02ff */
[----:B------:R-:W-:Y:S01]  /*8a80*/  STS.U16 [R16+UR9+0x10a00], R125 ;  /* 0x010a007d10007988 */ /* 0x000fe20008000409 */
[----:B------:R-:W-:Y:S01]  /*8a90*/  PRMT R23, RZ, 0x7610, R23 ;  /* 0x00007610ff177816 */ /* 0x000fe20000000017 */
[----:B-1----:R-:W-:Y:S01]  /*8aa0*/  IMAD R74, R74, 0x1f, RZ ;  /* 0x0000001f4a4a7824 */ /* 0x002fe200078e02ff */
[----:B------:R-:W-:Y:S01]  /*8ab0*/  PRMT R53, RZ, 0x7610, R53 ;  /* 0x00007610ff357816 */ /* 0x000fe20000000035 */
[----:B------:R-:W-:Y:S01]  /*8ac0*/  STS.U16 [R16+UR9+0xe00], R126 ;  /* 0x000e007e10007988 */ /* 0x000fe20008000409 */
[----:B------:R-:W-:Y:S01]  /*8ad0*/  IMAD R75, R75, 0x27, RZ ;  /* 0x000000274b4b7824 */ /* 0x000fe200078e02ff */
[----:B------:R-:W-:Y:S01]  /*8ae0*/  PRMT R31, RZ, 0x7610, R31 ;  /* 0x00007610ff1f7816 */ /* 0x000fe2000000001f */
[----:B------:R-:W-:Y:S01]  /*8af0*/  IMAD R81, R81, 0x57, RZ ;  /* 0x0000005751517824 */ /* 0x000fe200078e02ff */
[----:B------:R-:W-:Y:S01]  /*8b00*/  STS.U16 [R16+UR9+0x10e00], R127 ;  /* 0x010e007f10007988 */ /* 0x000fe20008000409 */
[----:B------:R-:W-:Y:S01]  /*8b10*/  PRMT R50, RZ, 0x7610, R50 ;  /* 0x00007610ff327816 */ /* 0x000fe20000000032 */
[----:B------:R-:W-:Y:S01]  /*8b20*/  IMAD R76, R76, 0x2f, RZ ;  /* 0x0000002f4c4c7824 */ /* 0x000fe200078e02ff */
[----:B------:R-:W-:Y:S01]  /*8b30*/  PRMT R34, RZ, 0x7610, R34 ;  /* 0x00007610ff227816 */ /* 0x000fe20000000022 */
[----:B------:R-:W-:Y:S01]  /*8b40*/  STS.U16 [R16+UR9+0x1200], R128 ;  /* 0x0012008010007988 */ /* 0x000fe20008000409 */
[----:B------:R-:W-:-:S02]  /*8b50*/  PRMT R29, RZ, 0x7610, R29 ;  /* 0x00007610ff1d7816 */ /* 0x000fc4000000001d */
[----:B------:R-:W-:Y:S01]  /*8b60*/  PRMT R27, RZ, 0x7610, R27 ;  /* 0x00007610ff1b7816 */ /* 0x000fe2000000001b */
[----:B------:R-:W-:Y:S01]  /*8b70*/  STS.U16 [R16+UR9+0x11200], R129 ;  /* 0x0112008110007988 */ /* 0x000fe20008000409 */
[----:B------:R-:W-:Y:S01]  /*8b80*/  IMAD R78, R78, 0x3f, RZ ;  /* 0x0000003f4e4e7824 */ /* 0x000fe200078e02ff */
[----:B------:R-:W-:Y:S01]  /*8b90*/  PRMT R28, RZ, 0x7610, R28 ;  /* 0x00007610ff1c7816 */ /* 0x000fe2000000001c */
[----:B------:R-:W-:Y:S01]  /*8ba0*/  IMAD R79, R79, 0x47, RZ ;  /* 0x000000474f4f7824 */ /* 0x000fe200078e02ff */
[----:B------:R-:W-:Y:S01]  /*8bb0*/  STS.U16 [R16+UR9+0x1600], R130 ;  /* 0x0016008210007988 */ /* 0x000fe20008000409 */
[----:B------:R-:W-:Y:S01]  /*8bc0*/  IMAD R80, R80, 0x4f, RZ ;  /* 0x0000004f50507824 */ /* 0x000fe200078e02ff */
[----:B------:R-:W-:Y:S01]  /*8bd0*/  PRMT R25, RZ, 0x7610, R25 ;  /* 0x00007610ff197816 */ /* 0x000fe20000000019 */
[----:B------:R-:W-:Y:S01]  /*8be0*/  IMAD R83, R83, 0x67, RZ ;  /* 0x0000006753537824 */ /* 0x000fe200078e02ff */
[----:B------:R0:W-:Y:S01]  /*8bf0*/  STS.U16 [R16+UR9+0x11600], R131 ;  /* 0x0116008310007988 */ /* 0x0001e20008000409 */
[----:B------:R-:W-:Y:S01]  /*8c00*/  PRMT R21, RZ, 0x7610, R21 ;  /* 0x00007610ff157816 */ /* 0x000fe20000000015 */
[----:B------:R-:W-:Y:S01]  /*8c10*/  IMAD.WIDE R102, R102, 0x2, R134 ;  /* 0x0000000266667825 */ /* 0x000fe200078e0286 */
[----:B------:R-:W-:Y:S01]  /*8c20*/  PRMT R19, RZ, 0x7610, R19 ;  /* 0x00007610ff137816 */ /* 0x000fe20000000013 */
[----:B------:R-:W-:Y:S01]  /*8c30*/  STS.U16 [R16+UR9+0x1a00], R132 ;  /* 0x001a008410007988 */ /* 0x000fe20008000409 */
[----:B------:R-:W-:Y:S01]  /*8c40*/  PRMT R17, RZ, 0x7610, R17 ;  /* 0x00007610ff117816 */ /* 0x000fe20000000011 */
[----:B------:R-:W-:Y:S01]  /*8c50*/  IMAD R82, R82, 0x5f, RZ ;  /* 0x0000005f52527824 */ /* 0x000fe200078e02ff */
[----:B------:R-:W-:Y:S01]  /*8c60*/  PRMT R62, RZ, 0x7610, R62 ;  /* 0x00007610ff3e7816 */ /* 0x000fe2000000003e */
[----:B------:R-:W-:Y:S01]  /*8c70*/  STS.U16 [R16+UR9+0x11a00], R133 ;  /* 0x011a008510007988 */ /* 0x000fe20008000409 */
[----:B------:R-:W-:Y:S01]  /*8c80*/  IMAD.WIDE R188, R227, 0x2, R134 ;  /* 0x00000002e3bc7825 */ /* 0x000fe200078e0286 */
[----:B0-----:R-:W0:Y:S02]  /*8c90*/  LDC R131, c[0x0][0x3d8] ;  /* 0x0000f600ff837b82 */ /* 0x001e240000000800 */
[----:B------:R-:W-:Y:S04]  /*8ca0*/  STS.U16 [R16+UR9+0x1e00], R139 ;  /* 0x001e008b10007988 */ /* 0x000fe80008000409 */
[----:B----4-:R-:W-:Y:S01]  /*8cb0*/  STS.U16 [R16+UR9+0x11e00], R140 ;  /* 0x011e008c10007988 */ /* 0x010fe20008000409 */
[----:B------:R-:W-:Y:S01]  /*8cc0*/  PRMT R61, RZ, 0x7610, R61 ;  /* 0x00007610ff3d7816 */ /* 0x000fe2000000003d */
[----:B------:R-:W1:Y:S02]  /*8cd0*/  LDC R120, c[0x0][0x3d8] ;  /* 0x0000f600ff787b82 */ /* 0x000e640000000800 */
[----:B------:R-:W-:Y:S04]  /*8ce0*/  STS.U16 [R16+UR9+0x2200], R141 ;  /* 0x0022008d10007988 */ /* 0x000fe80008000409 */
[----:B------:R-:W-:Y:S01]  /*8cf0*/  STS.U16 [R16+UR9+0x12200], R144 ;  /* 0x0122009010007988 */ /* 0x000fe20008000409 */
[----:B------:R-:W-:Y:S01]  /*8d00*/  PRMT R59, RZ, 0x7610, R59 ;  /* 0x00007610ff3b7816 */ /* 0x000fe2000000003b */
[----:B------:R-:W2:Y:S02]  /*8d10*/  LDC R121, c[0x0][0x3d8] ;  /* 0x0000f600ff797b82 */ /* 0x000ea40000000800 */
[----:B------:R-:W-:Y:S04]  /*8d20*/  STS.U16 [R16+UR9+0x2600], R145 ;  /* 0x0026009110007988 */ /* 0x000fe80008000409 */
[----:B------:R4:W-:Y:S01]  /*8d30*/  STS.U16 [R16+UR9+0x12600], R146 ;  /* 0x0126009210007988 */ /* 0x0009e20008000409 */
[----:B------:R-:W-:Y:S01]  /*8d40*/  PRMT R60, RZ, 0x7610, R60 ;  /* 0x00007610ff3c7816 */ /* 0x000fe2000000003c */
[----:B------:R-:W0:Y:S02]  /*8d50*/  LDC R114, c[0x0][0x3d8] ;  /* 0x0000f600ff727b82 */ /* 0x000e240000000800 */
[----:B------:R-:W-:Y:S04]  /*8d60*/  STS.U16 [R16+UR9+0x2a00], R147 ;  /* 0x002a009310007988 */ /* 0x000fe80008000409 */
[----:B------:R-:W-:Y:S02]  /*8d70*/  STS.U16 [R16+UR9+0x12a00], R148 ;  /* 0x012a009410007988 */ /* 0x000fe40008000409 */
[----:B----4-:R-:W4:Y:S02]  /*8d80*/  LDC R146, c[0x0][0x3d8] ;  /* 0x0000f600ff927b82 */ /* 0x010f240000000800 */
[----:B------:R-:W-:Y:S04]  /*8d90*/  STS.U16 [R16+UR9+0x2e00], R149 ;  /* 0x002e009510007988 */ /* 0x000fe80008000409 */
[----:B------:R-:W-:Y:S01]  /*8da0*/  STS.U16 [R16+UR9+0x12e00], R150 ;  /* 0x012e009610007988 */ /* 0x000fe20008000409 */
[----:B------:R-:W0:Y:S01]  /*8db0*/  S2R R246, SR_CTAID.Y ;  /* 0x0000000000f67919 */ /* 0x000e220000002600 */
[----:B------:R-:W-:Y:S01]  /*8dc0*/  PRMT R32, RZ, 0x7610, R32 ;  /* 0x00007610ff207816 */ /* 0x000fe20000000020 */
[----:B------:R-:W0:Y:S01]  /*8dd0*/  LDC R115, c[0x0][0x3d8] ;  /* 0x0000f600ff737b82 */ /* 0x000e220000000800 */
[----:B------:R-:W-:Y:S04]  /*8de0*/  STS.U16 [R16+UR9+0x3200], R151 ;  /* 0x0032009710007988 */ /* 0x000fe80008000409 */
[----:B------:R1:W-:Y:S01]  /*8df0*/  STS.U16 [R16+UR9+0x13200], R152 ;  /* 0x0132009810007988 */ /* 0x0003e20008000409 */
[----:B------:R-:W-:-:S02]  /*8e00*/  PRMT R30, RZ, 0x7610, R30 ;  /* 0x00007610ff1e7816 */ /* 0x000fc4000000001e */
[----:B------:R-:W0:Y:S01]  /*8e10*/  LDC R116, c[0x0][0x3d8] ;  /* 0x0000f600ff747b82 */ /* 0x000e220000000800 */
[----:B------:R2:W-:Y:S04]  /*8e20*/  STS.U16 [R16+UR9+0x3600], R153 ;  /* 0x0036009910007988 */ /* 0x0005e80008000409 */
[----:B------:R-:W-:Y:S03]  /*8e30*/  STS.U16 [R16+UR9+0x13600], R154 ;  /* 0x0136009a10007988 */ /* 0x000fe60008000409 */
[----:B-1----:R-:W1:Y:S01]  /*8e40*/  LDC R152, c[0x0][0x3d8] ;  /* 0x0000f600ff987b82 */ /* 0x002e620000000800 */
[----:B------:R-:W-:Y:S04]  /*8e50*/  STS.U16 [R16+UR9+0x3a00], R155 ;  /* 0x003a009b10007988 */ /* 0x000fe80008000409 */
[----:B------:R-:W-:Y:S03]  /*8e60*/  STS.U16 [R16+UR9+0x13a00], R156 ;  /* 0x013a009c10007988 */ /* 0x000fe60008000409 */
[----:B------:R-:W0:Y:S01]  /*8e70*/  LDC R151, c[0x0][0x3d8] ;  /* 0x0000f600ff977b82 */ /* 0x000e220000000800 */
[----:B------:R3:W-:Y:S04]  /*8e80*/  STS.U16 [R16+UR9+0x3e00], R157 ;  /* 0x003e009d10007988 */ /* 0x0007e80008000409 */
[----:B------:R-:W-:Y:S03]  /*8e90*/  STS.U16 [R16+UR9+0x13e00], R158 ;  /* 0x013e009e10007988 */ /* 0x000fe60008000409 */
[----:B--2---:R-:W2:Y:S01]  /*8ea0*/  LDC R153, c[0x0][0x3d8] ;  /* 0x0000f600ff997b82 */ /* 0x004ea20000000800 */
[----:B------:R4:W-:Y:S04]  /*8eb0*/  STS.U16 [R14+UR9+0x10280], R12 ;  /* 0x0102800c0e007988 */ /* 0x0009e80008000409 */
[----:B------:R-:W2:Y:S03]  /*8ec0*/  @P4 LDG.E.U16 R56, desc[UR10][R88.64] ;  /* 0x0000000a58384981 */ /* 0x000ea6000c1e1500 */
[----:B---3--:R-:W3:Y:S01]  /*8ed0*/  LDC R157, c[0x0][0x3d8] ;  /* 0x0000f600ff9d7b82 */ /* 0x008ee20000000800 */
[----:B------:R-:W-:Y:S01]  /*8ee0*/  PRMT R15, RZ, 0x7610, R15 ;  /* 0x00007610ff0f7816 */ /* 0x000fe2000000000f */
[----:B------:R-:W-:Y:S01]  /*8ef0*/  IMAD.WIDE R94, R73, 0x2, R136 ;  /* 0x00000002495e7825 */ /* 0x000fe200078e0288 */
[----:B------:R-:W-:Y:S04]  /*8f00*/  STS.U16 [R14+UR9+0x280], R13 ;  /* 0x0002800d0e007988 */ /* 0x000fe80008000409 */
[----:B------:R1:W-:Y:S01]  /*8f10*/  STS.U16 [R14+UR9+0x680], R159 ;  /* 0x0006809f0e007988 */ /* 0x0003e20008000409 */
[----:B----4-:R-:W4:Y:S03]  /*8f20*/  LDC R12, c[0x0][0x3d8] ;  /* 0x0000f600ff0c7b82 */ /* 0x010f260000000800 */
[----:B------:R-:W-:Y:S04]  /*8f30*/  STS.U16 [R14+UR9+0x10680], R160 ;  /* 0x010680a00e007988 */ /* 0x000fe80008000409 */
[----:B------:R-:W-:Y:S01]  /*8f40*/  STS.U16 [R14+UR9+0xa80], R161 ;  /* 0x000a80a10e007988 */ /* 0x000fe20008000409 */
[----:B------:R-:W2:Y:S03]  /*8f50*/  LDC R158, c[0x0][0x3d8] ;  /* 0x0000f600ff9e7b82 */ /* 0x000ea60000000800 */
[----:B------:R-:W-:Y:S04]  /*8f60*/  STS.U16 [R14+UR9+0x10a80], R162 ;  /* 0x010a80a20e007988 */ /* 0x000fe80008000409 */
[----:B------:R0:W-:Y:S01]  /*8f70*/  STS.U16 [R14+UR9+0xe80], R163 ;  /* 0x000e80a30e007988 */ /* 0x0001e20008000409 */
[----:B-1----:R-:W1:Y:S03]  /*8f80*/  LDC R159, c[0x0][0x3d8] ;  /* 0x0000f600ff9f7b82 */ /* 0x002e660000000800 */
[----:B------:R0:W-:Y:S04]  /*8f90*/  STS.U16 [R14+UR9+0x10e80], R164 ;  /* 0x010e80a40e007988 */ /* 0x0001e80008000409 */
[----:B------:R0:W-:Y:S01]  /*8fa0*/  STS.U16 [R14+UR9+0x1280], R165 ;  /* 0x001280a50e007988 */ /* 0x0001e20008000409 */
[----:B----4-:R-:W-:Y:S01]  /*8fb0*/  IMAD R197, R197, R12, RZ ;  /* 0x0000000cc5c57224 */ /* 0x010fe200078e02ff */
[----:B0-----:R-:W0:Y:S02]  /*8fc0*/  LDC R163, c[0x0][0x3d8] ;  /* 0x0000f600ffa37b82 */ /* 0x001e240000000800 */
[----:B------:R-:W-:Y:S01]  /*8fd0*/  STS.U16 [R14+UR9+0x11280], R166 ;  /* 0x011280a60e007988 */ /* 0x000fe20008000409 */
[----:B------:R-:W-:-:S03]  /*8fe0*/  IMAD R131, R131, 0x2, R197 ;  /* 0x0000000283837824 */ /* 0x000fc600078e02c5 */
[----:B------:R-:W-:Y:S01]  /*8ff0*/  STS.U16 [R14+UR9+0x1680], R167 ;  /* 0x001680a70e007988 */ /* 0x000fe20008000409 */
[----:B------:R-:W-:Y:S01]  /*9000*/  IMAD R152, R152, 0x2, R131 ;  /* 0x0000000298987824 */ /* 0x000fe200078e0283 */
[----:B------:R-:W4:Y:S02]  /*9010*/  LDC R164, c[0x0][0x3d8] ;  /* 0x0000f600ffa47b82 */ /* 0x000f240000000800 */
[----:B------:R-:W-:Y:S04]  /*9020*/  STS.U16 [R14+UR9+0x11680], R168 ;  /* 0x011680a80e007988 */ /* 0x000fe80008000409 */
[----:B------:R1:W-:Y:S01]  /*9030*/  STS.U16 [R14+UR9+0x1a80], R169 ;  /* 0x001a80a90e007988 */ /* 0x0003e20008000409 */
[----:B------:R-:W-:Y:S01]  /*9040*/  PRMT R18, RZ, 0x7610, R18 ;  /* 0x00007610ff127816 */ /* 0x000fe20000000012 */
[----:B------:R-:W0:Y:S02]  /*9050*/  LDC R165, c[0x0][0x3d8] ;  /* 0x0000f600ffa57b82 */ /* 0x000e240000000800 */
[----:B------:R3:W-:Y:S04]  /*9060*/  STS.U16 [R14+UR9+0x11a80], R170 ;  /* 0x011a80aa0e007988 */ /* 0x0007e80008000409 */
[----:B------:R3:W-:Y:S01]  /*9070*/  STS.U16 [R14+UR9+0x1e80], R171 ;  /* 0x001e80ab0e007988 */ /* 0x0007e20008000409 */
[----:B------:R-:W-:Y:S01]  /*9080*/  PRMT R26, RZ, 0x7610, R26 ;  /* 0x00007610ff1a7816 */ /* 0x000fe2000000001a */
[----:B-1----:R-:W1:Y:S02]  /*9090*/  LDC R169, c[0x0][0x3d8] ;  /* 0x0000f600ffa97b82 */ /* 0x002e640000000800 */
[----:B------:R-:W-:Y:S04]  /*90a0*/  STS.U16 [R14+UR9+0x11e80], R172 ;  /* 0x011e80ac0e007988 */ /* 0x000fe80008000409 */
[----:B------:R-:W-:Y:S01]  /*90b0*/  STS.U16 [R14+UR9+0x2280], R173 ;  /* 0x002280ad0e007988 */ /* 0x000fe20008000409 */
[----:B------:R-:W-:Y:S01]  /*90c0*/  PRMT R24, RZ, 0x7610, R24 ;  /* 0x00007610ff187816 */ /* 0x000fe20000000018 */
[----:B---3--:R-:W3:Y:S02]  /*90d0*/  LDC R170, c[0x0][0x3d8] ;  /* 0x0000f600ffaa7b82 */ /* 0x008ee40000000800 */
[----:B------:R-:W-:Y:S04]  /*90e0*/  STS.U16 [R14+UR9+0x12280], R174 ;  /* 0x012280ae0e007988 */ /* 0x000fe80008000409 */
[----:B------:R5:W-:Y:S01]  /*90f0*/  STS.U16 [R14+UR9+0x2680], R175 ;  /* 0x002680af0e007988 */ /* 0x000be20008000409 */
[----:B------:R-:W-:Y:S01]  /*9100*/  PRMT R22, RZ, 0x7610, R22 ;  /* 0x00007610ff167816 */ /* 0x000fe20000000016 */
[----:B------:R-:W0:Y:S02]  /*9110*/  LDC R171, c[0x0][0x3d8] ;  /* 0x0000f600ffab7b82 */ /* 0x000e240000000800 */
[----:B------:R-:W-:Y:S04]  /*9120*/  STS.U16 [R14+UR9+0x12680], R176 ;  /* 0x012680b00e007988 */ /* 0x000fe80008000409 */
[----:B------:R-:W-:Y:S01]  /*9130*/  STS.U16 [R14+UR9+0x2a80], R177 ;  /* 0x002a80b10e007988 */ /* 0x000fe20008000409 */
[----:B------:R-:W-:Y:S01]  /*9140*/  PRMT R20, RZ, 0x7610, R20 ;  /* 0x00007610ff147816 */ /* 0x000fe20000000014 */
[----:B-----5:R-:W5:Y:S02]  /*9150*/  LDC R175, c[0x0][0x3d8] ;  /* 0x0000f600ffaf7b82 */ /* 0x020f640000000800 */
[----:B------:R-:W-:Y:S04]  /*9160*/  STS.U16 [R14+UR9+0x12a80], R178 ;  /* 0x012a80b20e007988 */ /* 0x000fe80008000409 */
[----:B------:R-:W-:Y:S02]  /*9170*/  STS.U16 [R14+UR9+0x2e80], R179 ;  /* 0x002e80b30e007988 */ /* 0x000fe40008000409 */
[----:B------:R-:W0:Y:S02]  /*9180*/  LDC R154, c[0x0][0x3d8] ;  /* 0x0000f600ff9a7b82 */ /* 0x000e240000000800 */
        /* <DEDUP_REMOVED lines=9> */
[----:B------:R1:W-:Y:S04]  /*9220*/  STS.U16 [R14+UR9+0x13a80], R4 ;  /* 0x013a80040e007988 */ /* 0x0003e80008000409 */
[----:B------:R-:W-:Y:S02]  /*9230*/  STS.U16 [R14+UR9+0x3e80], R5 ;  /* 0x003e80050e007988 */ /* 0x000fe40008000409 */
[----:B------:R-:W0:Y:S02]  /*9240*/  LDC R149, c[0x0][0x3d8] ;  /* 0x0000f600ff957b82 */ /* 0x000e240000000800 */
[----:B------:R-:W-:Y:S04]  /*9250*/  STS.U16 [R14+UR9+0x13e80], R6 ;  /* 0x013e80060e007988 */ /* 0x000fe80008000409 */
[----:B------:R3:W-:Y:S02]  /*9260*/  STS.U16 [R37+UR9+0x300], R0 ;  /* 0x0003000025007988 */ /* 0x0007e40008000409 */
[----:B-1----:R-:W1:Y:S01]  /*9270*/  LDC R4, c[0x0][0x3c4] ;  /* 0x0000f100ff047b82 */ /* 0x002e620000000800 */
[----:B------:R-:W-:Y:S01]  /*9280*/  LEA R151, R151, R152, 0x1 ;  /* 0x0000009897977211 */ /* 0x000fe200078e08ff */
[----:B------:R-:W5:Y:S04]  /*9290*/  @P4 LDG.E.U16 R36, desc[UR10][R102.64] ;  /* 0x0000000a66244981 */ /* 0x000f68000c1e1500 */
[----:B------:R0:W5:Y:S02]  /*92a0*/  @P4 LDG.E.U16 R62, desc[UR10][R188.64] ;  /* 0x0000000abc3e4981 */ /* 0x000164000c1e1500 */
[----:B---3--:R-:W3:Y:S01]  /*92b0*/  LDC R0, c[0x0][0x3c4] ;  /* 0x0000f100ff007b82 */ /* 0x008ee20000000800 */
[----:B------:R-:W-:Y:S01]  /*92c0*/  PRMT R16, RZ, 0x7610, R16 ;  /* 0x00007610ff107816 */ /* 0x000fe20000000010 */
[----:B------:R-:W5:Y:S06]  /*92d0*/  @P4 LDG.E.U16 R32, desc[UR10][R94.64] ;  /* 0x0000000a5e204981 */ /* 0x000f6c000c1e1500 */
[----:B------:R-:W0:Y:S01]  /*92e0*/  LDC R5, c[0x0][0x3c4] ;  /* 0x0000f100ff057b82 */ /* 0x000e220000000800 */
[----:B------:R-:W-:-:S04]  /*92f0*/  IMAD R196, R196, 0x2, R151 ;  /* 0x00000002c4c47824 */ /* 0x000fc800078e0297 */
[----:B------:R-:W-:Y:S02]  /*9300*/  IMAD R146, R146, 0x2, R196 ;  /* 0x0000000292927824 */ /* 0x000fe400078e02c4 */
[----:B-1----:R-:W-:Y:S01]  /*9310*/  IMAD R4, R4, 0x2e, RZ ;  /* 0x0000002e04047824 */ /* 0x002fe200078e02ff */
[----:B------:R-:W1:Y:S02]  /*9320*/  LDC R176, c[0x0][0x3d8] ;  /* 0x0000f600ffb07b82 */ /* 0x000e640000000800 */
[----:B--2---:R-:W-:-:S05]  /*9330*/  LEA R153, R153, R146, 0x1 ;  /* 0x0000009299997211 */ /* 0x004fca00078e08ff */
[----:B------:R-:W-:Y:S02]  /*9340*/  IMAD R195, R195, 0x2, R153 ;  /* 0x00000002c3c37824 */ /* 0x000fe400078e0299 */
[----:B---3--:R-:W-:Y:S01]  /*9350*/  IMAD R0, R0, 0x26, RZ ;  /* 0x0000002600007824 */ /* 0x008fe200078e02ff */
[----:B------:R-:W-:Y:S01]  /*9360*/  STS.U16 [R37+UR9+0xf00], R11 ;  /* 0x000f000b25007988 */ /* 0x000fe20008000409 */
[----:B------:R-:W-:Y:S01]  /*9370*/  IMAD.WIDE R100, R4, 0x2, R136 ;  /* 0x0000000204647825 */ /* 0x000fe200078e0288 */
[----:B------:R-:W2:Y:S03]  /*9380*/  LDC R177, c[0x0][0x3d8] ;  /* 0x0000f600ffb17b82 */ /* 0x000ea60000000800 */
[----:B0-----:R-:W-:Y:S01]  /*9390*/  IMAD R5, R5, 0x36, RZ ;  /* 0x0000003605057824 */ /* 0x001fe200078e02ff */
[----:B------:R-:W-:Y:S01]  /*93a0*/  PRMT R14, RZ, 0x7610, R14 ;  /* 0x00007610ff0e7816 */ /* 0x000fe2000000000e */
[----:B------:R-:W-:Y:S01]  /*93b0*/  IMAD.WIDE R186, R0, 0x2, R136 ;  /* 0x0000000200ba7825 */ /* 0x000fe200078e0288 */
[----:B------:R-:W-:-:S02]  /*93c0*/  PRMT R13, RZ, 0x7610, R13 ;  /* 0x00007610ff0d7816 */ /* 0x000fc4000000000d */
[----:B------:R-:W0:Y:S01]  /*93d0*/  LDC R189, c[0x0][0x3d8] ;  /* 0x0000f600ffbd7b82 */ /* 0x000e220000000800 */
[----:B------:R-:W-:Y:S02]  /*93e0*/  IMAD R157, R157, 0x2, R195 ;  /* 0x000000029d9d7824 */ /* 0x000fe400078e02c3 */
[----:B------:R-:W-:Y:S01]  /*93f0*/  IMAD.WIDE R92, R4, 0x2, R134 ;  /* 0x00000002045c7825 */ /* 0x000fe200078e0286 */
[----:B------:R-:W-:Y:S03]  /*9400*/  STL.64 [R1+0xae0], R186 ;  /* 0x000ae0ba01007387 */ /* 0x000fe60000100a00 */
[C---:B------:R-:W-:Y:S01]  /*9410*/  IMAD.WIDE R90, R5.reuse, 0x2, R136 ;  /* 0x00000002055a7825 */ /* 0x040fe200078e0288 */
[----:B------:R-:W-:Y:S01]  /*9420*/  STL.64 [R1+0xac0], R100 ;  /* 0x000ac06401007387 */ /* 0x000fe20000100a00 */
[----:B------:R-:W-:Y:S01]  /*9430*/  PRMT R12, RZ, 0x7610, R12 ;  /* 0x00007610ff0c7816 */ /* 0x000fe2000000000c */
[----:B------:R-:W3:Y:S01]  /*9440*/  LDC R181, c[0x0][0x3d8] ;  /* 0x0000f600ffb57b82 */ /* 0x000ee20000000800 */
[----:B------:R-:W-:Y:S01]  /*9450*/  IMAD.WIDE R4, R5, 0x2, R134 ;  /* 0x0000000205047825 */ /* 0x000fe200078e0286 */
[----:B------:R-:W-:Y:S01]  /*9460*/  LEA R158, R158, R157, 0x1 ;  /* 0x0000009d9e9e7211 */ /* 0x000fe200078e08ff */
[----:B------:R4:W-:Y:S04]  /*9470*/  STL.64 [R1+0xaa0], R90 ;  /* 0x000aa05a01007387 */ /* 0x0009e80000100a00 */
[----:B------:R4:W3:Y:S01]  /*9480*/  @P4 LDG.E.U16 R58, desc[UR10][R90.64] ;  /* 0x0000000a5a3a4981 */ /* 0x0008e2000c1e1500 */
[----:B------:R-:W-:Y:S01]  /*9490*/  IMAD R194, R194, 0x2, R158 ;  /* 0x00000002c2c27824 */ /* 0x000fe200078e029e */
[----:B------:R-:W-:Y:S01]  /*94a0*/  PRMT R6, RZ, 0x7610, R6 ;  /* 0x00007610ff067816 */ /* 0x000fe20000000006 */
[----:B------:R-:W0:Y:S01]  /*94b0*/  LDC R182, c[0x0][0x3d8] ;  /* 0x0000f600ffb67b82 */ /* 0x000e220000000800 */
[----:B------:R1:W3:Y:S04]  /*94c0*/  @P4 LDG.E.U16 R55, desc[UR10][R4.64] ;  /* 0x0000000a04374981 */ /* 0x0002e8000c1e1500 */
[----:B------:R-:W3:Y:S01]  /*94d0*/  @P4 LDG.E.U16 R57, desc[UR10][R92.64] ;  /* 0x0000000a5c394981 */ /* 0x000ee2000c1e1500 */
[----:B----4-:R-:W-:Y:S01]  /*94e0*/  IMAD.WIDE R90, R64, 0x2, R136 ;  /* 0x00000002405a7825 */ /* 0x010fe200078e0288 */
[----:B------:R-:W-:-:S02]  /*94f0*/  PRMT R11, RZ, 0x7610, R11 ;  /* 0x00007610ff0b7816 */ /* 0x000fc4000000000b */
[----:B------:R-:W-:Y:S01]  /*9500*/  STS.U16 [R37+UR9+0x10300], R3 ;  /* 0x0103000325007988 */ /* 0x000fe20008000409 */
[----:B------:R-:W4:Y:S01]  /*9510*/  LDC R188, c[0x0][0x3d8] ;  /* 0x0000f600ffbc7b82 */ /* 0x000f220000000800 */
[----:B-1----:R-:W-:Y:S02]  /*9520*/  IMAD.WIDE R4, R65, 0x2, R136 ;  /* 0x0000000241047825 */ /* 0x002fe400078e0288 */
[----:B------:R1:W-:Y:S02]  /*9530*/  STL.64 [R1+0xa80], R88 ;  /* 0x000a805801007387 */ /* 0x0003e40000100a00 */
[----:B------:R-:W-:Y:S02]  /*9540*/  IMAD R159, R159, 0x2, R194 ;  /* 0x000000029f9f7824 */ /* 0x000fe400078e02c2 */
[----:B------:R1:W-:Y:S01]  /*9550*/  STL.64 [R1+0xa60], R90 ;  /* 0x000a605a01007387 */ /* 0x0003e20000100a00 */
[----:B------:R-:W0:Y:S03]  /*9560*/  LDC R183, c[0x0][0x3d8] ;  /* 0x0000f600ffb77b82 */ /* 0x000e260000000800 */
[----:B------:R1:W4:Y:S02]  /*9570*/  @P4 LDG.E.U16 R54, desc[UR10][R90.64] ;  /* 0x0000000a5a364981 */ /* 0x000324000c1e1500 */
[----:B-1----:R-:W-:-:S02]  /*9580*/  IMAD.WIDE R88, R64, 0x2, R134 ;  /* 0x0000000240587825 */ /* 0x002fc400078e0286 */
[----:B------:R1:W-:Y:S01]  /*9590*/  STL.64 [R1+0xa40], R4 ;  /* 0x000a400401007387 */ /* 0x0003e20000100a00 */
[----:B------:R-:W0:Y:S01]  /*95a0*/  LDC R184, c[0x0][0x3d8] ;  /* 0x0000f600ffb87b82 */ /* 0x000e220000000800 */
[----:B------:R-:W-:Y:S02]  /*95b0*/  IMAD.WIDE R64, R65, 0x2, R134 ;  /* 0x0000000241407825 */ /* 0x000fe400078e0286 */
[----:B------:R1:W4:Y:S02]  /*95c0*/  @P4 LDG.E.U16 R52, desc[UR10][R4.64] ;  /* 0x0000000a04344981 */ /* 0x000324000c1e1500 */
[--C-:B------:R-:W-:Y:S02]  /*95d0*/  IMAD.WIDE R90, R66, 0x2, R136.reuse ;  /* 0x00000002425a7825 */ /* 0x100fe400078e0288 */
[----:B------:R1:W4:Y:S01]  /*95e0*/  @P4 LDG.E.U16 R49, desc[UR10][R64.64] ;  /* 0x0000000a40314981 */ /* 0x000322000c1e1500 */
[----:B------:R-:W-:Y:S01]  /*95f0*/  LEA R163, R163, R159, 0x1 ;  /* 0x0000009fa3a37211 */ /* 0x000fe200078e08ff */
[----:B------:R-:W0:Y:S02]  /*9600*/  LDC R185, c[0x0][0x3d8] ;  /* 0x0000f600ffb97b82 */ /* 0x000e240000000800 */
[----:B------:R2:W4:Y:S01]  /*9610*/  @P4 LDG.E.U16 R51, desc[UR10][R88.64] ;  /* 0x0000000a58334981 */ /* 0x000522000c1e1500 */
[----:B-1----:R-:W-:-:S03]  /*9620*/  IMAD.WIDE R4, R67, 0x2, R136 ;  /* 0x0000000243047825 */ /* 0x002fc600078e0288 */
[----:B------:R-:W-:Y:S01]  /*9630*/  STL.64 [R1+0xa20], R90 ;  /* 0x000a205a01007387 */ /* 0x000fe20000100a00 */
[----:B------:R-:W-:Y:S01]  /*9640*/  IMAD.WIDE R64, R68, 0x2, R136 ;  /* 0x0000000244407825 */ /* 0x000fe200078e0288 */
[----:B------:R-:W1:Y:S02]  /*9650*/  LDC R178, c[0x0][0x3d8] ;  /* 0x0000f600ffb27b82 */ /* 0x000e640000000800 */
[----:B------:R2:W-:Y:S04]  /*9660*/  STL.64 [R1+0xa00], R4 ;  /* 0x000a000401007387 */ /* 0x0005e80000100a00 */
[----:B------:R2:W4:Y:S02]  /*9670*/  @P4 LDG.E.U16 R48, desc[UR10][R4.64] ;  /* 0x0000000a04304981 */ /* 0x000524000c1e1500 */
[--C-:B--2---:R-:W-:Y:S01]  /*9680*/  IMAD.WIDE R88, R66, 0x2, R134.reuse ;  /* 0x0000000242587825 */ /* 0x104fe200078e0286 */
[----:B------:R-:W2:Y:S01]  /*9690*/  LDC R179, c[0x0][0x3d8] ;  /* 0x0000f600ffb37b82 */ /* 0x000ea20000000800 */
[----:B------:R-:W-:Y:S02]  /*96a0*/  STL.64 [R1+0x9e0], R64 ;  /* 0x0009e04001007387 */ /* 0x000fe40000100a00 */
[----:B------:R-:W-:-:S02]  /*96b0*/  IMAD.WIDE R66, R67, 0x2, R134 ;  /* 0x0000000243427825 */ /* 0x000fc400078e0286 */
[----:B------:R0:W2:Y:S02]  /*96c0*/  @P4 LDG.E.U16 R47, desc[UR10][R88.64] ;  /* 0x0000000a582f4981 */ /* 0x0000a4000c1e1500 */
[----:B------:R-:W-:Y:S01]  /*96d0*/  IMAD.WIDE R4, R69, 0x2, R136 ;  /* 0x0000000245047825 */ /* 0x000fe200078e0288 */
[----:B------:R-:W1:Y:S01]  /*96e0*/  LDC R180, c[0x0][0x3d8] ;  /* 0x0000f600ffb47b82 */ /* 0x000e620000000800 */
[----:B------:R-:W2:Y:S02]  /*96f0*/  @P4 LDG.E.U16 R45, desc[UR10][R66.64] ;  /* 0x0000000a422d4981 */ /* 0x000ea4000c1e1500 */
[----:B------:R-:W-:Y:S02]  /*9700*/  IMAD R193, R193, 0x2, R163 ;  /* 0x00000002c1c17824 */ /* 0x000fe400078e02a3 */
[----:B------:R0:W-:Y:S03]  /*9710*/  STL.64 [R1+0x9c0], R4 ;  /* 0x0009c00401007387 */ /* 0x0001e60000100a00 */
[----:B------:R-:W1:Y:S01]  /*9720*/  LDC R172, c[0x0][0x3d8] ;  /* 0x0000f600ffac7b82 */ /* 0x000e620000000800 */
[----:B------:R0:W2:Y:S01]  /*9730*/  @P4 LDG.E.U16 R44, desc[UR10][R4.64] ;  /* 0x0000000a042c4981 */ /* 0x0000a2000c1e1500 */
[----:B------:R-:W-:-:S02]  /*9740*/  IMAD R164, R164, 0x2, R193 ;  /* 0x00000002a4a47824 */ /* 0x000fc400078e02c1 */
[--C-:B0-----:R-:W-:Y:S01]  /*9750*/  IMAD.WIDE R88, R68, 0x2, R134.reuse ;  /* 0x0000000244587825 */ /* 0x101fe200078e0286 */
[----:B------:R0:W2:Y:S03]  /*9760*/  @P4 LDG.E.U16 R46, desc[UR10][R64.64] ;  /* 0x0000000a402e4981 */ /* 0x0000a6000c1e1500 */
[--C-:B------:R-:W-:Y:S01]  /*9770*/  IMAD.WIDE R92, R63, 0x2, R134.reuse ;  /* 0x000000023f5c7825 */ /* 0x100fe200078e0286 */
[----:B------:R-:W2:Y:S01]  /*9780*/  @P4 LDG.E.U16 R50, desc[UR10][R90.64] ;  /* 0x0000000a5a324981 */ /* 0x000ea2000c1e1500 */
[----:B------:R-:W1:Y:S02]  /*9790*/  LDC R173, c[0x0][0x3d8] ;  /* 0x0000f600ffad7b82 */ /* 0x000e640000000800 */
[--C-:B------:R-:W-:Y:S01]  /*97a0*/  IMAD.WIDE R4, R70, 0x2, R134.reuse ;  /* 0x0000000246047825 */ /* 0x100fe200078e0286 */
[----:B------:R-:W-:Y:S01]  /*97b0*/  LEA R165, R165, R164, 0x1 ;  /* 0x000000a4a5a57211 */ /* 0x000fe200078e08ff */
[----:B------:R0:W2:Y:S02]  /*97c0*/  @P4 LDG.E.U16 R43, desc[UR10][R88.64] ;  /* 0x0000000a582b4981 */ /* 0x0000a4000c1e1500 */
[----:B------:R-:W-:-:S02]  /*97d0*/  IMAD.WIDE R66, R69, 0x2, R134 ;  /* 0x0000000245427825 */ /* 0x000fc400078e0286 */
[----:B------:R0:W2:Y:S01]  /*97e0*/  @P4 LDG.E.U16 R40, desc[UR10][R4.64] ;  /* 0x0000000a04284981 */ /* 0x0000a2000c1e1500 */
[----:B------:R-:W1:Y:S01]  /*97f0*/  LDC R174, c[0x0][0x3d8] ;  /* 0x0000f600ffae7b82 */ /* 0x000e620000000800 */
[--C-:B0-----:R-:W-:Y:S02]  /*9800*/  IMAD.WIDE R64, R70, 0x2, R136.reuse ;  /* 0x0000000246407825 */ /* 0x101fe400078e0288 */
[----:B------:R0:W2:Y:S02]  /*9810*/  @P4 LDG.E.U16 R41, desc[UR10][R66.64] ;  /* 0x0000000a42294981 */ /* 0x0000a4000c1e1500 */
[C---:B------:R-:W-:Y:S02]  /*9820*/  IMAD.WIDE R88, R72.reuse, 0x2, R136 ;  /* 0x0000000248587825 */ /* 0x040fe400078e0288 */
[----:B------:R-:W2:Y:S01]  /*9830*/  @P4 LDG.E.U16 R53, desc[UR10][R92.64] ;  /* 0x0000000a5c354981 */ /* 0x000ea2000c1e1500 */
[----:B------:R-:W1:Y:S01]  /*9840*/  LDC R166, c[0x0][0x3d8] ;  /* 0x0000f600ffa67b82 */ /* 0x000e620000000800 */
[----:B------:R-:W-:-:S02]  /*9850*/  IMAD.WIDE R4, R72, 0x2, R134 ;  /* 0x0000000248047825 */ /* 0x000fc400078e0286 */
[----:B------:R0:W-:Y:S02]  /*9860*/  STL.64 [R1+0x978], R64 ;  /* 0x0009784001007387 */ /* 0x0001e40000100a00 */
[----:B0-----:R-:W-:Y:S02]  /*9870*/  IMAD.WIDE R66, R71, 0x2, R136 ;  /* 0x0000000247427825 */ /* 0x001fe400078e0288 */
[----:B------:R0:W2:Y:S01]  /*9880*/  @P4 LDG.E.U16 R42, desc[UR10][R64.64] ;  /* 0x0000000a402a4981 */ /* 0x0000a2000c1e1500 */
[----:B------:R-:W1:Y:S01]  /*9890*/  LDC R167, c[0x0][0x3d8] ;  /* 0x0000f600ffa77b82 */ /* 0x000e620000000800 */
[----:B------:R-:W-:Y:S02]  /*98a0*/  IMAD R192, R192, 0x2, R165 ;  /* 0x00000002c0c07824 */ /* 0x000fe400078e02a5 */
[----:B------:R0:W2:Y:S01]  /*98b0*/  @P4 LDG.E.U16 R33, desc[UR10][R4.64] ;  /* 0x0000000a04214981 */ /* 0x0000a2000c1e1500 */
[----:B------:R-:W-:-:S03]  /*98c0*/  IMAD.WIDE R68, R73, 0x2, R134 ;  /* 0x0000000249447825 */ /* 0x000fc600078e0286 */
[----:B------:R-:W-:Y:S01]  /*98d0*/  STL.64 [R1+0xb18], R88 ;  /* 0x000b185801007387 */ /* 0x000fe20000100a00 */
[----:B------:R-:W-:Y:S01]  /*98e0*/  IMAD.WIDE R102, R0, 0x2, R134 ;  /* 0x0000000200667825 */ /* 0x000fe200078e0286 */
[----:B------:R-:W-:Y:S01]  /*98f0*/  PRMT R3, RZ, 0x7610, R3 ;  /* 0x00007610ff037816 */ /* 0x000fe20000000003 */
[----:B------:R-:W1:Y:S01]  /*9900*/  LDC R63, c[0x0][0x3d4] ;  /* 0x0000f500ff3f7b82 */ /* 0x000e620000000800 */
[----:B------:R0:W2:Y:S02]  /*9910*/  @P4 LDG.E.U16 R38, desc[UR10][R66.64] ;  /* 0x0000000a42264981 */ /* 0x0000a4000c1e1500 */
[--C-:B0-----:R-:W-:Y:S02]  /*9920*/  IMAD.WIDE R64, R71, 0x2, R134.reuse ;  /* 0x0000000247407825 */ /* 0x101fe400078e0286 */
[----:B------:R-:W2:Y:S02]  /*9930*/  @P4 LDG.E.U16 R34, desc[UR10][R88.64] ;  /* 0x0000000a58224981 */ /* 0x000ea4000c1e1500 */
[----:B------:R-:W-:Y:S01]  /*9940*/  IMAD.WIDE R4, R77, 0x2, R134 ;  /* 0x000000024d047825 */ /* 0x000fe200078e0286 */
[----:B------:R-:W0:Y:S01]  /*9950*/  LDC R168, c[0x0][0x3d8] ;  /* 0x0000f600ffa87b82 */ /* 0x000e220000000800 */
[----:B------:R1:W-:Y:S02]  /*9960*/  STL.64 [R1+0x908], R66 ;  /* 0x0009084201007387 */ /* 0x0003e40000100a00 */
[----:B------:R-:W-:-:S02]  /*9970*/  IMAD R169, R169, 0x2, R192 ;  /* 0x00000002a9a97824 */ /* 0x000fc400078e02c0 */
[----:B------:R1:W2:Y:S01]  /*9980*/  @P4 LDG.E.U16 R39, desc[UR10][R64.64] ;  /* 0x0000000a40274981 */ /* 0x0002a2000c1e1500 */
[--C-:B------:R-:W-:Y:S02]  /*9990*/  IMAD.WIDE R92, R74, 0x2, R136.reuse ;  /* 0x000000024a5c7825 */ /* 0x100fe400078e0288 */
[----:B------:R-:W0:Y:S01]  /*99a0*/  LDC R160, c[0x0][0x3d8] ;  /* 0x0000f600ffa07b82 */ /* 0x000e220000000800 */
[----:B------:R1:W2:Y:S01]  /*99b0*/  @P4 LDG.E.U16 R23, desc[UR10][R4.64] ;  /* 0x0000000a04174981 */ /* 0x0002a2000c1e1500 */
[----:B------:R-:W-:-:S03]  /*99c0*/  IMAD.WIDE R72, R75, 0x2, R136 ;  /* 0x000000024b487825 */ /* 0x000fc600078e0288 */
[----:B------:R-:W2:Y:S01]  /*99d0*/  @P4 LDG.E.U16 R31, desc[UR10][R68.64] ;  /* 0x0000000a441f4981 */ /* 0x000ea2000c1e1500 */
[--C-:B-1----:R-:W-:Y:S01]  /*99e0*/  IMAD.WIDE R66, R74, 0x2, R134.reuse ;  /* 0x000000024a427825 */ /* 0x102fe200078e0286 */
[----:B------:R-:W-:Y:S01]  /*99f0*/  LEA R170, R170, R169, 0x1 ;  /* 0x000000a9aaaa7211 */ /* 0x000fe200078e08ff */
[----:B------:R-:W1:Y:S01]  /*9a00*/  LDC R161, c[0x0][0x3d8] ;  /* 0x0000f600ffa17b82 */ /* 0x000e620000000800 */
[----:B------:R0:W2:Y:S01]  /*9a10*/  @P4 LDG.E.U16 R61, desc[UR10][R186.64] ;  /* 0x0000000aba3d4981 */ /* 0x0000a2000c1e1500 */
[----:B------:R-:W-:-:S03]  /*9a20*/  IMAD.WIDE R64, R75, 0x2, R134 ;  /* 0x000000024b407825 */ /* 0x000fc600078e0286 */
[----:B------:R0:W2:Y:S01]  /*9a30*/  @P4 LDG.E.U16 R29, desc[UR10][R66.64] ;  /* 0x0000000a421d4981 */ /* 0x0000a2000c1e1500 */
[--C-:B------:R-:W-:Y:S02]  /*9a40*/  IMAD.WIDE R4, R81, 0x2, R134.reuse ;  /* 0x0000000251047825 */ /* 0x100fe400078e0286 */
[----:B------:R-:W1:Y:S01]  /*9a50*/  LDC R162, c[0x0][0x3d8] ;  /* 0x0000f600ffa27b82 */ /* 0x000e620000000800 */
[----:B------:R0:W2:Y:S01]  /*9a60*/  @P4 LDG.E.U16 R27, desc[UR10][R64.64] ;  /* 0x0000000a401b4981 */ /* 0x0000a2000c1e1500 */
[----:B------:R-:W-:-:S03]  /*9a70*/  IMAD.WIDE R70, R76, 0x2, R134 ;  /* 0x000000024c467825 */ /* 0x000fc600078e0286 */
[----:B------:R-:W-:Y:S01]  /*9a80*/  STL.64 [R1+0xb08], R94 ;  /* 0x000b085e01007387 */ /* 0x000fe20000100a00 */
[----:B------:R-:W-:Y:S02]  /*9a90*/  IMAD.WIDE R90, R76, 0x2, R136 ;  /* 0x000000024c5a7825 */ /* 0x000fe400078e0288 */
[----:B0-----:R-:W0:Y:S01]  /*9aa0*/  LDC R186, c[0x0][0x3d8] ;  /* 0x0000f600ffba7b82 */ /* 0x001e220000000800 */
[----:B------:R-:W2:Y:S01]  /*9ab0*/  @P4 LDG.E.U16 R28, desc[UR10][R72.64] ;  /* 0x0000000a481c4981 */ /* 0x000ea2000c1e1500 */
[----:B------:R-:W-:-:S03]  /*9ac0*/  IMAD.WIDE R68, R78, 0x2, R134 ;  /* 0x000000024e447825 */ /* 0x000fc600078e0286 */
[----:B------:R-:W-:Y:S01]  /*9ad0*/  STL.64 [R1+0xaf0], R92 ;  /* 0x000af05c01007387 */ /* 0x000fe20000100a00 */
[----:B------:R-:W-:Y:S02]  /*9ae0*/  IMAD.WIDE R88, R77, 0x2, R136 ;  /* 0x000000024d587825 */ /* 0x000fe400078e0288 */
[----:B------:R-:W0:Y:S01]  /*9af0*/  LDC R150, c[0x0][0x3d8] ;  /* 0x0000f600ff967b82 */ /* 0x000e220000000800 */
[----:B------:R1:W2:Y:S01]  /*9b00*/  @P4 LDG.E.U16 R15, desc[UR10][R4.64] ;  /* 0x0000000a040f4981 */ /* 0x0002a2000c1e1500 */
[----:B------:R-:W-:-:S03]  /*9b10*/  IMAD.WIDE R66, R79, 0x2, R134 ;  /* 0x000000024f427825 */ /* 0x000fc600078e0286 */
[----:B------:R-:W2:Y:S01]  /*9b20*/  @P4 LDG.E.U16 R59, desc[UR10][R102.64] ;  /* 0x0000000a663b4981 */ /* 0x000ea2000c1e1500 */
[----:B------:R-:W-:Y:S02]  /*9b30*/  IMAD.WIDE R64, R80, 0x2, R134 ;  /* 0x0000000250407825 */ /* 0x000fe400078e0286 */
[----:B------:R-:W0:Y:S01]  /*9b40*/  LDC R132, c[0x0][0x3d8] ;  /* 0x0000f600ff847b82 */ /* 0x000e220000000800 */
[----:B------:R1:W-:Y:S01]  /*9b50*/  STL.64 [R1+0xad0], R72 ;  /* 0x000ad04801007387 */ /* 0x0003e20000100a00 */
[----:B------:R-:W-:-:S03]  /*9b60*/  IMAD.WIDE R76, R78, 0x2, R136 ;  /* 0x000000024e4c7825 */ /* 0x000fc600078e0288 */
[----:B------:R1:W2:Y:S01]  /*9b70*/  @P4 LDG.E.U16 R25, desc[UR10][R70.64] ;  /* 0x0000000a46194981 */ /* 0x0002a2000c1e1500 */
[----:B------:R-:W-:Y:S02]  /*9b80*/  IMAD.WIDE R74, R79, 0x2, R136 ;  /* 0x000000024f4a7825 */ /* 0x000fe400078e0288 */
[----:B------:R-:W0:Y:S01]  /*9b90*/  LDC R133, c[0x0][0x3d8] ;  /* 0x0000f600ff857b82 */ /* 0x000e220000000800 */
[----:B------:R1:W2:Y:S02]  /*9ba0*/  @P4 LDG.E.U16 R21, desc[UR10][R68.64] ;  /* 0x0000000a44154981 */ /* 0x0002a4000c1e1500 */
[----:B-1----:R-:W-:Y:S02]  /*9bb0*/  IMAD.WIDE R4, R83, 0x2, R134 ;  /* 0x0000000253047825 */ /* 0x002fe400078e0286 */
[----:B------:R-:W-:Y:S02]  /*9bc0*/  STL.64 [R1+0xab0], R90 ;  /* 0x000ab05a01007387 */ /* 0x000fe40000100a00 */
[--C-:B------:R-:W-:Y:S01]  /*9bd0*/  IMAD.WIDE R72, R80, 0x2, R136.reuse ;  /* 0x0000000250487825 */ /* 0x100fe200078e0288 */
[----:B------:R-:W1:Y:S01]  /*9be0*/  LDC R139, c[0x0][0x3d8] ;  /* 0x0000f600ff8b7b82 */ /* 0x000e620000000800 */
[----:B------:R-:W-:Y:S02]  /*9bf0*/  STL.64 [R1+0xa90], R88 ;  /* 0x000a905801007387 */ /* 0x000fe40000100a00 */
[----:B------:R-:W-:-:S02]  /*9c00*/  IMAD.WIDE R70, R81, 0x2, R136 ;  /* 0x0000000251467825 */ /* 0x000fc400078e0288 */
[----:B------:R5:W2:Y:S02]  /*9c10*/  @P4 LDG.E.U16 R19, desc[UR10][R66.64] ;  /* 0x0000000a42134981 */ /* 0x000aa4000c1e1500 */
[----:B------:R-:W-:Y:S02]  /*9c20*/  IMAD R191, R191, 0x2, R170 ;  /* 0x00000002bfbf7824 */ /* 0x000fe400078e02aa */
[----:B------:R-:W-:Y:S01]  /*9c30*/  IMAD.WIDE R68, R82, 0x2, R136 ;  /* 0x0000000252447825 */ /* 0x000fe200078e0288 */
[----:B------:R5:W2:Y:S01]  /*9c40*/  @P4 LDG.E.U16 R17, desc[UR10][R64.64] ;  /* 0x0000000a40114981 */ /* 0x000aa2000c1e1500 */
[----:B------:R-:W0:Y:S02]  /*9c50*/  LDC R126, c[0x0][0x3d8] ;  /* 0x0000f600ff7e7b82 */ /* 0x000e240000000800 */
[----:B------:R-:W-:Y:S01]  /*9c60*/  IMAD R0, R84, 0x6f, RZ ;  /* 0x0000006f54007824 */ /* 0x000fe200078e02ff */
[----:B------:R-:W-:Y:S01]  /*9c70*/  STL.64 [R1+0xa70], R76 ;  /* 0x000a704c01007387 */ /* 0x000fe20000100a00 */
[----:B-----5:R-:W-:-:S03]  /*9c80*/  IMAD.WIDE R66, R82, 0x2, R134 ;  /* 0x0000000252427825 */ /* 0x020fc600078e0286 */
[----:B------:R-:W-:Y:S01]  /*9c90*/  STL.64 [R1+0xa50], R74 ;  /* 0x000a504a01007387 */ /* 0x000fe20000100a00 */
[----:B------:R-:W5:Y:S01]  /*9ca0*/  LDC R127, c[0x0][0x3d8] ;  /* 0x0000f600ff7f7b82 */ /* 0x000f620000000800 */
[----:B------:R-:W-:Y:S02]  /*9cb0*/  IMAD.WIDE R64, R83, 0x2, R136 ;  /* 0x0000000253407825 */ /* 0x000fe400078e0288 */
[----:B------:R1:W2:Y:S02]  /*9cc0*/  @P4 LDG.E.U16 R11, desc[UR10][R4.64] ;  /* 0x0000000a040b4981 */ /* 0x0002a4000c1e1500 */
[----:B------:R-:W-:Y:S02]  /*9cd0*/  IMAD R171, R171, 0x2, R191 ;  /* 0x00000002abab7824 */ /* 0x000fe400078e02bf */
[----:B------:R1:W-:Y:S01]  /*9ce0*/  STL.64 [R1+0xa30], R72 ;  /* 0x000a304801007387 */ /* 0x0003e20000100a00 */
[----:B------:R-:W0:Y:S03]  /*9cf0*/  LDC R128, c[0x0][0x3d8] ;  /* 0x0000f600ff807b82 */ /* 0x000e260000000800 */
[----:B------:R-:W-:Y:S01]  /*9d00*/  STL.64 [R1+0xa10], R70 ;  /* 0x000a104601007387 */ /* 0x000fe20000100a00 */
[----:B-1----:R-:W-:-:S02]  /*9d10*/  IMAD R4, R85, 0x77, RZ ;  /* 0x0000007755047824 */ /* 0x002fc400078e02ff */
[----:B------:R-:W-:Y:S01]  /*9d20*/  IMAD R5, R86, 0x7f, RZ ;  /* 0x0000007f56057824 */ /* 0x000fe200078e02ff */
[----:B------:R1:W-:Y:S01]  /*9d30*/  STL.64 [R1+0x9f0], R68 ;  /* 0x0009f04401007387 */ /* 0x0003e20000100a00 */
[----:B------:R-:W-:Y:S01]  /*9d40*/  LEA R175, R175, R171, 0x1 ;  /* 0x000000abafaf7211 */ /* 0x000fe200078e08ff */
[----:B------:R-:W0:Y:S02]  /*9d50*/  LDC R122, c[0x0][0x3d8] ;  /* 0x0000f600ff7a7b82 */ /* 0x000e240000000800 */
[----:B------:R1:W2:Y:S04]  /*9d60*/  @P4 LDG.E.U16 R18, desc[UR10][R72.64] ;  /* 0x0000000a48124981 */ /* 0x0002a8000c1e1500 */
[----:B------:R5:W-:Y:S02]  /*9d70*/  STL.64 [R1+0x9d0], R64 ;  /* 0x0009d04001007387 */ /* 0x000be40000100a00 */
[----:B------:R-:W0:Y:S02]  /*9d80*/  LDC R108, c[0x0][0x3d8] ;  /* 0x0000f600ff6c7b82 */ /* 0x000e240000000800 */
[----:B------:R1:W2:Y:S02]  /*9d90*/  @P4 LDG.E.U16 R14, desc[UR10][R68.64] ;  /* 0x0000000a440e4981 */ /* 0x0002a4000c1e1500 */
[----:B-1----:R-:W-:-:S02]  /*9da0*/  IMAD.WIDE R72, R0, 0x2, R136 ;  /* 0x0000000200487825 */ /* 0x002fc400078e0288 */
[----:B------:R1:W2:Y:S02]  /*9db0*/  @P4 LDG.E.U16 R13, desc[UR10][R66.64] ;  /* 0x0000000a420d4981 */ /* 0x0002a4000c1e1500 */
[----:B------:R-:W0:Y:S02]  /*9dc0*/  LDC R109, c[0x0][0x3d8] ;  /* 0x0000f600ff6d7b82 */ /* 0x000e240000000800 */
[----:B------:R5:W2:Y:S01]  /*9dd0*/  @P4 LDG.E.U16 R12, desc[UR10][R64.64] ;  /* 0x0000000a400c4981 */ /* 0x000aa2000c1e1500 */
[----:B------:R-:W-:-:S03]  /*9de0*/  IMAD.WIDE R68, R4, 0x2, R136 ;  /* 0x0000000204447825 */ /* 0x000fc600078e0288 */
[----:B------:R-:W2:Y:S01]  /*9df0*/  @P4 LDG.E.U16 R60, desc[UR10][R100.64] ;  /* 0x0000000a643c4981 */ /* 0x000ea2000c1e1500 */
[----:B-1----:R-:W-:Y:S01]  /*9e00*/  IMAD.WIDE R66, R4, 0x2, R134 ;  /* 0x0000000204427825 */ /* 0x002fe200078e0286 */
[----:B------:R-:W1:Y:S02]  /*9e10*/  LDC R110, c[0x0][0x3d8] ;  /* 0x0000f600ff6e7b82 */ /* 0x000e640000000800 */
[----:B------:R-:W-:Y:S01]  /*9e20*/  STS.U16 [R37+UR9+0x700], R7 ;  /* 0x0007000725007988 */ /* 0x000fe20008000409 */
[----:B-----5:R-:W-:-:S03]  /*9e30*/  IMAD.WIDE R64, R5, 0x2, R136 ;  /* 0x0000000205407825 */ /* 0x020fc600078e0288 */
[----:B------:R-:W-:Y:S01]  /*9e40*/  STS.U16 [R37+UR9+0x10700], R8 ;  /* 0x0107000825007988 */ /* 0x000fe20008000409 */
[----:B------:R-:W-:Y:S01]  /*9e50*/  IMAD.WIDE R4, R5, 0x2, R134 ;  /* 0x0000000205047825 */ /* 0x000fe200078e0286 */
[----:B------:R-:W5:Y:S02]  /*9e60*/  LDC R106, c[0x0][0x3d8] ;  /* 0x0000f600ff6a7b82 */ /* 0x000f640000000800 */
[----:B------:R-:W-:Y:S01]  /*9e70*/  STL.64 [R1+0x8f8], R72 ;  /* 0x0008f84801007387 */ /* 0x000fe20000100a00 */
[----:B------:R-:W-:-:S03]  /*9e80*/  IMAD R190, R190, 0x2, R175 ;  /* 0x00000002bebe7824 */ /* 0x000fc600078e02af */
[----:B------:R-:W-:Y:S02]  /*9e90*/  STL.64 [R1+0x8f0], R68 ;  /* 0x0008f04401007387 */ /* 0x000fe40000100a00 */
[----:B------:R-:W0:Y:S02]  /*9ea0*/  LDC R105, c[0x0][0x3d8] ;  /* 0x0000f600ff697b82 */ /* 0x000e240000000800 */
[----:B------:R3:W-:Y:S04]  /*9eb0*/  STL.64 [R1+0x8e0], R64 ;  /* 0x0008e04001007387 */ /* 0x0007e80000100a00 */
[----:B------:R3:W2:Y:S02]  /*9ec0*/  @P4 LDG.E.U16 R6, desc[UR10][R64.64] ;  /* 0x0000000a40064981 */ /* 0x0006a4000c1e1500 */
[----:B------:R-:W0:Y:S02]  /*9ed0*/  LDC R104, c[0x0][0x3d8] ;  /* 0x0000f600ff687b82 */ /* 0x000e240000000800 */
[----:B------:R-:W2:Y:S01]  /*9ee0*/  @P4 LDG.E.U16 R3, desc[UR10][R4.64] ;  /* 0x0000000a04034981 */ /* 0x000ea2000c1e1500 */
[----:B------:R-:W-:-:S03]  /*9ef0*/  IMAD R176, R176, 0x2, R190 ;  /* 0x00000002b0b07824 */ /* 0x000fc600078e02be */
[----:B------:R3:W-:Y:S02]  /*9f00*/  STS.U16 [R37+UR9+0xb00], R9 ;  /* 0x000b000925007988 */ /* 0x0007e40008000409 */
[----:B---3--:R-:W3:Y:S01]  /*9f10*/  LDC R64, c[0x0][0x3d0] ;  /* 0x0000f400ff407b82 */ /* 0x008ee20000000800 */
[----:B------:R-:W-:Y:S01]  /*9f20*/  LEA R177, R177, R176, 0x1 ;  /* 0x000000b0b1b17211 */ /* 0x000fe200078e08ff */
[----:B------:R1:W-:Y:S01]  /*9f30*/  STS.U16 [R37+UR9+0x10b00], R10 ;  /* 0x010b000a25007988 */ /* 0x0003e20008000409 */
[----:B------:R-:W-:Y:S02]  /*9f40*/  PRMT R7, RZ, 0x7610, R7 ;  /* 0x00007610ff077816 */ /* 0x000fe40000000007 */
[----:B------:R-:W-:Y:S01]  /*9f50*/  PRMT R8, RZ, 0x7610, R8 ;  /* 0x00007610ff087816 */ /* 0x000fe20000000008 */
[----:B------:R1:W2:Y:S01]  /*9f60*/  @P4 LDG.E.U16 R16, desc[UR10][R70.64] ;  /* 0x0000000a46104981 */ /* 0x0002a2000c1e1500 */
[----:B------:R-:W-:Y:S01]  /*9f70*/  PRMT R9, RZ, 0x7610, R9 ;  /* 0x00007610ff097816 */ /* 0x000fe20000000009 */
[----:B------:R-:W-:Y:S01]  /*9f80*/  IMAD R189, R189, 0x2, R177 ;  /* 0x00000002bdbd7824 */ /* 0x000fe200078e02b1 */
[----:B------:R-:W0:Y:S01]  /*9f90*/  LDC R101, c[0x0][0x3d8] ;  /* 0x0000f600ff657b82 */ /* 0x000e220000000800 */
[----:B------:R0:W2:Y:S01]  /*9fa0*/  @P4 LDG.E.U16 R30, desc[UR10][R92.64] ;  /* 0x0000000a5c1e4981 */ /* 0x0000a2000c1e1500 */
[----:B-1----:R-:W-:Y:S01]  /*9fb0*/  PRMT R10, RZ, 0x7610, R10 ;  /* 0x00007610ff0a7816 */ /* 0x002fe2000000000a */
[----:B------:R-:W-:-:S02]  /*9fc0*/  IMAD R181, R181, 0x2, R189 ;  /* 0x00000002b5b57824 */ /* 0x000fc400078e02bd */
[----:B------:R1:W2:Y:S01]  /*9fd0*/  @P4 LDG.E.U16 R26, desc[UR10][R90.64] ;  /* 0x0000000a5a1a4981 */ /* 0x0002a2000c1e1500 */
[----:B------:R-:W-:Y:S01]  /*9fe0*/  IMAD.WIDE R70, R0, 0x2, R134 ;  /* 0x0000000200467825 */ /* 0x000fe200078e0286 */
[----:B------:R-:W-:Y:S02]  /*9ff0*/  LOP3.LUT R0, R242, 0x7f, RZ, 0xc0, !PT ;  /* 0x0000007ff2007812 */ /* 0x000fe400078ec0ff */
[----:B------:R0:W2:Y:S01]  /*a000*/  @P4 LDG.E.U16 R24, desc[UR10][R88.64] ;  /* 0x0000000a58184981 */ /* 0x0000a2000c1e1500 */
[----:B------:R-:W-:Y:S01]  /*a010*/  LEA R182, R182, R181, 0x1 ;  /* 0x000000b5b6b67211 */ /* 0x000fe200078e08ff */
[----:B------:R-:W1:Y:S02]  /*a020*/  LDC R100, c[0x0][0x3d8] ;  /* 0x0000f600ff647b82 */ /* 0x000e640000000800 */
[----:B------:R-:W2:Y:S04]  /*a030*/  @P4 LDG.E.U16 R22, desc[UR10][R76.64] ;  /* 0x0000000a4c164981 */ /* 0x000ea8000c1e1500 */
[----:B------:R0:W2:Y:S02]  /*a040*/  @P4 LDG.E.U16 R20, desc[UR10][R74.64] ;  /* 0x0000000a4a144981 */ /* 0x0000a4000c1e1500 */
[----:B------:R-:W1:Y:S02]  /*a050*/  LDC R99, c[0x0][0x3d8] ;  /* 0x0000f600ff637b82 */ /* 0x000e640000000800 */
[----:B------:R0:W2:Y:S04]  /*a060*/  @P4 LDG.E.U16 R9, desc[UR10][R72.64] ;  /* 0x0000000a48094981 */ /* 0x0000a8000c1e1500 */
[----:B------:R-:W2:Y:S02]  /*a070*/  @P4 LDG.E.U16 R10, desc[UR10][R70.64] ;  /* 0x0000000a460a4981 */ /* 0x000ea4000c1e1500 */
[----:B------:R-:W1:Y:S02]  /*a080*/  LDC R98, c[0x0][0x3d8] ;  /* 0x0000f600ff627b82 */ /* 0x000e640000000800 */
[----:B------:R-:W2:Y:S04]  /*a090*/  @P4 LDG.E.U16 R7, desc[UR10][R68.64] ;  /* 0x0000000a44074981 */ /* 0x000ea8000c1e1500 */
[----:B------:R-:W2:Y:S01]  /*a0a0*/  @P4 LDG.E.U16 R8, desc[UR10][R66.64] ;  /* 0x0000000a42084981 */ /* 0x000ea2000c1e1500 */
[----:B------:R-:W-:Y:S01]  /*a0b0*/  IMAD R0, R0, R63, RZ ;  /* 0x0000003f00007224 */ /* 0x000fe200078e02ff */
[----:B------:R-:W1:Y:S01]  /*a0c0*/  LDC R97, c[0x0][0x3d8] ;  /* 0x0000f600ff617b82 */ /* 0x000e620000000800 */
[----:B---3--:R-:W-:-:S02]  /*a0d0*/  IMAD R63, R246, R64, RZ ;  /* 0x00000040f63f7224 */ /* 0x008fc400078e02ff */
[----:B------:R-:W3:Y:S01]  /*a0e0*/  LDL R246, [R1+0x1038] ;  /* 0x0010380001f67983 */ /* 0x000ee20000100800 */
[----:B----4-:R-:W-:-:S04]  /*a0f0*/  IMAD R188, R188, 0x2, R182 ;  /* 0x00000002bcbc7824 */ /* 0x010fc800078e02b6 */
[----:B------:R-:W-:Y:S01]  /*a100*/  IMAD R183, R183, 0x2, R188 ;  /* 0x00000002b7b77824 */ /* 0x000fe200078e02bc */
[----:B------:R-:W4:Y:S04]  /*a110*/  LDC R96, c[0x0][0x3d8] ;  /* 0x0000f600ff607b82 */ /* 0x000f280000000800 */
[----:B------:R-:W-:-:S04]  /*a120*/  LEA R184, R184, R183, 0x1 ;  /* 0x000000b7b8b87211 */ /* 0x000fc800078e08ff */
[----:B------:R-:W2:Y:S01]  /*a130*/  LDC R95, c[0x0][0x3d8] ;  /* 0x0000f600ff5f7b82 */ /* 0x000ea20000000800 */
[----:B0-----:R-:W-:-:S04]  /*a140*/  IMAD R186, R186, 0x2, R184 ;  /* 0x00000002baba7824 */ /* 0x001fc800078e02b8 */
[----:B------:R-:W-:-:S03]  /*a150*/  IMAD R185, R185, 0x2, R186 ;  /* 0x00000002b9b97824 */ /* 0x000fc600078e02ba */
[----:B------:R-:W0:Y:S02]  /*a160*/  LDC R94, c[0x0][0x3d8] ;  /* 0x0000f600ff5e7b82 */ /* 0x000e240000000800 */
[----:B------:R-:W-:-:S05]  /*a170*/  LEA R178, R178, R185, 0x1 ;  /* 0x000000b9b2b27211 */ /* 0x000fca00078e08ff */
[----:B--2---:R-:W-:Y:S01]  /*a180*/  IMAD R179, R179, 0x2, R178 ;  /* 0x00000002b3b37824 */ /* 0x004fe200078e02b2 */
[----:B------:R-:W2:Y:S03]  /*a190*/  LDC R93, c[0x0][0x3d8] ;  /* 0x0000f600ff5d7b82 */ /* 0x000ea60000000800 */
[----:B------:R-:W-:-:S05]  /*a1a0*/  IMAD R180, R180, 0x2, R179 ;  /* 0x00000002b4b47824 */ /* 0x000fca00078e02b3 */
[----:B------:R-:W-:Y:S01]  /*a1b0*/  LEA R172, R172, R180, 0x1 ;  /* 0x000000b4acac7211 */ /* 0x000fe200078e08ff */
[----:B------:R-:W0:Y:S04]  /*a1c0*/  LDC R92, c[0x0][0x3d8] ;  /* 0x0000f600ff5c7b82 */ /* 0x000e280000000800 */
[----:B------:R-:W-:-:S04]  /*a1d0*/  IMAD R173, R173, 0x2, R172 ;  /* 0x00000002adad7824 */ /* 0x000fc800078e02ac */
[----:B------:R-:W-:Y:S01]  /*a1e0*/  IMAD R174, R174, 0x2, R173 ;  /* 0x00000002aeae7824 */ /* 0x000fe200078e02ad */
[----:B-1----:R-:W1:Y:S04]  /*a1f0*/  LDC R91, c[0x0][0x3d8] ;  /* 0x0000f600ff5b7b82 */ /* 0x002e680000000800 */
[----:B------:R-:W-:-:S04]  /*a200*/  LEA R166, R166, R174, 0x1 ;  /* 0x000000aea6a67211 */ /* 0x000fc800078e08ff */
[----:B------:R-:W0:Y:S01]  /*a210*/  LDC R90, c[0x0][0x3d8] ;  /* 0x0000f600ff5a7b82 */ /* 0x000e220000000800 */
[----:B------:R-:W-:-:S04]  /*a220*/  IMAD R167, R167, 0x2, R166 ;  /* 0x00000002a7a77824 */ /* 0x000fc800078e02a6 */
[----:B------:R-:W-:-:S03]  /*a230*/  IMAD R168, R168, 0x2, R167 ;  /* 0x00000002a8a87824 */ /* 0x000fc600078e02a7 */
[----:B------:R-:W0:Y:S02]  /*a240*/  LDC R89, c[0x0][0x3d8] ;  /* 0x0000f600ff597b82 */ /* 0x000e240000000800 */
[----:B------:R-:W-:-:S05]  /*a250*/  LEA R160, R160, R168, 0x1 ;  /* 0x000000a8a0a07211 */ /* 0x000fca00078e08ff */
[----:B------:R-:W-:Y:S01]  /*a260*/  IMAD R161, R161, 0x2, R160 ;  /* 0x00000002a1a17824 */ /* 0x000fe200078e02a0 */
[----:B------:R-:W0:Y:S03]  /*a270*/  LDC R88, c[0x0][0x3d8] ;  /* 0x0000f600ff587b82 */ /* 0x000e260000000800 */
[----:B------:R-:W-:-:S05]  /*a280*/  IMAD R162, R162, 0x2, R161 ;  /* 0x00000002a2a27824 */ /* 0x000fca00078e02a1 */
[----:B------:R-:W-:Y:S01]  /*a290*/  LEA R154, R154, R162, 0x1 ;  /* 0x000000a29a9a7211 */ /* 0x000fe200078e08ff */
[----:B------:R-:W0:Y:S04]  /*a2a0*/  LDC R87, c[0x0][0x3d8] ;  /* 0x0000f600ff577b82 */ /* 0x000e280000000800 */
[----:B------:R-:W-:-:S04]  /*a2b0*/  IMAD R155, R155, 0x2, R154 ;  /* 0x000000029b9b7824 */ /* 0x000fc800078e029a */
[----:B------:R-:W-:Y:S01]  /*a2c0*/  IMAD R156, R156, 0x2, R155 ;  /* 0x000000029c9c7824 */ /* 0x000fe200078e029b */
[----:B------:R-:W0:Y:S04]  /*a2d0*/  LDC R86, c[0x0][0x3d8] ;  /* 0x0000f600ff567b82 */ /* 0x000e280000000800 */
[----:B------:R-:W-:-:S04]  /*a2e0*/  LEA R147, R147, R156, 0x1 ;  /* 0x0000009c93937211 */ /* 0x000fc800078e08ff */
[----:B------:R-:W0:Y:S01]  /*a2f0*/  LDC.64 R4, c[0x0][0x390] ;  /* 0x0000e400ff047b82 */ /* 0x000e220000000a00 */
        /* <DEDUP_REMOVED lines=11> */
[----:B------:R-:W0:Y:S03]  /*a3b0*/  LDC R82, c[0x0][0x3d8] ;  /* 0x0000f600ff527b82 */ /* 0x000e260000000800 */
[----:B------:R-:W-:-:S05]  /*a3c0*/  IMAD R120, R120, 0x2, R128 ;  /* 0x0000000278787824 */ /* 0x000fca00078e0280 */
[----:B------:R-:W-:Y:S01]  /*a3d0*/  LEA R121, R121, R120, 0x1 ;  /* 0x0000007879797211 */ /* 0x000fe200078e08ff */
[----:B------:R-:W0:Y:S04]  /*a3e0*/  LDC R81, c[0x0][0x3d8] ;  /* 0x0000f600ff517b82 */ /* 0x000e280000000800 */
[----:B------:R-:W-:-:S04]  /*a3f0*/  IMAD R122, R122, 0x2, R121 ;  /* 0x000000027a7a7824 */ /* 0x000fc800078e0279 */
[----:B------:R-:W0:Y:S01]  /*a400*/  LDC R80, c[0x0][0x3d8] ;  /* 0x0000f600ff507b82 */ /* 0x000e220000000800 */
[----:B------:R-:W-:-:S05]  /*a410*/  LEA R114, R114, R122, 0x1 ;  /* 0x0000007a72727211 */ /* 0x000fca00078e08ff */
[----:B------:R-:W-:Y:S01]  /*a420*/  IMAD R115, R115, 0x2, R114 ;  /* 0x0000000273737824 */ /* 0x000fe200078e0272 */
[----:B------:R-:W-:Y:S01]  /*a430*/  STS.U16 [R37+UR9+0x10f00], R62 ;  /* 0x010f003e25007988 */ /* 0x000fe20008000409 */
[----:B------:R-:W0:Y:S02]  /*a440*/  LDC R79, c[0x0][0x3d8] ;  /* 0x0000f600ff4f7b82 */ /* 0x000e240000000800 */
[----:B------:R-:W-:-:S05]  /*a450*/  IMAD R116, R116, 0x2, R115 ;  /* 0x0000000274747824 */ /* 0x000fca00078e0273 */
[----:B------:R-:W-:Y:S01]  /*a460*/  LEA R108, R108, R116, 0x1 ;  /* 0x000000746c6c7211 */ /* 0x000fe200078e08ff */
[----:B------:R-:W-:Y:S01]  /*a470*/  STS.U16 [R37+UR9+0x1300], R61 ;  /* 0x0013003d25007988 */ /* 0x000fe20008000409 */
[----:B------:R-:W0:Y:S03]  /*a480*/  LDC R78, c[0x0][0x3d8] ;  /* 0x0000f600ff4e7b82 */ /* 0x000e260000000800 */
[----:B------:R-:W-:-:S04]  /*a490*/  IMAD R109, R109, 0x2, R108 ;  /* 0x000000026d6d7824 */ /* 0x000fc800078e026c */
[----:B------:R-:W-:Y:S01]  /*a4a0*/  IMAD R110, R110, 0x2, R109 ;  /* 0x000000026e6e7824 */ /* 0x000fe200078e026d */
[----:B------:R-:W-:Y:S01]  /*a4b0*/  STS.U16 [R37+UR9+0x11300], R59 ;  /* 0x0113003b25007988 */ /* 0x000fe20008000409 */
[----:B------:R-:W0:Y:S03]  /*a4c0*/  LDC R75, c[0x0][0x3d8] ;  /* 0x0000f600ff4b7b82 */ /* 0x000e260000000800 */
[----:B-----5:R-:W-:-:S05]  /*a4d0*/  LEA R106, R106, R110, 0x1 ;  /* 0x0000006e6a6a7211 */ /* 0x020fca00078e08ff */
[----:B------:R-:W-:Y:S01]  /*a4e0*/  IMAD R105, R105, 0x2, R106 ;  /* 0x0000000269697824 */ /* 0x000fe200078e026a */
[----:B------:R-:W-:Y:S01]  /*a4f0*/  STS.U16 [R37+UR9+0x11700], R57 ;  /* 0x0117003925007988 */ /* 0x000fe20008000409 */
[----:B------:R-:W1:Y:S02]  /*a500*/  LDC R76, c[0x0][0x3d8] ;  /* 0x0000f600ff4c7b82 */ /* 0x000e640000000800 */
[----:B------:R-:W-:-:S05]  /*a510*/  IMAD R104, R104, 0x2, R105 ;  /* 0x0000000268687824 */ /* 0x000fca00078e0269 */
[----:B------:R-:W-:Y:S01]  /*a520*/  LEA R101, R101, R104, 0x1 ;  /* 0x0000006865657211 */ /* 0x000fe200078e08ff */
[----:B------:R-:W-:Y:S01]  /*a530*/  STS.U16 [R37+UR9+0x1b00], R58 ;  /* 0x001b003a25007988 */ /* 0x000fe20008000409 */
[----:B------:R-:W2:Y:S03]  /*a540*/  LDC R77, c[0x0][0x3d8] ;  /* 0x0000f600ff4d7b82 */ /* 0x000ea60000000800 */
[----:B------:R-:W-:-:S04]  /*a550*/  IMAD R100, R100, 0x2, R101 ;  /* 0x0000000264647824 */ /* 0x000fc800078e0265 */
[----:B------:R-:W-:Y:S01]  /*a560*/  IMAD R99, R99, 0x2, R100 ;  /* 0x0000000263637824 */ /* 0x000fe200078e0264 */
[----:B------:R-:W-:Y:S01]  /*a570*/  STS.U16 [R37+UR9+0x11b00], R55 ;  /* 0x011b003725007988 */ /* 0x000fe20008000409 */
[----:B------:R-:W2:Y:S03]  /*a580*/  LDC R72, c[0x0][0x3d8] ;  /* 0x0000f600ff487b82 */ /* 0x000ea60000000800 */
[----:B------:R-:W-:-:S05]  /*a590*/  LEA R98, R98, R99, 0x1 ;  /* 0x0000006362627211 */ /* 0x000fca00078e08ff */
[----:B------:R-:W-:Y:S01]  /*a5a0*/  IMAD R97, R97, 0x2, R98 ;  /* 0x0000000261617824 */ /* 0x000fe200078e0262 */
[----:B------:R-:W-:Y:S01]  /*a5b0*/  STS.U16 [R37+UR9+0x1f00], R56 ;  /* 0x001f003825007988 */ /* 0x000fe20008000409 */
[----:B------:R-:W2:Y:S02]  /*a5c0*/  LDC R73, c[0x0][0x3d8] ;  /* 0x0000f600ff497b82 */ /* 0x000ea40000000800 */
[----:B----4-:R-:W-:-:S05]  /*a5d0*/  IMAD R96, R96, 0x2, R97 ;  /* 0x0000000260607824 */ /* 0x010fca00078e0261 */
[----:B------:R-:W-:Y:S01]  /*a5e0*/  LEA R95, R95, R96, 0x1 ;  /* 0x000000605f5f7211 */ /* 0x000fe200078e08ff */
[----:B------:R-:W-:Y:S01]  /*a5f0*/  STS.U16 [R37+UR9+0x1700], R60 ;  /* 0x0017003c25007988 */ /* 0x000fe20008000409 */
[----:B------:R-:W4:Y:S03]  /*a600*/  LDC R74, c[0x0][0x3d8] ;  /* 0x0000f600ff4a7b82 */ /* 0x000f260000000800 */
[----:B0-----:R-:W-:-:S04]  /*a610*/  IMAD R94, R94, 0x2, R95 ;  /* 0x000000025e5e7824 */ /* 0x001fc800078e025f */
[----:B--2---:R-:W-:-:S05]  /*a620*/  IMAD R93, R93, 0x2, R94 ;  /* 0x000000025d5d7824 */ /* 0x004fca00078e025e */
[----:B------:R-:W-:-:S05]  /*a630*/  LEA R92, R92, R93, 0x1 ;  /* 0x0000005d5c5c7211 */ /* 0x000fca00078e08ff */
[----:B-1----:R-:W-:-:S04]  /*a640*/  IMAD R91, R91, 0x2, R92 ;  /* 0x000000025b5b7824 */ /* 0x002fc800078e025c */
[----:B------:R-:W-:Y:S02]  /*a650*/  IMAD R90, R90, 0x2, R91 ;  /* 0x000000025a5a7824 */ /* 0x000fe400078e025b */
[----:B------:R-:W-:-:S03]  /*a660*/  VIADD R64, R143, UR5 ;  /* 0x000000058f407c36 */ /* 0x000fc60008000000 */
[----:B------:R-:W-:Y:S02]  /*a670*/  LEA R89, R89, R90, 0x1 ;  /* 0x0000005a59597211 */ /* 0x000fe400078e08ff */
[----:B------:R-:W-:-:S03]  /*a680*/  R2UR UR4, R64 ;  /* 0x00000000400472ca */ /* 0x000fc600000e0000 */
[----:B------:R-:W-:-:S04]  /*a690*/  IMAD R88, R88, 0x2, R89 ;  /* 0x0000000258587824 */ /* 0x000fc800078e0259 */
[----:B------:R-:W-:Y:S01]  /*a6a0*/  IMAD R87, R87, 0x2, R88 ;  /* 0x0000000257577824 */ /* 0x000fe200078e0258 */
[----:B------:R-:W-:Y:S01]  /*a6b0*/  SHF.L.U32 R148, R0, 0x1, RZ ;  /* 0x0000000100947819 */ /* 0x000fe200000006ff */
[----:B------:R-:W-:-:S03]  /*a6c0*/  IMAD.SHL.U32 R65, R63, 0x2, RZ ;  /* 0x000000023f417824 */ /* 0x000fc600078e00ff */
[----:B------:R-:W-:Y:S01]  /*a6d0*/  LEA R86, R86, R87, 0x1 ;  /* 0x0000005756567211 */ /* 0x000fe200078e08ff */
[----:B------:R-:W-:Y:S01]  /*a6e0*/  ULEA UR4, UR12, UR4, 0x4 ;  /* 0x000000040c047291 */ /* 0x000fe2000f8e20ff */
[----:B------:R-:W-:Y:S02]  /*a6f0*/  IADD3 R148, P1, P2, R148, R4, R65 ;  /* 0x0000000494947210 */ /* 0x000fe40007a3e041 */
[----:B------:R-:W-:Y:S01]  /*a700*/  LOP3.LUT R4, R138, 0x70, RZ, 0x3c, !PT ;  /* 0x000000708a047812 */ /* 0x000fe200078e3cff */
[----:B------:R-:W-:Y:S01]  /*a710*/  IMAD R85, R85, 0x2, R86 ;  /* 0x0000000255557824 */ /* 0x000fe200078e0256 */
[----:B------:R-:W-:Y:S03]  /*a720*/  STS.U16 [R37+UR9+0x11f00], R53 ;  /* 0x011f003525007988 */ /* 0x000fe60008000409 */
[----:B------:R-:W-:Y:S01]  /*a730*/  IMAD R84, R84, 0x2, R85 ;  /* 0x0000000254547824 */ /* 0x000fe200078e0255 */
        /* <DEDUP_REMOVED lines=16> */
[----:B------:R-:W-:-:S03]  /*a840*/  LEA R83, R83, R84, 0x1 ;  /* 0x0000005453537211 */ /* 0x000fc600078e08ff */
[----:B------:R0:W-:Y:S01]  /*a850*/  STS.U16 [R4+UR9+0x13f80], R3 ;  /* 0x013f800304007988 */ /* 0x0001e20008000409 */
[----:B------:R-:W-:Y:S01]  /*a860*/  SHF.R.U32.HI R242, RZ, 0x5, R242 ;  /* 0x00000005fff27819 */ /* 0x000fe200000116f2 */
[----:B------:R-:W-:Y:S01]  /*a870*/  IMAD R82, R82, 0x2, R83 ;  /* 0x0000000252527824 */ /* 0x000fe200078e0253 */
[----:B0-----:R-:W-:-:S05]  /*a880*/  MOV R3, UR4 ;  /* 0x0000000400037c02 */ /* 0x001fca0008000f00 */
[----:B------:R0:W-:Y:S01]  /*a890*/  STL [R1+0x788], R3 ;  /* 0x0007880301007387 */ /* 0x0001e20000100800 */
[----:B------:R-:W-:-:S04]  /*a8a0*/  @!UP0 UIADD3 UR14, UPT, UPT, -UR14, 0x100000, URZ ;  /* 0x001000000e0e8890 */ /* 0x000fc8000fffe1ff */
[----:B------:R-:W-:Y:S02]  /*a8b0*/  @!UP0 USHF.L.U32 UR15, UR14, 0xb, URZ ;  /* 0x0000000b0e0f8899 */ /* 0x000fe400080006ff */
[----:B------:R-:W-:Y:S01]  /*a8c0*/  @!UP0 USHF.L.U32 UR14, UR14, 0x1, URZ ;  /* 0x000000010e0e8899 */ /* 0x000fe200080006ff */
[----:B------:R-:W-:Y:S01]  /*a8d0*/  IMAD R81, R81, 0x2, R82 ;  /* 0x0000000251517824 */ /* 0x000fe200078e0252 */
[----:B------:R-:W-:Y:S01]  /*a8e0*/  ISETP.EQ.U32.AND P5, PT, R242, RZ, P4 ;  /* 0x000000fff200720c */ /* 0x000fe200027a2070 */
[----:B------:R-:W-:-:S03]  /*a8f0*/  VOTEU.ALL UP1, P0 ;  /* 0x0000000000ff7886 */ /* 0x000fc60000020000 */
[----:B------:R-:W-:Y:S01]  /*a900*/  LEA R80, R80, R81, 0x1 ;  /* 0x0000005150507211 */ /* 0x000fe200078e08ff */
[----:B------:R0:W-:Y:S01]  /*a910*/  STS.U16 [R4+UR9+0x380], R35 ;  /* 0x0003802304007988 */ /* 0x0001e20008000409 */
[----:B------:R-:W-:-:S03]  /*a920*/  IMAD.HI R0, R0, 0x2, RZ ;  /* 0x0000000200007827 */ /* 0x000fc600078e02ff */
[----:B------:R0:W-:Y:S01]  /*a930*/  STS.U16 [R4+UR9+0x10380], R36 ;  /* 0x0103802404007988 */ /* 0x0001e20008000409 */
[----:B------:R-:W-:-:S03]  /*a940*/  IMAD.HI R63, R63, 0x2, RZ ;  /* 0x000000023f3f7827 */ /* 0x000fc600078e02ff */
[----:B------:R0:W-:Y:S01]  /*a950*/  STS.U16 [R4+UR9+0x780], R34 ;  /* 0x0007802204007988 */ /* 0x0001e20008000409 */
[----:B------:R-:W-:-:S03]  /*a960*/  IMAD R79, R79, 0x2, R80 ;  /* 0x000000024f4f7824 */ /* 0x000fc600078e0250 */
[----:B------:R0:W-:Y:S04]  /*a970*/  STS.U16 [R4+UR9+0x10780], R33 ;  /* 0x0107802104007988 */ /* 0x0001e80008000409 */
        /* <DEDUP_REMOVED lines=26> */
[----:B------:R0:W-:Y:S01]  /*ab20*/  STS.U16 [R4+UR9+0x3f80], R6 ;  /* 0x003f800604007988 */ /* 0x0001e20008000409 */
[----:B------:R1:W-:Y:S06]  /*ab30*/  MEMBAR.ALL.CTA ;  /* 0x0000000000007992 */ /* 0x0003ec0000008000 */
[----:B-1----:R-:W-:Y:S04]  /*ab40*/  FENCE.VIEW.ASYNC.S ;  /* 0x00000000000073c6 */ /* 0x002fe80000000000 */
[----:B------:R-:W1:Y:S02]  /*ab50*/  FENCE.VIEW.ASYNC.S ;  /* 0x00000000000073c6 */ /* 0x000e640000000000 */
[----:B-1----:R0:W1:Y:S01]  /*ab60*/  @!UP1 SYNCS.EXCH.64 URZ, [UR9+0x20000], UR14 ;  /* 0x0200000e09ff95b2 */ /* 0x0020620008000100 */
[----:B------:R-:W-:Y:S01]  /*ab70*/  IADD3.X R0, PT, PT, R0, R5, R63, P1, P2 ;  /* 0x0000000500007210 */ /* 0x000fe20000fe443f */
[----:B---3--:R-:W-:-:S02]  /*ab80*/  VIADD R140, R246, 0x20000 ;  /* 0x00020000f68c7836 */ /* 0x008fc40000000000 */
[----:B------:R-:W-:Y:S01]  /*ab90*/  IMAD R78, R78, 0x2, R79 ;  /* 0x000000024e4e7824 */ /* 0x000fe200078e024f */
[----:B-1----:R-:W-:Y:S06]  /*aba0*/  BAR.SYNC.DEFER_BLOCKING 0x0 ;  /* 0x0000000000007b1d */ /* 0x002fec0000010000 */
[----:B0---4-:R-:W-:Y:S05]  /*abb0*/  @!P5 BRA `(.L_x_6) ;  /* 0x0000000800dcd947 */ /* 0x011fea0003800000 */
[----:B------:R-:W-:Y:S01]  /*abc0*/  VIADD R3, R246, 0x60000 ;  /* 0x00060000f6037836 */ /* 0x000fe20000000000 */
[----:B------:R-:W-:Y:S02]  /*abd0*/  MOV R4, UR9 ;  /* 0x0000000900047c02 */ /* 0x000fe40008000f00 */
[----:B------:R-:W-:Y:S01]  /*abe0*/  ELECT P1, URZ, PT ;  /* 0x0000000000ff782f */ /* 0x000fe20003820000 */
[----:B------:R-:W-:Y:S01]  /*abf0*/  HFMA2 R141, -RZ, RZ, 0, 0 ;  /* 0x00000000ff8d7431 */ /* 0x000fe200000001ff */
[----:B------:R-:W-:Y:S01]  /*ac00*/  UMOV UR44, 0x0 ;  /* 0x00000000002c7882 */ /* 0x000fe20000000000 */
[----:B------:R-:W-:Y:S01]  /*ac10*/  SHF.R.U32.HI R3, RZ, 0x4, R3 ;  /* 0x00000004ff037819 */ /* 0x000fe20000011603 */
[----:B------:R-:W-:Y:S01]  /*ac20*/  UMOV UR45, 0x4208490 ;  /* 0x04208490002d7882 */ /* 0x000fe20000000000 */
[----:B------:R-:W-:Y:S01]  /*ac30*/  SHF.R.U32.HI R4, RZ, 0x4, R4 ;  /* 0x00000004ff047819 */ /* 0x000fe20000011604 */
[----:B------:R-:W-:Y:S01]  /*ac40*/  UMOV UR68, 0x0 ;  /* 0x0000000000447882 */ /* 0x000fe20000000000 */
[----:B------:R-:W-:Y:S01]  /*ac50*/  SGXT.U32 R3, R3, 0xe ;  /* 0x0000000e0303781a */ /* 0x000fe20000000000 */
[----:B------:R-:W-:Y:S01]  /*ac60*/  UMOV UR69, 0x4208490 ;  /* 0x0420849000457882 */ /* 0x000fe20000000000 */
[----:B------:R-:W-:Y:S01]  /*ac70*/  SGXT.U32 R6, R4, 0xe ;  /* 0x0000000e0406781a */ /* 0x000fe20000000000 */
[----:B------:R-:W-:Y:S01]  /*ac80*/  UMOV UR50, 0x0 ;  /* 0x0000000000327882 */ /* 0x000fe20000000000 */
[----:B------:R-:W-:Y:S01]  /*ac90*/  R2UR UR4, R3 ;  /* 0x00000000030472ca */ /* 0x000fe200000e0000 */
[----:B------:R-:W-:Y:S01]  /*aca0*/  UMOV UR51, 0x4208490 ;  /* 0x0420849000337882 */ /* 0x000fe20000000000 */
[C---:B------:R-:W-:Y:S01]  /*acb0*/  R2UR UR13, R6.reuse ;  /* 0x00000000060d72ca */ /* 0x040fe200000e0000 */
[----:B------:R-:W-:Y:S01]  /*acc0*/  @P1 IMAD.MOV.U32 R5, RZ, RZ, 0x40004040 ;  /* 0x40004040ff051424 */ /* 0x000fe200078e00ff */
[----:B------:R-:W-:Y:S01]  /*acd0*/  @P1 MOV R7, R140 ;  /* 0x0000008c00071202 */ /* 0x000fe20000000f00 */
[----:B------:R-:W-:Y:S01]  /*ace0*/  UMOV UR60, 0x0 ;  /* 0x00000000003c7882 */ /* 0x000fe20000000000 */
[----:B------:R-:W-:Y:S01]  /*acf0*/  IADD3 R6, P2, PT, R6, 0x2, RZ ;  /* 0x0000000206067810 */ /* 0x000fe20007f5e0ff */
[----:B------:R-:W-:Y:S01]  /*ad00*/  UMOV UR61, 0x4208490 ;  /* 0x04208490003d7882 */ /* 0x000fe20000000000 */
[C---:B------:R-:W-:Y:S01]  /*ad10*/  @P1 R2UR UR43, R5.reuse ;  /* 0x00000000052b12ca */ /* 0x040fe200000e0000 */
[----:B------:R-:W-:Y:S01]  /*ad20*/  UMOV UR62, 0x0 ;  /* 0x00000000003e7882 */ /* 0x000fe20000000000 */
[----:B------:R-:W-:Y:S01]  /*ad30*/  @P1 R2UR UR55, R5 ;  /* 0x00000000053712ca */ /* 0x000fe200000e0000 */
[----:B------:R-:W-:Y:S01]  /*ad40*/  UMOV UR63, 0x4208490 ;  /* 0x04208490003f7882 */ /* 0x000fe20000000000 */
[----:B------:R-:W-:Y:S01]  /*ad50*/  R2UR UR16, R6 ;  /* 0x00000000061072ca */ /* 0x000fe200000e0000 */
[----:B------:R-:W-:Y:S01]  /*ad60*/  IMAD.U32 R4, RZ, RZ, UR4 ;  /* 0x00000004ff047e24 */ /* 0x000fe2000f8e00ff */
[----:B------:R-:W-:Y:S01]  /*ad70*/  @P1 R2UR UR4, R7 ;  /* 0x00000000070412ca */ /* 0x000fe200000e0000 */
[----:B------:R-:W-:Y:S01]  /*ad80*/  UMOV UR74, 0x0 ;  /* 0x00000000004a7882 */ /* 0x000fe20000000000 */
[----:B------:R-:W-:Y:S01]  /*ad90*/  UMOV UR75, 0x4208490 ;  /* 0x04208490004b7882 */ /* 0x000fe20000000000 */
[----:B------:R-:W-:Y:S01]  /*ada0*/  UMOV UR56, 0x0 ;  /* 0x0000000000387882 */ /* 0x000fe20000000000 */
[----:B------:R-:W-:Y:S01]  /*adb0*/  @P1 R2UR UR42, R4 ;  /* 0x00000000042a12ca */ /* 0x000fe200000e0000 */
[----:B------:R-:W-:Y:S01]  /*adc0*/  IMAD.U32 R4, RZ, RZ, UR13 ;  /* 0x0000000dff047e24 */ /* 0x000fe2000f8e00ff */
[----:B------:R-:W-:Y:S01]  /*add0*/  UMOV UR57, 0x4208490 ;  /* 0x0420849000397882 */ /* 0x000fe20000000000 */
[----:B------:R-:W-:Y:S01]  /*ade0*/  UMOV UR66, 0x0 ;  /* 0x0000000000427882 */ /* 0x000fe20000000000 */
[----:B------:R-:W-:Y:S01]  /*adf0*/  UMOV UR67, 0x4208490 ;  /* 0x0420849000437882 */ /* 0x000fe20000000000 */
[----:B------:R-:W-:Y:S01]  /*ae00*/  UMOV UR64, 0x0 ;  /* 0x0000000000407882 */ /* 0x000fe20000000000 */
[----:B------:R-:W-:Y:S01]  /*ae10*/  @P1 R2UR UR54, R4 ;  /* 0x00000000043612ca */ /* 0x000fe200000e0000 */
[----:B------:R-:W-:Y:S01]  /*ae20*/  UMOV UR65, 0x4208490 ;  /* 0x0420849000417882 */ /* 0x000fe20000000000 */
[----:B------:R-:W-:Y:S01]  /*ae30*/  IADD3 R3, P1, PT, R3, 0x80, RZ ;  /* 0x0000008003037810 */ /* 0x000fe20007f3e0ff */
[----:B------:R-:W-:Y:S01]  /*ae40*/  UMOV UR58, 0x0 ;  /* 0x00000000003a7882 */ /* 0x000fe20000000000 */
[----:B------:R-:W-:Y:S01]  /*ae50*/  MOV R4, RZ ;  /* 0x000000ff00047202 */ /* 0x000fe20000000f00 */
[----:B------:R-:W-:Y:S01]  /*ae60*/  UMOV UR59, 0x4208490 ;  /* 0x04208490003b7882 */ /* 0x000fe20000000000 */
[----:B------:R-:W-:Y:S01]  /*ae70*/  R2UR UR14, R3 ;  /* 0x00000000030e72ca */ /* 0x000fe200000e0000 */
[----:B------:R-:W-:Y:S01]  /*ae80*/  IMAD.MOV.U32 R3, RZ, RZ, RZ ;  /* 0x000000ffff037224 */ /* 0x000fe200078e00ff */
[----:B------:R-:W-:Y:S01]  /*ae90*/  IADD3.X R4, PT, PT, R4, 0x40004040, RZ, P2, !PT ;  /* 0x4000404004047810 */ /* 0x000fe200017fe4ff */
[----:B------:R-:W-:Y:S01]  /*aea0*/  UMOV UR70, 0x0 ;  /* 0x0000000000467882 */ /* 0x000fe20000000000 */
[----:B------:R-:W-:Y:S01]  /*aeb0*/  UMOV UR71, 0x4208490 ;  /* 0x0420849000477882 */ /* 0x000fe20000000000 */
[----:B------:R-:W-:Y:S01]  /*aec0*/  UMOV UR18, 0x0 ;  /* 0x0000000000127882 */ /* 0x000fe20000000000 */
[----:B------:R-:W-:Y:S01]  /*aed0*/  IADD3.X R3, PT, PT, R3, 0x40004040, RZ, P1, !PT ;  /* 0x4000404003037810 */ /* 0x000fe20000ffe4ff */
[----:B------:R0:W-:Y:S01]  /*aee0*/  UTCHMMA gdesc[UR42], gdesc[UR54], tmem[UR5], tmem[UR44], idesc[UR45], !UPT ;  /* 0x00ff2c362a0075ea */ /* 0x0001e2000f800005 */
[----:B------:R-:W-:Y:S01]  /*aef0*/  R2UR UR17, R4 ;  /* 0x00000000041172ca */ /* 0x000fe200000e0000 */
[----:B------:R-:W-:Y:S01]  /*af00*/  UMOV UR19, 0x4208490 ;  /* 0x0420849000137882 */ /* 0x000fe20000000000 */
[----:B------:R-:W-:Y:S01]  /*af10*/  R2UR UR15, R3 ;  /* 0x00000000030f72ca */ /* 0x000fe200000e0000 */
[----:B------:R-:W-:Y:S01]  /*af20*/  UMOV UR20, 0x0 ;  /* 0x0000000000147882 */ /* 0x000fe20000000000 */
        /* <DEDUP_REMOVED lines=9> */
[----:B------:R-:W-:-:S02]  /*afc0*/  UIADD3.64 UR40, UPT, UPT, UR16, 0x2, URZ ;  /* 0x0000000210287897 */ /* 0x000fc4000fffe0ff */
[----:B------:R-:W-:Y:S02]  /*afd0*/  UIADD3.64 UR76, UPT, UPT, UR14, 0x80, URZ ;  /* 0x000000800e4c7897 */ /* 0x000fe4000fffe0ff */
[----:B------:R1:W-:Y:S01]  /*afe0*/  UTCHMMA gdesc[UR14], gdesc[UR16], tmem[UR5], tmem[UR68], idesc[UR69], UPT ;  /* 0x00ff44100e0075ea */ /* 0x0003e2000b800005 */
[----:B0-----:R-:W-:Y:S02]  /*aff0*/  UIADD3.64 UR42, UPT, UPT, UR14, 0x100, URZ ;  /* 0x000001000e2a7897 */ /* 0x001fe4000fffe0ff */
[----:B------:R-:W-:Y:S02]  /*b000*/  UIADD3.64 UR48, UPT, UPT, UR16, 0x4, URZ ;  /* 0x0000000410307897 */ /* 0x000fe4000fffe0ff */
[----:B------:R-:W-:Y:S02]  /*b010*/  UIADD3.64 UR72, UPT, UPT, UR14, 0x180, URZ ;  /* 0x000001800e487897 */ /* 0x000fe4000fffe0ff */
[----:B------:R-:W-:Y:S01]  /*b020*/  UIADD3.64 UR44, UPT, UPT, UR16, 0x3fe, URZ ;  /* 0x000003fe102c7897 */ /* 0x000fe2000fffe0ff */
[----:B------:R0:W-:Y:S01]  /*b030*/  UTCHMMA gdesc[UR76], gdesc[UR40], tmem[UR5], tmem[UR50], idesc[UR51], UPT ;  /* 0x00ff32284c0075ea */ /* 0x0001e2000b800005 */
[----:B------:R-:W-:-:S02]  /*b040*/  UIADD3.64 UR46, UPT, UPT, UR14, 0x200, URZ ;  /* 0x000002000e2e7897 */ /* 0x000fc4000fffe0ff */
[----:B------:R-:W-:Y:S01]  /*b050*/  UIADD3.64 UR52, UPT, UPT, UR16, 0x400, URZ ;  /* 0x0000040010347897 */ /* 0x000fe2000fffe0ff */
[----:B------:R2:W-:Y:S01]  /*b060*/  UTCHMMA gdesc[UR42], gdesc[UR48], tmem[UR5], tmem[UR60], idesc[UR61], UPT ;  /* 0x00ff3c302a0075ea */ /* 0x0005e2000b800005 */
[----:B------:R-:W-:Y:S02]  /*b070*/  UIADD3.64 UR54, UPT, UPT, UR16, 0x402, URZ ;  /* 0x0000040210367897 */ /* 0x000fe4000fffe0ff */
[----:B-1----:R-:W-:Y:S01]  /*b080*/  UIADD3.64 UR68, UPT, UPT, UR14, 0x300, URZ ;  /* 0x000003000e447897 */ /* 0x002fe2000fffe0ff */
[----:B------:R1:W-:Y:S01]  /*b090*/  UTCHMMA gdesc[UR72], gdesc[UR44], tmem[UR5], tmem[UR62], idesc[UR63], UPT ;  /* 0x00ff3e2c480075ea */ /* 0x0003e2000b800005 */
[----:B------:R-:W-:Y:S01]  /*b0a0*/  UMOV UR30, 0x0 ;  /* 0x00000000001e7882 */ /* 0x000fe20000000000 */
[----:B0-----:R-:W-:Y:S02]  /*b0b0*/  UIADD3.64 UR50, UPT, UPT, UR16, 0x404, URZ ;  /* 0x0000040410327897 */ /* 0x001fe4000fffe0ff */
[----:B------:R0:W-:Y:S01]  /*b0c0*/  UTCHMMA gdesc[UR46], gdesc[UR52], tmem[UR5], tmem[UR74], idesc[UR75], UPT ;  /* 0x00ff4a342e0075ea */ /* 0x0001e2000b800005 */
[----:B------:R-:W-:-:S02]  /*b0d0*/  UIADD3.64 UR76, UPT, UPT, UR14, 0x380, URZ ;  /* 0x000003800e4c7897 */ /* 0x000fc4000fffe0ff */
[----:B--2---:R-:W-:Y:S02]  /*b0e0*/  UIADD3.64 UR48, UPT, UPT, UR14, 0x280, URZ ;  /* 0x000002800e307897 */ /* 0x004fe4000fffe0ff */
[----:B------:R-:W-:Y:S02]  /*b0f0*/  UIADD3.64 UR60, UPT, UPT, UR14, 0x400, URZ ;  /* 0x000004000e3c7897 */ /* 0x000fe4000fffe0ff */
[----:B-1----:R-:W-:Y:S02]  /*b100*/  UIADD3.64 UR62, UPT, UPT, UR16, 0x800, URZ ;  /* 0x00000800103e7897 */ /* 0x002fe4000fffe0ff */
[----:B------:R-:W-:Y:S02]  /*b110*/  UIADD3.64 UR72, UPT, UPT, UR14, 0x480, URZ ;  /* 0x000004800e487897 */ /* 0x000fe4000fffe0ff */
[----:B0-----:R-:W-:Y:S01]  /*b120*/  UIADD3.64 UR52, UPT, UPT, UR16, 0x7fe, URZ ;  /* 0x000007fe10347897 */ /* 0x001fe2000fffe0ff */
[----:B------:R0:W-:Y:S01]  /*b130*/  UTCHMMA gdesc[UR48], gdesc[UR54], tmem[UR5], tmem[UR56], idesc[UR57], UPT ;  /* 0x00ff3836300075ea */ /* 0x0001e2000b800005 */
[----:B------:R1:W-:Y:S01]  /*b140*/  UTCHMMA gdesc[UR68], gdesc[UR50], tmem[UR5], tmem[UR66], idesc[UR67], UPT ;  /* 0x00ff4232440075ea */ /* 0x0003e2000b800005 */
[----:B------:R-:W-:Y:S01]  /*b150*/  UIADD3.64 UR74, UPT, UPT, UR16, 0x802, URZ ;  /* 0x00000802104a7897 */ /* 0x000fe2000fffe0ff */
[----:B------:R-:W-:Y:S01]  /*b160*/  UMOV UR31, 0x4208490 ;  /* 0x04208490001f7882 */ /* 0x000fe20000000000 */
[----:B------:R-:W-:Y:S01]  /*b170*/  UMOV UR32, 0x0 ;  /* 0x0000000000207882 */ /* 0x000fe20000000000 */
[----:B------:R-:W-:Y:S01]  /*b180*/  UMOV UR33, 0x4208490 ;  /* 0x0420849000217882 */ /* 0x000fe20000000000 */
[----:B------:R-:W-:-:S02]  /*b190*/  UMOV UR34, 0x0 ;  /* 0x0000000000227882 */ /* 0x000fc40000000000 */
[----:B------:R2:W-:Y:S01]  /*b1a0*/  UTCHMMA gdesc[UR76], gdesc[UR52], tmem[UR5], tmem[UR64], idesc[UR65], UPT ;  /* 0x00ff40344c0075ea */ /* 0x0005e2000b800005 */
[----:B------:R3:W-:Y:S01]  /*b1b0*/  UTCHMMA gdesc[UR60], gdesc[UR62], tmem[UR5], tmem[UR58], idesc[UR59], UPT ;  /* 0x00ff3a3e3c0075ea */ /* 0x0007e2000b800005 */
[----:B0-----:R-:W-:Y:S01]  /*b1c0*/  UIADD3.64 UR54, UPT, UPT, UR16, 0x804, URZ ;  /* 0x0000080410367897 */ /* 0x001fe2000fffe0ff */
[----:B------:R0:W-:Y:S01]  /*b1d0*/  UTCHMMA gdesc[UR72], gdesc[UR74], tmem[UR5], tmem[UR70], idesc[UR71], UPT ;  /* 0x00ff464a480075ea */ /* 0x0001e2000b800005 */
[----:B------:R-:W-:Y:S02]  /*b1e0*/  UIADD3.64 UR56, UPT, UPT, UR14, 0x580, URZ ;  /* 0x000005800e387897 */ /* 0x000fe4000fffe0ff */
[----:B-1----:R-:W-:Y:S02]  /*b1f0*/  UIADD3.64 UR68, UPT, UPT, UR14, 0x680, URZ ;  /* 0x000006800e447897 */ /* 0x002fe4000fffe0ff */
[----:B------:R-:W-:Y:S02]  /*b200*/  UIADD3.64 UR66, UPT, UPT, UR16, 0xc02, URZ ;  /* 0x00000c0210427897 */ /* 0x000fe4000fffe0ff */
[----:B--2---:R-:W-:-:S02]  /*b210*/  UIADD3.64 UR52, UPT, UPT, UR14, 0x500, URZ ;  /* 0x000005000e347897 */ /* 0x004fc4000fffe0ff */
[----:B---3--:R-:W-:Y:S02]  /*b220*/  UIADD3.64 UR58, UPT, UPT, UR16, 0xbfe, URZ ;  /* 0x00000bfe103a7897 */ /* 0x008fe4000fffe0ff */
[----:B------:R-:W-:Y:S02]  /*b230*/  UIADD3.64 UR60, UPT, UPT, UR14, 0x600, URZ ;  /* 0x000006000e3c7897 */ /* 0x000fe4000fffe0ff */
[----:B------:R-:W-:Y:S02]  /*b240*/  UIADD3.64 UR62, UPT, UPT, UR16, 0xc00, URZ ;  /* 0x00000c00103e7897 */ /* 0x000fe4000fffe0ff */
[----:B------:R-:W-:Y:S01]  /*b250*/  UIADD3.64 UR64, UPT, UPT, UR14, 0x700, URZ ;  /* 0x000007000e407897 */ /* 0x000fe2000fffe0ff */
[----:B------:R1:W-:Y:S01]  /*b260*/  UTCHMMA gdesc[UR52], gdesc[UR54], tmem[UR5], tmem[UR18], idesc[UR19], UPT ;  /* 0x00ff1236340075ea */ /* 0x0003e2000b800005 */
[----:B------:R-:W-:Y:S01]  /*b270*/  UIADD3.64 UR76, UPT, UPT, UR14, 0x780, URZ ;  /* 0x000007800e4c7897 */ /* 0x000fe2000fffe0ff */
[----:B------:R2:W-:Y:S01]  /*b280*/  UTCHMMA gdesc[UR56], gdesc[UR58], tmem[UR5], tmem[UR20], idesc[UR21], UPT ;  /* 0x00ff143a380075ea */ /* 0x0005e2000b800005 */
[----:B0-----:R-:W-:-:S02]  /*b290*/  UIADD3.64 UR70, UPT, UPT, UR14, 0x880, URZ ;  /* 0x000008800e467897 */ /* 0x001fc4000fffe0ff */
[----:B------:R-:W-:Y:S01]  /*b2a0*/  UIADD3.64 UR72, UPT, UPT, UR14, 0x900, URZ ;  /* 0x000009000e487897 */ /* 0x000fe2000fffe0ff */
[----:B------:R0:W-:Y:S01]  /*b2b0*/  UTCHMMA gdesc[UR60], gdesc[UR62], tmem[UR5], tmem[UR22], idesc[UR23], UPT ;  /* 0x00ff163e3c0075ea */ /* 0x0001e2000b800005 */
[----:B------:R-:W-:Y:S01]  /*b2c0*/  UIADD3.64 UR74, UPT, UPT, UR16, 0x1004, URZ ;  /* 0x00001004104a7897 */ /* 0x000fe2000fffe0ff */
[----:B------:R3:W-:Y:S01]  /*b2d0*/  UTCHMMA gdesc[UR68], gdesc[UR66], tmem[UR5], tmem[UR24], idesc[UR25], UPT ;  /* 0x00ff1842440075ea */ /* 0x0007e2000b800005 */
[----:B------:R-:W-:Y:S01]  /*b2e0*/  UMOV UR35, 0x4208490 ;  /* 0x0420849000237882 */ /* 0x000fe20000000000 */
[----:B-1----:R-:W-:Y:S02]  /*b2f0*/  UIADD3.64 UR18, UPT, UPT, UR16, 0xc04, URZ ;  /* 0x00000c0410127897 */ /* 0x002fe4000fffe0ff */
[----:B------:R-:W-:Y:S02]  /*b300*/  UIADD3.64 UR52, UPT, UPT, UR16, 0xffe, URZ ;  /* 0x00000ffe10347897 */ /* 0x000fe4000fffe0ff */
[----:B--2---:R-:W-:Y:S02]  /*b310*/  UIADD3.64 UR20, UPT, UPT, UR14, 0x800, URZ ;  /* 0x000008000e147897 */ /* 0x004fe4000fffe0ff */
[----:B------:R-:W-:-:S02]  /*b320*/  UIADD3.64 UR54, UPT, UPT, UR16, 0x1000, URZ ;  /* 0x0000100010367897 */ /* 0x000fc4000fffe0ff */
[----:B0-----:R-:W-:Y:S01]  /*b330*/  UIADD3.64 UR22, UPT, UPT, UR16, 0x1002, URZ ;  /* 0x0000100210167897 */ /* 0x001fe2000fffe0ff */
[----:B------:R0:W-:Y:S01]  /*b340*/  UTCHMMA gdesc[UR64], gdesc[UR18], tmem[UR5], tmem[UR26], idesc[UR27], UPT ;  /* 0x00ff1a12400075ea */ /* 0x0001e2000b800005 */
[----:B------:R-:W-:Y:S01]  /*b350*/  UIADD3.64 UR58, UPT, UPT, UR14, 0x980, URZ ;  /* 0x000009800e3a7897 */ /* 0x000fe2000fffe0ff */
[----:B------:R1:W-:Y:S01]  /*b360*/  UTCHMMA gdesc[UR76], gdesc[UR52], tmem[UR5], tmem[UR28], idesc[UR29], UPT ;  /* 0x00ff1c344c0075ea */ /* 0x0003e2000b800005 */
[----:B---3--:R-:W-:Y:S02]  /*b370*/  UIADD3.64 UR24, UPT, UPT, UR16, 0x13fe, URZ ;  /* 0x000013fe10187897 */ /* 0x008fe4000fffe0ff */
[----:B------:R-:W-:Y:S01]  /*b380*/  UIADD3.64 UR56, UPT, UPT, UR14, 0xa00, URZ ;  /* 0x00000a000e387897 */ /* 0x000fe2000fffe0ff */
[----:B------:R2:W-:Y:S01]  /*b390*/  UTCHMMA gdesc[UR20], gdesc[UR54], tmem[UR5], tmem[UR30], idesc[UR31], UPT ;  /* 0x00ff1e36140075ea */ /* 0x0005e2000b800005 */
[----:B------:R-:W-:Y:S01]  /*b3a0*/  UIADD3.64 UR60, UPT, UPT, UR16, 0x1402, URZ ;  /* 0x00001402103c7897 */ /* 0x000fe2000fffe0ff */
[----:B------:R3:W-:Y:S01]  /*b3b0*/  UTCHMMA gdesc[UR70], gdesc[UR22], tmem[UR5], tmem[UR32], idesc[UR33], UPT ;  /* 0x00ff2016460075ea */ /* 0x0007e2000b800005 */
[----:B------:R-:W-:Y:S01]  /*b3c0*/  UIADD3.64 UR62, UPT, UPT, UR14, 0xb80, URZ ;  /* 0x00000b800e3e7897 */ /* 0x000fe2000fffe0ff */
[----:B------:R4:W-:Y:S01]  /*b3d0*/  UTCHMMA gdesc[UR72], gdesc[UR74], tmem[UR5], tmem[UR34], idesc[UR35], UPT ;  /* 0x00ff224a480075ea */ /* 0x0009e2000b800005 */
[----:B0-----:R-:W-:-:S02]  /*b3e0*/  UIADD3.64 UR18, UPT, UPT, UR16, 0x1400, URZ ;  /* 0x0000140010127897 */ /* 0x001fc4000fffe0ff */
[----:B------:R-:W-:Y:S02]  /*b3f0*/  UIADD3.64 UR26, UPT, UPT, UR14, 0xa80, URZ ;  /* 0x00000a800e1a7897 */ /* 0x000fe4000fffe0ff */
[----:B-1----:R-:W-:Y:S02]  /*b400*/  UIADD3.64 UR28, UPT, UPT, UR14, 0xb00, URZ ;  /* 0x00000b000e1c7897 */ /* 0x002fe4000fffe0ff */
[----:B------:R-:W-:Y:S02]  /*b410*/  UIADD3.64 UR52, UPT, UPT, UR16, 0x1404, URZ ;  /* 0x0000140410347897 */ /* 0x000fe4000fffe0ff */
[----:B------:R-:W-:Y:S02]  /*b420*/  UIADD3.64 UR68, UPT, UPT, UR16, 0x17fe, URZ ;  /* 0x000017fe10447897 */ /* 0x000fe4000fffe0ff */
[----:B------:R-:W-:Y:S02]  /*b430*/  UIADD3.64 UR66, UPT, UPT, UR14, 0xc00, URZ ;  /* 0x00000c000e427897 */ /* 0x000fe4000fffe0ff */
[----:B------:R-:W-:Y:S01]  /*b440*/  UIADD3.64 UR64, UPT, UPT, UR16, 0x1800, URZ ;  /* 0x0000180010407897 */ /* 0x000fe2000fffe0ff */
[----:B------:R-:W-:Y:S01]  /*b450*/  UMOV UR36, 0x0 ;  /* 0x0000000000247882 */ /* 0x000fe20000000000 */
[----:B------:R-:W-:Y:S01]  /*b460*/  UMOV UR37, 0x4208490 ;  /* 0x0420849000257882 */ /* 0x000fe20000000000 */
[----:B--2---:R-:W-:Y:S01]  /*b470*/  UIADD3.64 UR20, UPT, UPT, UR14, 0xc80, URZ ;  /* 0x00000c800e147897 */ /* 0x004fe2000fffe0ff */
[----:B------:R0:W-:Y:S01]  /*b480*/  UTCHMMA gdesc[UR58], gdesc[UR24], tmem[UR5], tmem[UR36], idesc[UR37], UPT ;  /* 0x00ff24183a0075ea */ /* 0x0001e2000b800005 */
[----:B---3--:R-:W-:-:S02]  /*b490*/  UIADD3.64 UR22, UPT, UPT, UR16, 0x1802, URZ ;  /* 0x0000180210167897 */ /* 0x008fc4000fffe0ff */
[----:B------:R-:W-:Y:S02]  /*b4a0*/  UIADD3.64 UR76, UPT, UPT, UR14, 0xd00, URZ ;  /* 0x00000d000e4c7897 */ /* 0x000fe4000fffe0ff */
[----:B------:R-:W-:Y:S01]  /*b4b0*/  UIADD3.64 UR32, UPT, UPT, UR16, 0x1804, URZ ;  /* 0x0000180410207897 */ /* 0x000fe2000fffe0ff */
[----:B----4-:R-:W-:Y:S01]  /*b4c0*/  UMOV UR74, 0x0 ;  /* 0x00000000004a7882 */ /* 0x010fe20000000000 */
[----:B------:R-:W-:Y:S01]  /*b4d0*/  UMOV UR75, 0x4208490 ;  /* 0x04208490004b7882 */ /* 0x000fe20000000000 */
[----:B------:R-:W-:Y:S01]  /*b4e0*/  UIADD3.64 UR30, UPT, UPT, UR14, 0xd80, URZ ;  /* 0x00000d800e1e7897 */ /* 0x000fe2000fffe0ff */
[----:B------:R1:W-:Y:S01]  /*b4f0*/  UTCHMMA gdesc[UR56], gdesc[UR18], tmem[UR5], tmem[UR74], idesc[UR75], UPT ;  /* 0x00ff4a12380075ea */ /* 0x0003e2000b800005 */
[----:B------:R-:W-:Y:S01]  /*b500*/  UIADD3.64 UR54, UPT, UPT, UR16, 0x1bfe, URZ ;  /* 0x00001bfe10367897 */ /* 0x000fe2000fffe0ff */
[----:B------:R2:W-:Y:S01]  /*b510*/  UTCHMMA gdesc[UR26], gdesc[UR60], tmem[UR5], tmem[UR36], idesc[UR37], UPT ;  /* 0x00ff243c1a0075ea */ /* 0x0005e2000b800005 */
[----:B0-----:R-:W-:Y:S02]  /*b520*/  UIADD3.64 UR24, UPT, UPT, UR14, 0xe00, URZ ;  /* 0x00000e000e187897 */ /* 0x001fe4000fffe0ff */
[----:B------:R-:W-:-:S02]  /*b530*/  UIADD3.64 UR34, UPT, UPT, UR16, 0x1c00, URZ ;  /* 0x00001c0010227897 */ /* 0x000fc4000fffe0ff */
[----:B------:R-:W-:Y:S01]  /*b540*/  UIADD3.64 UR70, UPT, UPT, UR14, 0xe80, URZ ;  /* 0x00000e800e467897 */ /* 0x000fe2000fffe0ff */
[----:B------:R-:W-:Y:S01]  /*b550*/  UMOV UR72, 0x0 ;  /* 0x0000000000487882 */ /* 0x000fe20000000000 */
[----:B-1----:R-:W-:Y:S01]  /*b560*/  UIADD3.64 UR18, UPT, UPT, UR16, 0x1c02, URZ ;  /* 0x00001c0210127897 */ /* 0x002fe2000fffe0ff */
[----:B------:R-:W-:Y:S01]  /*b570*/  UMOV UR73, 0x4208490 ;  /* 0x0420849000497882 */ /* 0x000fe20000000000 */
[----:B------:R-:W-:Y:S01]  /*b580*/  UIADD3.64 UR14, UPT, UPT, UR14, 0xf00, URZ ;  /* 0x00000f000e0e7897 */ /* 0x000fe2000fffe0ff */
[----:B------:R2:W-:Y:S01]  /*b590*/  UTCHMMA gdesc[UR28], gdesc[UR52], tmem[UR5], tmem[UR72], idesc[UR73], UPT ;  /* 0x00ff48341c0075ea */ /* 0x0005e2000b800005 */
[----:B------:R-:W-:Y:S01]  /*b5a0*/  UIADD3.64 UR16, UPT, UPT, UR16, 0x1c04, URZ ;  /* 0x00001c0410107897 */ /* 0x000fe2000fffe0ff */
[----:B------:R2:W-:Y:S01]  /*b5b0*/  UTCHMMA gdesc[UR62], gdesc[UR68], tmem[UR5], tmem[UR74], idesc[UR75], UPT ;  /* 0x00ff4a443e0075ea */ /* 0x0005e2000b800005 */
[----:B------:R-:W-:Y:S01]  /*b5c0*/  UMOV UR38, 0x0 ;  /* 0x0000000000267882 */ /* 0x000fe20000000000 */
[----:B------:R-:W-:Y:S01]  /*b5d0*/  UMOV UR39, 0x4208490 ;  /* 0x0420849000277882 */ /* 0x000fe20000000000 */
[----:B------:R-:W-:Y:S01]  /*b5e0*/  UMOV UR40, 0x0 ;  /* 0x0000000000287882 */ /* 0x000fe20000000000 */
[----:B------:R-:W-:Y:S01]  /*b5f0*/  UMOV UR41, 0x4208490 ;  /* 0x0420849000297882 */ /* 0x000fe20000000000 */
[----:B------:R-:W-:Y:S01]  /*b600*/  UMOV UR42, 0x0 ;  /* 0x00000000002a7882 */ /* 0x000fe20000000000 */
[----:B------:R-:W-:Y:S01]  /*b610*/  UMOV UR43, 0x4208490 ;  /* 0x04208490002b7882 */ /* 0x000fe20000000000 */
[----:B------:R2:W-:Y:S01]  /*b620*/  UTCHMMA gdesc[UR66], gdesc[UR64], tmem[UR5], tmem[UR38], idesc[UR39], UPT ;  /* 0x00ff2640420075ea */ /* 0x0005e2000b800005 */
        /* <DEDUP_REMOVED lines=12> */
[----:B------:R2:W-:Y:S01]  /*b6f0*/  UTCHMMA gdesc[UR70], gdesc[UR18], tmem[UR5], tmem[UR48], idesc[UR49], UPT ;  /* 0x00ff3012460075ea */ /* 0x0005e2000b800005 */
[----:B------:R2:W-:Y:S01]  /*b700*/  UTCHMMA gdesc[UR14], gdesc[UR16], tmem[UR5], tmem[UR50], idesc[UR51], UPT ;  /* 0x00ff32100e0075ea */ /* 0x0005e2000b800005 */
[----:B------:R2:W-:Y:S01]  /*b710*/  UTCBAR [UR4], URZ ;  /* 0x000000ff040073e9 */ /* 0x0005e200080000ff */
[----:B------:R-:W-:Y:S01]  /*b720*/  NOP ;  /* 0x0000000000007918 */ /* 0x000fe20000000000 */
.L_x_6:
[----:B------:R-:W-:Y:S05]  /*b730*/  @!P4 BRA `(.L_x_7) ;  /* 0x000000000008c947 */ /* 0x000fea0003800000 */
[----:B------:R-:W0:Y:S02]  /*b740*/  SYNCS.PHASECHK.TRANS64.TRYWAIT P1, [UR9+0x20000], RZ ;  /* 0x020000ffff0075a7 */ /* 0x000e240008021109 */
[----:B0-----:R-:W-:Y:S05]  /*b750*/  @!P1 BRA `(.L_x_8) ;  /* 0x000001e8004c9947 */ /* 0x001fea0003800000 */
.L_x_7:
[----:B------:R-:W3:Y:S01]  /*b760*/  LDL R3, [R1+0x788] ;  /* 0x0007880001037983 */ /* 0x000ee20000100800 */
[----:B------:R-:W-:Y:S01]  /*b770*/  IMAD R75, R75, 0x2, R78 ;  /* 0x000000024b4b7824 */ /* 0x000fe200078e024e */
[----:B------:R-:W0:Y:S08]  /*b780*/  LDC R69, c[0x0][0x3d8] ;  /* 0x0000f600ff457b82 */ /* 0x000e300000000800 */
[----:B------:R-:W-:Y:S01]  /*b790*/  BAR.SYNC.DEFER_BLOCKING 0x0 ;  /* 0x0000000000007b1d */ /* 0x000fe20000010000 */
[----:B------:R-:W-:-:S07]  /*b7a0*/  IMAD R76, R76, 0x2, R75 ;  /* 0x000000024c4c7824 */ /* 0x000fce00078e024b */
[----:B------:R-:W1:Y:S01]  /*b7b0*/  LDC R70, c[0x0][0x3d8] ;  /* 0x0000f600ff467b82 */ /* 0x000e620000000800 */
[----:B------:R-:W-:Y:S01]  /*b7c0*/  LEA R77, R77, R76, 0x1 ;  /* 0x0000004c4d4d7211 */ /* 0x000fe200078e08ff */
[----:B------:R-:W-:Y:S04]  /*b7d0*/  STL.64 [R1+0x1428], R108 ;  /* 0x0014286c01007387 */ /* 0x000fe80000100a00 */
[----:B------:R-:W-:Y:S01]  /*b7e0*/  IMAD R72, R72, 0x2, R77 ;  /* 0x0000000248487824 */ /* 0x000fe200078e024d */
[----:B------:R-:W-:Y:S01]  /*b7f0*/  STL.64 [R1+0x1420], R104 ;  /* 0x0014206801007387 */ /* 0x000fe20000100a00 */
[----:B------:R-:W4:Y:S02]  /*b800*/  LDC R71, c[0x0][0x3d8] ;  /* 0x0000f600ff477b82 */ /* 0x000f240000000800 */
[----:B------:R-:W-:Y:S01]  /*b810*/  IMAD R73, R73, 0x2, R72 ;  /* 0x0000000249497824 */ /* 0x000fe200078e0248 */
[----:B------:R-:W-:Y:S04]  /*b820*/  STL.64 [R1+0x1418], R100 ;  /* 0x0014186401007387 */ /* 0x000fe80000100a00 */
[----:B------:R-:W-:Y:S01]  /*b830*/  LEA R74, R74, R73, 0x1 ;  /* 0x000000494a4a7211 */ /* 0x000fe200078e08ff */
[----:B------:R-:W2:Y:S01]  /*b840*/  LDC R66, c[0x0][0x3d8] ;  /* 0x0000f600ff427b82 */ /* 0x000ea20000000800 */
[----:B------:R-:W-:Y:S03]  /*b850*/  STL.64 [R1+0x1410], R98 ;  /* 0x0014106201007387 */ /* 0x000fe60000100a00 */
[----:B0-----:R-:W-:Y:S01]  /*b860*/  IMAD R69, R69, 0x2, R74 ;  /* 0x0000000245457824 */ /* 0x001fe200078e024a */
[----:B------:R-:W-:Y:S03]  /*b870*/  STL.64 [R1+0x1408], R96 ;  /* 0x0014086001007387 */ /* 0x000fe60000100a00 */
[----:B------:R-:W0:Y:S01]  /*b880*/  LDC R67, c[0x0][0x3d8] ;  /* 0x0000f600ff437b82 */ /* 0x000e220000000800 */
[----:B-1----:R-:W-:Y:S01]  /*b890*/  IMAD R70, R70, 0x2, R69 ;  /* 0x0000000246467824 */ /* 0x002fe200078e0245 */
[----:B------:R-:W-:Y:S04]  /*b8a0*/  STL.64 [R1+0x1400], R94 ;  /* 0x0014005e01007387 */ /* 0x000fe80000100a00 */
[----:B------:R-:W-:Y:S02]  /*b8b0*/  STL.64 [R1+0x13f8], R92 ;  /* 0x0013f85c01007387 */ /* 0x000fe40000100a00 */
[----:B------:R-:W1:Y:S01]  /*b8c0*/  LDC R68, c[0x0][0x3d8] ;  /* 0x0000f600ff447b82 */ /* 0x000e620000000800 */
[----:B----4-:R-:W-:Y:S01]  /*b8d0*/  LEA R71, R71, R70, 0x1 ;  /* 0x0000004647477211 */ /* 0x010fe200078e08ff */
[----:B------:R-:W-:Y:S04]  /*b8e0*/  STL.64 [R1+0x13f0], R90 ;  /* 0x0013f05a01007387 */ /* 0x000fe80000100a00 */
[----:B------:R-:W-:Y:S02]  /*b8f0*/  STL.64 [R1+0x13e8], R88 ;  /* 0x0013e85801007387 */ /* 0x000fe40000100a00 */
[----:B------:R-:W4:Y:S01]  /*b900*/  LDC R63, c[0x0][0x3d8] ;  /* 0x0000f600ff3f7b82 */ /* 0x000f220000000800 */
[----:B--2---:R-:W-:Y:S01]  /*b910*/  IMAD R66, R66, 0x2, R71 ;  /* 0x0000000242427824 */ /* 0x004fe200078e0247 */
[----:B------:R2:W-:Y:S04]  /*b920*/  STL.64 [R1+0x13e0], R86 ;  /* 0x0013e05601007387 */ /* 0x0005e80000100a00 */
[----:B------:R0:W-:Y:S02]  /*b930*/  STL.64 [R1+0x13d8], R84 ;  /* 0x0013d85401007387 */ /* 0x0001e40000100a00 */
[----:B------:R-:W4:Y:S01]  /*b940*/  LDC R64, c[0x0][0x3d8] ;  /* 0x0000f600ff407b82 */ /* 0x000f220000000800 */
[----:B0-----:R-:W-:Y:S01]  /*b950*/  IMAD R67, R67, 0x2, R66 ;  /* 0x0000000243437824 */ /* 0x001fe200078e0242 */
[----:B------:R-:W-:Y:S04]  /*b960*/  STL.64 [R1+0x13d0], R82 ;  /* 0x0013d05201007387 */ /* 0x000fe80000100a00 */
[----:B------:R-:W-:Y:S01]  /*b970*/  STL.64 [R1+0x13c8], R80 ;  /* 0x0013c85001007387 */ /* 0x000fe20000100a00 */
[-C--:B--2---:R-:W-:Y:S01]  /*b980*/  LEA R86, P3, R152, R148.reuse, 0x1 ;  /* 0x0000009498567211 */ /* 0x084fe200078608ff */
[----:B------:R-:W0:Y:S01]  /*b990*/  LDC R65, c[0x0][0x3d8] ;  /* 0x0000f600ff417b82 */ /* 0x000e220000000800 */
[----:B-1----:R-:W-:Y:S01]  /*b9a0*/  LEA R68, R68, R67, 0x1 ;  /* 0x0000004344447211 */ /* 0x002fe200078e08ff */
[----:B------:R-:W-:Y:S01]  /*b9b0*/  STL [R1+0x105c], R142 ;  /* 0x00105c8e01007387 */ /* 0x000fe20000100800 */
[----:B------:R-:W-:-:S02]  /*b9c0*/  LEA R84, P1, R197, R148, 0x1 ;  /* 0x00000094c5547211 */ /* 0x000fc400078208ff */
[-C--:B------:R-:W-:Y:S01]  /*b9d0*/  LEA.HI.X.SX32 R87, R152, R0.reuse, 0x1, P3 ;  /* 0x0000000098577211 */ /* 0x080fe200018f0eff */
[----:B------:R-:W-:Y:S01]  /*b9e0*/  STL [R1+0x1058], R141 ;  /* 0x0010588d01007387 */ /* 0x000fe20000100800 */
[----:B------:R-:W-:Y:S01]  /*b9f0*/  LEA.HI.X.SX32 R85, R197, R0, 0x1, P1 ;  /* 0x00000000c5557211 */ /* 0x000fe200008f0eff */
[----:B------:R-:W1:Y:S01]  /*ba00*/  LDC R60, c[0x0][0x3d8] ;  /* 0x0000f600ff3c7b82 */ /* 0x000e620000000800 */
[----:B----4-:R-:W-:Y:S01]  /*ba10*/  IMAD R63, R63, 0x2, R68 ;  /* 0x000000023f3f7824 */ /* 0x010fe200078e0244 */
[----:B------:R2:W-:Y:S01]  /*ba20*/  STL [R1+0x1054], R140 ;  /* 0x0010548c01007387 */ /* 0x0005e20000100800 */
[CC--:B------:R-:W-:Y:S02]  /*ba30*/  LEA R92, P1, R151.reuse, R148.reuse, 0x1 ;  /* 0x00000094975c7211 */ /* 0x0c0fe400078208ff */
[----:B------:R-:W-:Y:S01]  /*ba40*/  LEA R104, P3, R146, R148, 0x1 ;  /* 0x0000009492687211 */ /* 0x000fe200078608ff */
[----:B------:R-:W-:Y:S01]  /*ba50*/  STL [R1+0x1050], R138 ;  /* 0x0010508a01007387 */ /* 0x000fe20000100800 */
[-C--:B------:R-:W-:Y:S01]  /*ba60*/  LEA.HI.X.SX32 R93, R151, R0.reuse, 0x1, P1 ;  /* 0x00000000975d7211 */ /* 0x080fe200008f0eff */
[----:B------:R-:W4:Y:S01]  /*ba70*/  LDC R61, c[0x0][0x3d8] ;  /* 0x0000f600ff3d7b82 */ /* 0x000f220000000800 */
[----:B------:R-:W-:Y:S01]  /*ba80*/  IMAD R64, R64, 0x2, R63 ;  /* 0x0000000240407824 */ /* 0x000fe200078e023f */
[----:B------:R-:W-:Y:S01]  /*ba90*/  STL [R1+0x104c], R137 ;  /* 0x00104c8901007387 */ /* 0x000fe20000100800 */
[----:B------:R-:W-:-:S02]  /*baa0*/  LEA.HI.X.SX32 R105, R146, R0, 0x1, P3 ;  /* 0x0000000092697211 */ /* 0x000fc400018f0eff */
[-C--:B------:R-:W-:Y:S01]  /*bab0*/  LEA R100, P1, R153, R148.reuse, 0x1 ;  /* 0x0000009499647211 */ /* 0x080fe200078208ff */
[----:B------:R-:W-:Y:S01]  /*bac0*/  STL [R1+0x1048], R136 ;  /* 0x0010488801007387 */ /* 0x000fe20000100800 */
[----:B--2---:R-:W-:Y:S01]  /*bad0*/  LEA R140, P3, R157, R148, 0x1 ;  /* 0x000000949d8c7211 */ /* 0x004fe200078608ff */
[----:B------:R-:W2:Y:S01]  /*bae0*/  LDC R62, c[0x0][0x3d8] ;  /* 0x0000f600ff3e7b82 */ /* 0x000ea20000000800 */
[----:B0-----:R-:W-:Y:S01]  /*baf0*/  LEA R65, R65, R64, 0x1 ;  /* 0x0000004041417211 */ /* 0x001fe200078e08ff */
[----:B------:R-:W-:Y:S01]  /*bb00*/  STL [R1+0x1044], R135 ;  /* 0x0010448701007387 */ /* 0x000fe20000100800 */
[-C--:B------:R-:W-:Y:S02]  /*bb10*/  LEA.HI.X.SX32 R101, R153, R0.reuse, 0x1, P1 ;  /* 0x0000000099657211 */ /* 0x080fe400008f0eff */
[----:B------:R-:W-:Y:S01]  /*bb20*/  LEA.HI.X.SX32 R141, R157, R0, 0x1, P3 ;  /* 0x000000009d8d7211 */ /* 0x000fe200018f0eff */
[----:B------:R0:W-:Y:S01]  /*bb30*/  STL [R1+0x1040], R134 ;  /* 0x0010408601007387 */ /* 0x0001e20000100800 */
[----:B------:R-:W-:Y:S01]  /*bb40*/  LEA R88, P1, R158, R148, 0x1 ;  /* 0x000000949e587211 */ /* 0x000fe200078208ff */
[----:B------:R-:W2:Y:S01]  /*bb50*/  LDC R57, c[0x0][0x3d8] ;  /* 0x0000f600ff397b82 */ /* 0x000ea20000000800 */
[----:B-1----:R-:W-:Y:S01]  /*bb60*/  IMAD R60, R60, 0x2, R65 ;  /* 0x000000023c3c7824 */ /* 0x002fe200078e0241 */
[----:B------:R1:W-:Y:S01]  /*bb70*/  STL [R1+0x103c], R2 ;  /* 0x00103c0201007387 */ /* 0x0003e20000100800 */
[----:B------:R-:W-:-:S03]  /*bb80*/  LEA.HI.X.SX32 R89, R158, R0, 0x1, P1 ;  /* 0x000000009e597211 */ /* 0x000fc600008f0eff */
[----:B------:R-:W-:Y:S02]  /*bb90*/  STL [R1+0x1188], R197 ;  /* 0x001188c501007387 */ /* 0x000fe40000100800 */
[----:B------:R-:W1:Y:S01]  /*bba0*/  LDC R58, c[0x0][0x3d8] ;  /* 0x0000f600ff3a7b82 */ /* 0x000e620000000800 */
[----:B----4-:R-:W-:Y:S01]  /*bbb0*/  IMAD R61, R61, 0x2, R60 ;  /* 0x000000023d3d7824 */ /* 0x010fe200078e023c */
[C---:B0-----:R-:W-:Y:S01]  /*bbc0*/  LEA R134, P2, R131.reuse, R148, 0x1 ;  /* 0x0000009483867211 */ /* 0x041fe200078408ff */
[----:B------:R-:W-:Y:S03]  /*bbd0*/  STL [R1+0x11c8], R197 ;  /* 0x0011c8c501007387 */ /* 0x000fe60000100800 */
[----:B------:R-:W-:Y:S01]  /*bbe0*/  LEA.HI.X.SX32 R135, R131, R0, 0x1, P2 ;  /* 0x0000000083877211 */ /* 0x000fe200010f0eff */
[----:B------:R-:W-:Y:S01]  /*bbf0*/  STL [R1+0x1220], R197 ;  /* 0x001220c501007387 */ /* 0x000fe20000100800 */
[----:B------:R-:W0:Y:S01]  /*bc00*/  LDC R59, c[0x0][0x3d8] ;  /* 0x0000f600ff3b7b82 */ /* 0x000e220000000800 */
[----:B--2---:R-:W-:-:S02]  /*bc10*/  LEA R62, R62, R61, 0x1 ;  /* 0x0000003d3e3e7211 */ /* 0x004fc400078e08ff */
[C---:B------:R-:W-:Y:S01]  /*bc20*/  LEA R82, P2, R196.reuse, R148, 0x1 ;  /* 0x00000094c4527211 */ /* 0x040fe200078408ff */
[----:B------:R-:W-:Y:S03]  /*bc30*/  STL.64 [R1+0x670], R84 ;  /* 0x0006705401007387 */ /* 0x000fe60000100a00 */
[----:B------:R-:W-:Y:S01]  /*bc40*/  LEA.HI.X.SX32 R83, R196, R0, 0x1, P2 ;  /* 0x00000000c4537211 */ /* 0x000fe200010f0eff */
[----:B------:R-:W2:Y:S01]  /*bc50*/  LDC R54, c[0x0][0x3d8] ;  /* 0x0000f600ff367b82 */ /* 0x000ea20000000800 */
[----:B------:R-:W-:Y:S01]  /*bc60*/  IMAD R57, R57, 0x2, R62 ;  /* 0x0000000239397824 */ /* 0x000fe200078e023e */
[C---:B------:R-:W-:Y:S01]  /*bc70*/  LEA R136, P2, R195.reuse, R148, 0x1 ;  /* 0x00000094c3887211 */ /* 0x040fe200078408ff */
[----:B------:R-:W-:Y:S03]  /*bc80*/  STL.64 [R1+0x668], R134 ;  /* 0x0006688601007387 */ /* 0x000fe60000100a00 */
[----:B------:R-:W-:Y:S01]  /*bc90*/  LEA.HI.X.SX32 R137, R195, R0, 0x1, P2 ;  /* 0x00000000c3897211 */ /* 0x000fe200010f0eff */
[----:B------:R-:W-:Y:S01]  /*bca0*/  STL.64 [R1+0x660], R86 ;  /* 0x0006605601007387 */ /* 0x000fe20000100a00 */
[----:B------:R-:W4:Y:S01]  /*bcb0*/  LDC R55, c[0x0][0x3d8] ;  /* 0x0000f600ff377b82 */ /* 0x000f220000000800 */
[----:B-1----:R-:W-:-:S02]  /*bcc0*/  IMAD R58, R58, 0x2, R57 ;  /* 0x000000023a3a7824 */ /* 0x002fc400078e0239 */
[----:B------:R-:W-:Y:S04]  /*bcd0*/  STL.64 [R1+0x658], R92 ;  /* 0x0006585c01007387 */ /* 0x000fe80000100a00 */
[----:B------:R-:W-:Y:S01]  /*bce0*/  STL.64 [R1+0x650], R82 ;  /* 0x0006505201007387 */ /* 0x000fe20000100a00 */
[----:B------:R-:W1:Y:S01]  /*bcf0*/  LDC R56, c[0x0][0x3d8] ;  /* 0x0000f600ff387b82 */ /* 0x000e620000000800 */
[----:B0-----:R-:W-:Y:S02]  /*bd00*/  LEA R59, R59, R58, 0x1 ;  /* 0x0000003a3b3b7211 */ /* 0x001fe400078e08ff */
[----:B------:R-:W-:Y:S04]  /*bd10*/  STL.64 [R1+0x648], R104 ;  /* 0x0006486801007387 */ /* 0x000fe80000100a00 */
[----:B------:R-:W-:Y:S01]  /*bd20*/  STL.64 [R1+0x640], R100 ;  /* 0x0006406401007387 */ /* 0x000fe20000100a00 */
[----:B------:R-:W0:Y:S01]  /*bd30*/  LDC R51, c[0x0][0x3d8] ;  /* 0x0000f600ff337b82 */ /* 0x000e220000000800 */
[----:B--2---:R-:W-:-:S02]  /*bd40*/  IMAD R54, R54, 0x2, R59 ;  /* 0x0000000236367824 */ /* 0x004fc400078e023b */
[----:B------:R-:W-:Y:S04]  /*bd50*/  STL.64 [R1+0x638], R136 ;  /* 0x0006388801007387 */ /* 0x000fe80000100a00 */
[----:B------:R-:W-:Y:S01]  /*bd60*/  STL.64 [R1+0x630], R140 ;  /* 0x0006308c01007387 */ /* 0x000fe20000100a00 */
[----:B------:R-:W2:Y:S01]  /*bd70*/  LDC R52, c[0x0][0x3d8] ;  /* 0x0000f600ff347b82 */ /* 0x000ea20000000800 */
[----:B----4-:R-:W-:Y:S02]  /*bd80*/  IMAD R55, R55, 0x2, R54 ;  /* 0x0000000237377824 */ /* 0x010fe400078e0236 */
[----:B------:R-:W-:Y:S01]  /*bd90*/  STL.64 [R1+0x628], R88 ;  /* 0x0006285801007387 */ /* 0x000fe20000100a00 */
[----:B------:R-:W4:Y:S04]  /*bda0*/  S2R R2, SR_TID.X ;  /* 0x0000000000027919 */ /* 0x000f280000002100 */
[----:B------:R-:W3:Y:S01]  /*bdb0*/  LDC R53, c[0x0][0x3d8] ;  /* 0x0000f600ff357b82 */ /* 0x000ee20000000800 */
[----:B-1----:R-:W-:-:S07]  /*bdc0*/  LEA R56, R56, R55, 0x1 ;  /* 0x0000003738387211 */ /* 0x002fce00078e08ff */
[----:B------:R-:W1:Y:S01]  /*bdd0*/  LDC R48, c[0x0][0x3d8] ;  /* 0x0000f600ff307b82 */ /* 0x000e620000000800 */
[----:B0-----:R-:W-:-:S07]  /*bde0*/  IMAD R51, R51, 0x2, R56 ;  /* 0x0000000233337824 */ /* 0x001fce00078e0238 */
[----:B------:R-:W0:Y:S01]  /*bdf0*/  LDC R49, c[0x0][0x3d8] ;  /* 0x0000f600ff317b82 */ /* 0x000e220000000800 */
[----:B--2---:R-:W-:-:S07]  /*be00*/  IMAD R52, R52, 0x2, R51 ;  /* 0x0000000234347824 */ /* 0x004fce00078e0233 */
[----:B------:R-:W2:Y:S01]  /*be10*/  LDC R50, c[0x0][0x3d8] ;  /* 0x0000f600ff327b82 */ /* 0x000ea20000000800 */
[----:B---3--:R-:W-:Y:S02]  /*be20*/  LEA R53, R53, R52, 0x1 ;  /* 0x0000003435357211 */ /* 0x008fe400078e08ff */
[----:B----4-:R-:W-:-:S05]  /*be30*/  LOP3.LUT R198, R2, 0x1f, RZ, 0xc0, !PT ;  /* 0x0000001f02c67812 */ /* 0x010fca00078ec0ff */
[----:B------:R-:W3:Y:S01]  /*be40*/  LDC R45, c[0x0][0x3d8] ;  /* 0x0000f600ff2d7b82 */ /* 0x000ee20000000800 */
[----:B-1----:R-:W-:-:S07]  /*be50*/  IMAD R48, R48, 0x2, R53 ;  /* 0x0000000230307824 */ /* 0x002fce00078e0235 */
[----:B------:R-:W1:Y:S01]  /*be60*/  LDC R46, c[0x0][0x3d8] ;  /* 0x0000f600ff2e7b82 */ /* 0x000e620000000800 */
[----:B0-----:R-:W-:-:S07]  /*be70*/  IMAD R49, R49, 0x2, R48 ;  /* 0x0000000231317824 */ /* 0x001fce00078e0230 */
[----:B------:R-:W0:Y:S01]  /*be80*/  LDC R47, c[0x0][0x3d8] ;  /* 0x0000f600ff2f7b82 */ /* 0x000e220000000800 */
[----:B--2---:R-:W-:-:S07]  /*be90*/  LEA R50, R50, R49, 0x1 ;  /* 0x0000003132327211 */ /* 0x004fce00078e08ff */
[----:B------:R-:W2:Y:S01]  /*bea0*/  LDC R42, c[0x0][0x3d8] ;  /* 0x0000f600ff2a7b82 */ /* 0x000ea20000000800 */
[----:B---3--:R-:W-:-:S07]  /*beb0*/  IMAD R45, R45, 0x2, R50 ;  /* 0x000000022d2d7824 */ /* 0x008fce00078e0232 */
[----:B------:R-:W3:Y:S01]  /*bec0*/  LDC R43, c[0x0][0x3d8] ;  /* 0x0000f600ff2b7b82 */ /* 0x000ee20000000800 */
[----:B-1----:R-:W-:-:S07]  /*bed0*/  IMAD R46, R46, 0x2, R45 ;  /* 0x000000022e2e7824 */ /* 0x002fce00078e022d */
[----:B------:R-:W1:Y:S01]  /*bee0*/  LDC R44, c[0x0][0x3d8] ;  /* 0x0000f600ff2c7b82 */ /* 0x000e620000000800 */
[----:B0-----:R-:W-:-:S07]  /*bef0*/  LEA R47, R47, R46, 0x1 ;  /* 0x0000002e2f2f7211 */ /* 0x001fce00078e08ff */
[----:B------:R-:W0:Y:S01]  /*bf00*/  LDC R39, c[0x0][0x3d8] ;  /* 0x0000f600ff277b82 */ /* 0x000e220000000800 */
[----:B--2---:R-:W-:-:S07]  /*bf10*/  IMAD R42, R42, 0x2, R47 ;  /* 0x000000022a2a7824 */ /* 0x004fce00078e022f */
[----:B------:R-:W2:Y:S01]  /*bf20*/  LDC R40, c[0x0][0x3d8] ;  /* 0x0000f600ff287b82 */ /* 0x000ea20000000800 */
[----:B---3--:R-:W-:-:S07]  /*bf30*/  IMAD R43, R43, 0x2, R42 ;  /* 0x000000022b2b7824 */ /* 0x008fce00078e022a */
[----:B------:R-:W3:Y:S01]  /*bf40*/  LDC R41, c[0x0][0x3d8] ;  /* 0x0000f600ff297b82 */ /* 0x000ee20000000800 */
[----:B-1----:R-:W-:-:S05]  /*bf50*/  LEA R44, R44, R43, 0x1 ;  /* 0x0000002b2c2c7211 */ /* 0x002fca00078e08ff */
[----:B0-----:R-:W-:Y:S02]  /*bf60*/  IMAD R39, R39, 0x2, R44 ;  /* 0x0000000227277824 */ /* 0x001fe400078e022c */
[----:B------:R-:W0:Y:S02]  /*bf70*/  LDC R103, c[0x0][0x3d8] ;  /* 0x0000f600ff677b82 */ /* 0x000e240000000800 */
[----:B--2---:R-:W-:-:S06]  /*bf80*/  IMAD R40, R40, 0x2, R39 ;  /* 0x0000000228287824 */ /* 0x004fcc00078e0227 */
[----:B------:R-:W1:Y:S01]  /*bf90*/  LDC R102, c[0x0][0x3d8] ;  /* 0x0000f600ff667b82 */ /* 0x000e620000000800 */
[----:B---3--:R-:W-:-:S07]  /*bfa0*/  LEA R41, R41, R40, 0x1 ;  /* 0x0000002829297211 */ /* 0x008fce00078e08ff */
[----:B------:R-:W2:Y:S08]  /*bfb0*/  LDC R112, c[0x0][0x3d8] ;  /* 0x0000f600ff707b82 */ /* 0x000eb00000000800 */
[----:B------:R-:W3:Y:S08]  /*bfc0*/  LDC R111, c[0x0][0x3d8] ;  /* 0x0000f600ff6f7b82 */ /* 0x000ef00000000800 */
[----:B------:R-:W4:Y:S01]  /*bfd0*/  LDC R107, c[0x0][0x3d8] ;  /* 0x0000f600ff6b7b82 */ /* 0x000f220000000800 */
[----:B------:R-:W-:-:S07]  /*bfe0*/  R2UR UR4, R3 ;  /* 0x00000000030472ca */ /* 0x000fce00000e0000 */
[----:B------:R-:W0:Y:S06]  /*bff0*/  LDC R118, c[0x0][0x3d8] ;  /* 0x0000f600ff767b82 */ /* 0x000e2c0000000800 */
[----:B------:R-:W-:Y:S01]  /*c000*/  LDTM.16dp32bit_t0_t15.x32 R4, tmem[UR4] ;  /* 0x00000004000479ee */ /* 0x000fe20008a80000 */
[----:B------:R-:W1:Y:S01]  /*c010*/  LDTM.16dp32bit_t16_t31.x32 R4, tmem[UR4+0x20] ;  /* 0x00002004000479ee */ /* 0x000e620008aa0000 */
[----:B------:R-:W0:Y:S08]  /*c020*/  LDC R117, c[0x0][0x3d8] ;  /* 0x0000f600ff757b82 */ /* 0x000e300000000800 */
[----:B------:R-:W0:Y:S08]  /*c030*/  LDC R113, c[0x0][0x3d8] ;  /* 0x0000f600ff717b82 */ /* 0x000e300000000800 */
[----:B------:R-:W0:Y:S01]  /*c040*/  LDC R124, c[0x0][0x3d8] ;  /* 0x0000f600ff7c7b82 */ /* 0x000e220000000800 */
[-C--:B-1----:R-:W-:Y:S01]  /*c050*/  FMUL R36, R4, R222.reuse ;  /* 0x000000de04247220 */ /* 0x082fe20000400000 */
[-C--:B------:R-:W-:Y:S01]  /*c060*/  FMUL R37, R5, R222.reuse ;  /* 0x000000de05257220 */ /* 0x080fe20000400000 */
[-C--:B------:R-:W-:Y:S01]  /*c070*/  FMUL R38, R6, R222.reuse ;  /* 0x000000de06267220 */ /* 0x080fe20000400000 */
[-C--:B------:R-:W-:Y:S01]  /*c080*/  FMUL R187, R7, R222.reuse ;  /* 0x000000de07bb7220 */ /* 0x080fe20000400000 */
[----:B------:R-:W-:-:S03]  /*c090*/  FMUL R3, R8, R222 ;  /* 0x000000de08037220 */ /* 0x000fc60000400000 */
[----:B------:R-:W1:Y:S01]  /*c0a0*/  LDC R123, c[0x0][0x3d8] ;  /* 0x0000f600ff7b7b82 */ /* 0x000e620000000800 */
[----:B------:R-:W-:-:S04]  /*c0b0*/  FMNMX3 R36, R36, R37, R38, !PT ;  /* 0x0000002524247276 */ /* 0x000fc80007800026 */
[----:B------:R-:W-:-:S03]  /*c0c0*/  FMNMX3 R187, R36, R187, R3, !PT ;  /* 0x000000bb24bb7276 */ /* 0x000fc60007800003 */
[----:B------:R-:W0:Y:S08]  /*c0d0*/  LDC R36, c[0x0][0x3d8] ;  /* 0x0000f600ff247b82 */ /* 0x000e300000000800 */
[----:B------:R-:W1:Y:S08]  /*c0e0*/  LDC R37, c[0x0][0x3d8] ;  /* 0x0000f600ff257b82 */ /* 0x000e700000000800 */
[----:B------:R-:W2:Y:S08]  /*c0f0*/  LDC R38, c[0x0][0x3d8] ;  /* 0x0000f600ff267b82 */ /* 0x000eb00000000800 */
[----:B------:R-:W3:Y:S01]  /*c100*/  LDC R3, c[0x0][0x3d8] ;  /* 0x0000f600ff037b82 */ /* 0x000ee20000000800 */
[----:B0-----:R-:W-:-:S04]  /*c110*/  IMAD R36, R36, 0x2, R41 ;  /* 0x0000000224247824 */ /* 0x001fc800078e0229 */
[----:B-1----:R-:W-:-:S03]  /*c120*/  IMAD R37, R37, 0x2, R36 ;  /* 0x0000000225257824 */ /* 0x002fc600078e0224 */
[----:B------:R-:W0:Y:S02]  /*c130*/  LDC R119, c[0x0][0x3d8] ;  /* 0x0000f600ff777b82 */ /* 0x000e240000000800 */
[----:B--2---:R-:W-:-:S06]  /*c140*/  LEA R38, R38, R37, 0x1 ;  /* 0x0000002526267211 */ /* 0x004fcc00078e08ff */
[----:B------:R-:W1:Y:S01]  /*c150*/  LDC R130, c[0x0][0x3d8] ;  /* 0x0000f600ff827b82 */ /* 0x000e620000000800 */
[----:B------:R-:W-:-:S04]  /*c160*/  IMAD R103, R103, 0x2, R38 ;  /* 0x0000000267677824 */ /* 0x000fc800078e0226 */
[----:B------:R-:W-:-:S03]  /*c170*/  IMAD R102, R102, 0x2, R103 ;  /* 0x0000000266667824 */ /* 0x000fc600078e0267 */
[----:B------:R-:W2:Y:S02]  /*c180*/  LDC R129, c[0x0][0x3d8] ;  /* 0x0000f600ff817b82 */ /* 0x000ea40000000800 */
[----:B---3--:R-:W-:-:S06]  /*c190*/  LEA R3, R3, R102, 0x1 ;  /* 0x0000006603037211 */ /* 0x008fcc00078e08ff */
[----:B------:R-:W3:Y:S01]  /*c1a0*/  LDC R125, c[0x0][0x3d8] ;  /* 0x0000f600ff7d7b82 */ /* 0x000ee20000000800 */
[----:B------:R-:W-:-:S04]  /*c1b0*/  IMAD R112, R112, 0x2, R3 ;  /* 0x0000000270707824 */ /* 0x000fc800078e0203 */
[----:B------:R-:W-:-:S03]  /*c1c0*/  IMAD R111, R111, 0x2, R112 ;  /* 0x000000026f6f7824 */ /* 0x000fc600078e0270 */
[----:B------:R-:W3:Y:S02]  /*c1d0*/  LDC R145, c[0x0][0x3d8] ;  /* 0x0000f600ff917b82 */ /* 0x000ee40000000800 */
[----:B----4-:R-:W-:-:S05]  /*c1e0*/  LEA R107, R107, R111, 0x1 ;  /* 0x0000006f6b6b7211 */ /* 0x010fca00078e08ff */
[----:B------:R-:W-:Y:S01]  /*c1f0*/  IMAD R118, R118, 0x2, R107 ;  /* 0x0000000276767824 */ /* 0x000fe200078e026b */
[----:B------:R-:W4:Y:S03]  /*c200*/  LDC R144, c[0x0][0x3d8] ;  /* 0x0000f600ff907b82 */ /* 0x000f260000000800 */
[----:B------:R-:W-:-:S05]  /*c210*/  IMAD R117, R117, 0x2, R118 ;  /* 0x0000000275757824 */ /* 0x000fca00078e0276 */
[----:B------:R-:W-:Y:S01]  /*c220*/  LEA R113, R113, R117, 0x1 ;  /* 0x0000007571717211 */ /* 0x000fe200078e08ff */
[----:B------:R-:W4:Y:S04]  /*c230*/  LDC R199, c[0x0][0x3d8] ;  /* 0x0000f600ffc77b82 */ /* 0x000f280000000800 */
[----:B------:R-:W-:-:S04]  /*c240*/  IMAD R124, R124, 0x2, R113 ;  /* 0x000000027c7c7824 */ /* 0x000fc800078e0271 */
[----:B------:R-:W-:Y:S01]  /*c250*/  IMAD R123, R123, 0x2, R124 ;  /* 0x000000027b7b7824 */ /* 0x000fe200078e027c */
[----:B------:R-:W4:Y:S04]  /*c260*/  LDC R200, c[0x0][0x3d8] ;  /* 0x0000f600ffc87b82 */ /* 0x000f280000000800 */
[----:B0-----:R-:W-:-:S04]  /*c270*/  LEA R119, R119, R123, 0x1 ;  /* 0x0000007b77777211 */ /* 0x001fc800078e08ff */
[----:B------:R-:W0:Y:S01]  /*c280*/  LDC R201, c[0x0][0x3d8] ;  /* 0x0000f600ffc97b82 */ /* 0x000e220000000800 */
[----:B-1----:R-:W-:-:S04]  /*c290*/  IMAD R130, R130, 0x2, R119 ;  /* 0x0000000282827824 */ /* 0x002fc800078e0277 */
[----:B--2---:R-:W-:-:S03]  /*c2a0*/  IMAD R129, R129, 0x2, R130 ;  /* 0x0000000281817824 */ /* 0x004fc600078e0282 */
[----:B------:R-:W1:Y:S02]  /*c2b0*/  LDC R202, c[0x0][0x3d8] ;  /* 0x0000f600ffca7b82 */ /* 0x000e640000000800 */
[----:B---3--:R-:W-:-:S05]  /*c2c0*/  LEA R125, R125, R129, 0x1 ;  /* 0x000000817d7d7211 */ /* 0x008fca00078e08ff */
[----:B------:R-:W-:Y:S01]  /*c2d0*/  IMAD R145, R145, 0x2, R125 ;  /* 0x0000000291917824 */ /* 0x000fe200078e027d */
[----:B------:R-:W2:Y:S03]  /*c2e0*/  LDC R203, c[0x0][0x3d8] ;  /* 0x0000f600ffcb7b82 */ /* 0x000ea60000000800 */
[----:B----4-:R-:W-:-:S05]  /*c2f0*/  IMAD R144, R144, 0x2, R145 ;  /* 0x0000000290907824 */ /* 0x010fca00078e0291 */
[----:B------:R-:W3:Y:S01]  /*c300*/  LDC R204, c[0x0][0x3d8] ;  /* 0x0000f600ffcc7b82 */ /* 0x000ee20000000800 */
[----:B------:R-:W-:-:S05]  /*c310*/  LEA R131, R199, R144, 0x1 ;  /* 0x00000090c7837211 */ /* 0x000fca00078e08ff */
[----:B------:R-:W-:Y:S01]  /*c320*/  IMAD R152, R200, 0x2, R131 ;  /* 0x00000002c8987824 */ /* 0x000fe200078e0283 */
[C---:B------:R-:W-:Y:S01]  /*c330*/  LEA R200, P2, R194.reuse, R148, 0x1 ;  /* 0x00000094c2c87211 */ /* 0x040fe200078408ff */
[----:B------:R-:W4:Y:S02]  /*c340*/  LDC R205, c[0x0][0x3d8] ;  /* 0x0000f600ffcd7b82 */ /* 0x000f240000000800 */
[----:B0-----:R-:W-:Y:S01]  /*c350*/  IMAD R151, R201, 0x2, R152 ;  /* 0x00000002c9977824 */ /* 0x001fe200078e0298 */
[----:B------:R-:W-:Y:S02]  /*c360*/  LEA.HI.X.SX32 R201, R194, R0, 0x1, P2 ;  /* 0x00000000c2c97211 */ /* 0x000fe400010f0eff */
[-C--:B------:R-:W-:Y:S02]  /*c370*/  LEA R194, P1, R163, R148.reuse, 0x1 ;  /* 0x00000094a3c27211 */ /* 0x080fe400078208ff */
[----:B-1----:R-:W-:Y:S01]  /*c380*/  LEA R146, R202, R151, 0x1 ;  /* 0x00000097ca927211 */ /* 0x002fe200078e08ff */
[----:B------:R-:W0:Y:S01]  /*c390*/  LDC R206, c[0x0][0x3d8] ;  /* 0x0000f600ffce7b82 */ /* 0x000e220000000800 */
[----:B------:R-:W-:Y:S01]  /*c3a0*/  LEA R202, P3, R159, R148, 0x1 ;  /* 0x000000949fca7211 */ /* 0x000fe200078608ff */
[----:B------:R-:W-:Y:S01]  /*c3b0*/  STL.64 [R1+0x620], R200 ;  /* 0x000620c801007387 */ /* 0x000fe20000100a00 */
[-C--:B------:R-:W-:Y:S01]  /*c3c0*/  LEA.HI.X.SX32 R195, R163, R0.reuse, 0x1, P1 ;  /* 0x00000000a3c37211 */ /* 0x080fe200008f0eff */
[----:B--2---:R-:W-:Y:S01]  /*c3d0*/  IMAD R153, R203, 0x2, R146 ;  /* 0x00000002cb997824 */ /* 0x004fe200078e0292 */
[----:B------:R-:W-:-:S02]  /*c3e0*/  LEA.HI.X.SX32 R203, R159, R0, 0x1, P3 ;  /* 0x000000009fcb7211 */ /* 0x000fc400018f0eff */
[-C--:B------:R-:W-:Y:S01]  /*c3f0*/  LEA R80, P3, R164, R148.reuse, 0x1 ;  /* 0x00000094a4507211 */ /* 0x080fe200078608ff */
[----:B------:R-:W1:Y:S01]  /*c400*/  LDC R207, c[0x0][0x3d8] ;  /* 0x0000f600ffcf7b82 */ /* 0x000e620000000800 */
[----:B---3--:R-:W-:Y:S01]  /*c410*/  IMAD R157, R204, 0x2, R153 ;  /* 0x00000002cc9d7824 */ /* 0x008fe200078e0299 */
[----:B------:R-:W-:Y:S01]  /*c420*/  LEA R204, P2, R193, R148, 0x1 ;  /* 0x00000094c1cc7211 */ /* 0x000fe200078408ff */
[----:B------:R-:W-:Y:S04]  /*c430*/  STL.64 [R1+0x618], R202 ;  /* 0x000618ca01007387 */ /* 0x000fe80000100a00 */
[----:B------:R2:W-:Y:S01]  /*c440*/  STL [R1+0x600], R80 ;  /* 0x0006005001007387 */ /* 0x0005e20000100800 */
[----:B------:R-:W3:Y:S01]  /*c450*/  LDC R208, c[0x0][0x3d8] ;  /* 0x0000f600ffd07b82 */ /* 0x000ee20000000800 */
[----:B----4-:R-:W-:-:S02]  /*c460*/  LEA R158, R205, R157, 0x1 ;  /* 0x0000009dcd9e7211 */ /* 0x010fc400078e08ff */
[----:B------:R-:W-:Y:S01]  /*c470*/  LEA.HI.X.SX32 R205, R193, R0, 0x1, P2 ;  /* 0x00000000c1cd7211 */ /* 0x000fe200010f0eff */
[----:B------:R-:W-:Y:S01]  /*c480*/  STL.64 [R1+0x610], R194 ;  /* 0x000610c201007387 */ /* 0x000fe20000100a00 */
[----:B------:R-:W-:Y:S01]  /*c490*/  LEA R108, P2, R192, R148, 0x1 ;  /* 0x00000094c06c7211 */ /* 0x000fe200078408ff */
[----:B------:R-:W-:Y:S02]  /*c4a0*/  IMAD.MOV.U32 R193, RZ, RZ, R85 ;  /* 0x000000ffffc17224 */ /* 0x000fe400078e0055 */
[----:B------:R-:W4:Y:S01]  /*c4b0*/  LDC R209, c[0x0][0x3d8] ;  /* 0x0000f600ffd17b82 */ /* 0x000f220000000800 */
[----:B0-----:R-:W-:Y:S01]  /*c4c0*/  IMAD R159, R206, 0x2, R158 ;  /* 0x00000002ce9f7824 */ /* 0x001fe200078e029e */
[----:B------:R-:W-:Y:S01]  /*c4d0*/  MOV R206, R80 ;  /* 0x0000005000ce7202 */ /* 0x000fe20000000f00 */
[----:B------:R-:W-:Y:S01]  /*c4e0*/  IMAD.MOV.U32 R206, RZ, RZ, R80 ;  /* 0x000000ffffce7224 */ /* 0x000fe200078e0050 */
[----:B--2---:R-:W-:Y:S01]  /*c4f0*/  LEA R80, P1, R165, R148, 0x1 ;  /* 0x00000094a5507211 */ /* 0x004fe200078208ff */
[----:B------:R-:W-:Y:S01]  /*c500*/  STL.64 [R1+0x608], R204 ;  /* 0x000608cc01007387 */ /* 0x000fe20000100a00 */
[----:B------:R-:W-:Y:S01]  /*c510*/  LEA.HI.X.SX32 R109, R192, R0, 0x1, P2 ;  /* 0x00000000c06d7211 */ /* 0x000fe200010f0eff */
[----:B------:R-:W-:Y:S01]  /*c520*/  IMAD.MOV.U32 R192, RZ, RZ, R84 ;  /* 0x000000ffffc07224 */ /* 0x000fe200078e0054 */
[----:B------:R-:W0:Y:S01]  /*c530*/  LDC R210, c[0x0][0x3d8] ;  /* 0x0000f600ffd27b82 */ /* 0x000e220000000800 */
[----:B-1----:R-:W-:Y:S01]  /*c540*/  IMAD R163, R207, 0x2, R159 ;  /* 0x00000002cfa37824 */ /* 0x002fe200078e029f */
[----:B------:R-:W-:Y:S01]  /*c550*/  LEA R90, P2, R191, R148, 0x1 ;  /* 0x00000094bf5a7211 */ /* 0x000fe200078408ff */
[----:B------:R-:W-:Y:S01]  /*c560*/  IMAD.MOV.U32 R207, RZ, RZ, R81 ;  /* 0x000000ffffcf7224 */ /* 0x000fe200078e0051 */
[----:B------:R-:W-:-:S02]  /*c570*/  LEA.HI.X.SX32 R207, R164, R0, 0x1, P3 ;  /* 0x00000000a4cf7211 */ /* 0x000fc400018f0eff */
[----:B------:R-:W-:Y:S02]  /*c580*/  LEA R94, P3, R169, R148, 0x1 ;  /* 0x00000094a95e7211 */ /* 0x000fe400078608ff */
[----:B------:R-:W1:Y:S01]  /*c590*/  LDC R211, c[0x0][0x3d8] ;  /* 0x0000f600ffd37b82 */ /* 0x000e620000000800 */
[----:B---3--:R-:W-:Y:S01]  /*c5a0*/  LEA R164, R208, R163, 0x1 ;  /* 0x000000a3d0a47211 */ /* 0x008fe200078e08ff */
[----:B------:R-:W-:Y:S01]  /*c5b0*/  STL [R1+0x604], R207 ;  /* 0x000604cf01007387 */ /* 0x000fe20000100800 */
[----:B------:R-:W-:Y:S02]  /*c5c0*/  LEA.HI.X.SX32 R81, R165, R0, 0x1, P1 ;  /* 0x00000000a5517211 */ /* 0x000fe400008f0eff */
[----:B------:R-:W-:Y:S01]  /*c5d0*/  LEA R208, P1, R170, R148, 0x1 ;  /* 0x00000094aad07211 */ /* 0x000fe200078208ff */
[----:B------:R2:W-:Y:S01]  /*c5e0*/  STL.64 [R1+0x5f0], R108 ;  /* 0x0005f06c01007387 */ /* 0x0005e20000100a00 */
[----:B------:R-:W-:Y:S01]  /*c5f0*/  LEA.HI.X.SX32 R95, R169, R0, 0x1, P3 ;  /* 0x00000000a95f7211 */ /* 0x000fe200018f0eff */
[----:B------:R-:W3:Y:S01]  /*c600*/  LDC R212, c[0x0][0x3d8] ;  /* 0x0000f600ffd47b82 */ /* 0x000ee20000000800 */
[----:B----4-:R-:W-:Y:S01]  /*c610*/  LEA R165, R209, R164, 0x1 ;  /* 0x000000a4d1a57211 */ /* 0x010fe200078e08ff */
[----:B------:R-:W-:Y:S01]  /*c620*/  STL.64 [R1+0x5f8], R80 ;  /* 0x0005f85001007387 */ /* 0x000fe20000100a00 */
[----:B------:R-:W-:-:S02]  /*c630*/  LEA R84, P3, R171, R148, 0x1 ;  /* 0x00000094ab547211 */ /* 0x000fc400078608ff */
[-C--:B------:R-:W-:Y:S01]  /*c640*/  LEA.HI.X.SX32 R91, R191, R0.reuse, 0x1, P2 ;  /* 0x00000000bf5b7211 */ /* 0x080fe200010f0eff */
[----:B------:R-:W-:Y:S01]  /*c650*/  STL.64 [R1+0x5e8], R94 ;  /* 0x0005e85e01007387 */ /* 0x000fe20000100a00 */
[----:B------:R-:W-:Y:S01]  /*c660*/  LEA.HI.X.SX32 R209, R170, R0, 0x1, P1 ;  /* 0x00000000aad17211 */ /* 0x000fe200008f0eff */
[----:B------:R-:W4:Y:S01]  /*c670*/  LDC R213, c[0x0][0x3d8] ;  /* 0x0000f600ffd57b82 */ /* 0x000f220000000800 */
[----:B0-----:R-:W-:Y:S01]  /*c680*/  IMAD R169, R210, 0x2, R165 ;  /* 0x00000002d2a97824 */ /* 0x001fe200078e02a5 */
[----:B------:R-:W-:Y:S01]  /*c690*/  MOV R210, R82 ;  /* 0x0000005200d27202 */ /* 0x000fe20000000f00 */
[----:B------:R-:W-:Y:S01]  /*c6a0*/  IMAD.MOV.U32 R191, RZ, RZ, R109 ;  /* 0x000000ffffbf7224 */ /* 0x000fe200078e006d */
[-C--:B------:R-:W-:Y:S01]  /*c6b0*/  LEA R98, P2, R190, R148.reuse, 0x1 ;  /* 0x00000094be627211 */ /* 0x080fe200078408ff */
[----:B------:R-:W-:Y:S01]  /*c6c0*/  STL.64 [R1+0x5e0], R208 ;  /* 0x0005e0d001007387 */ /* 0x000fe20000100a00 */
[----:B------:R-:W-:Y:S02]  /*c6d0*/  LEA R82, P1, R175, R148, 0x1 ;  /* 0x00000094af527211 */ /* 0x000fe400078208ff */
[----:B------:R-:W0:Y:S01]  /*c6e0*/  LDC R214, c[0x0][0x3d8] ;  /* 0x0000f600ffd67b82 */ /* 0x000e220000000800 */
[----:B------:R-:W-:Y:S01]  /*c6f0*/  LEA.HI.X.SX32 R85, R171, R0, 0x1, P3 ;  /* 0x00000000ab557211 */ /* 0x000fe200018f0eff */
[----:B-1----:R-:W-:Y:S01]  /*c700*/  IMAD R170, R211, 0x2, R169 ;  /* 0x00000002d3aa7824 */ /* 0x002fe200078e02a9 */
[----:B------:R-:W-:Y:S01]  /*c710*/  LEA R96, P3, R176, R148, 0x1 ;  /* 0x00000094b0607211 */ /* 0x000fe200078608ff */
[----:B------:R-:W-:Y:S01]  /*c720*/  IMAD.MOV.U32 R211, RZ, RZ, R83 ;  /* 0x000000ffffd37224 */ /* 0x000fe200078e0053 */
[-C--:B------:R-:W-:Y:S01]  /*c730*/  LEA.HI.X.SX32 R99, R190, R0.reuse, 0x1, P2 ;  /* 0x00000000be637211 */ /* 0x080fe200010f0eff */
[----:B------:R-:W-:Y:S01]  /*c740*/  STL.64 [R1+0x5d8], R90 ;  /* 0x0005d85a01007387 */ /* 0x000fe20000100a00 */
[----:B------:R-:W-:Y:S01]  /*c750*/  LEA.HI.X.SX32 R83, R175, R0, 0x1, P1 ;  /* 0x00000000af537211 */ /* 0x000fe200008f0eff */
[----:B------:R-:W1:Y:S01]  /*c760*/  LDC R215, c[0x0][0x3d8] ;  /* 0x0000f600ffd77b82 */ /* 0x000e620000000800 */
[----:B------:R-:W-:Y:S01]  /*c770*/  MOV R190, R108 ;  /* 0x0000006c00be7202 */ /* 0x000fe20000000f00 */
[----:B---3--:R-:W-:Y:S01]  /*c780*/  IMAD R171, R212, 0x2, R170 ;  /* 0x00000002d4ab7824 */ /* 0x008fe200078e02aa */
[----:B--2---:R-:W-:Y:S01]  /*c790*/  LEA R108, P1, R177, R148, 0x1 ;  /* 0x00000094b16c7211 */ /* 0x004fe200078208ff */
[----:B------:R-:W-:Y:S01]  /*c7a0*/  STL.64 [R1+0x5d0], R84 ;  /* 0x0005d05401007387 */ /* 0x000fe20000100a00 */
[----:B------:R-:W-:-:S02]  /*c7b0*/  LEA.HI.X.SX32 R97, R176, R0, 0x1, P3 ;  /* 0x00000000b0617211 */ /* 0x000fc400018f0eff */
[----:B------:R-:W-:Y:S01]  /*c7c0*/  LEA R212, P2, R189, R148, 0x1 ;  /* 0x00000094bdd47211 */ /* 0x000fe200078408ff */
[----:B------:R-:W2:Y:S01]  /*c7d0*/  LDC R216, c[0x0][0x3d8] ;  /* 0x0000f600ffd87b82 */ /* 0x000ea20000000800 */
[----:B------:R-:W-:Y:S01]  /*c7e0*/  STL.64 [R1+0x5c8], R82 ;  /* 0x0005c85201007387 */ /* 0x000fe20000100a00 */
[-C--:B------:R-:W-:Y:S01]  /*c7f0*/  LEA.HI.X.SX32 R109, R177, R0.reuse, 0x1, P1 ;  /* 0x00000000b16d7211 */ /* 0x080fe200008f0eff */
[----:B----4-:R-:W-:Y:S01]  /*c800*/  IMAD R175, R213, 0x2, R171 ;  /* 0x00000002d5af7824 */ /* 0x010fe200078e02ab */
[----:B------:R-:W-:Y:S01]  /*c810*/  LEA.HI.X.SX32 R213, R189, R0, 0x1, P2 ;  /* 0x00000000bdd57211 */ /* 0x000fe200010f0eff */
[----:B------:R-:W-:Y:S03]  /*c820*/  STL.64 [R1+0x5c0], R98 ;  /* 0x0005c06201007387 */ /* 0x000fe60000100a00 */
[----:B------:R-:W3:Y:S01]  /*c830*/  LDC R217, c[0x0][0x3d8] ;  /* 0x0000f600ffd97b82 */ /* 0x000ee20000000800 */
[----:B------:R4:W-:Y:S01]  /*c840*/  STL.64 [R1+0x5b8], R96 ;  /* 0x0005b86001007387 */ /* 0x0009e20000100a00 */
[----:B0-----:R-:W-:-:S03]  /*c850*/  LEA R176, R214, R175, 0x1 ;  /* 0x000000afd6b07211 */ /* 0x001fc600078e08ff */
[----:B------:R0:W-:Y:S01]  /*c860*/  STL.64 [R1+0x5b0], R108 ;  /* 0x0005b06c01007387 */ /* 0x0001e20000100a00 */
[----:B------:R-:W-:Y:S02]  /*c870*/  IMAD.MOV.U32 R214, RZ, RZ, R100 ;  /* 0x000000ffffd67224 */ /* 0x000fe400078e0064 */
[----:B------:R-:W3:Y:S01]  /*c880*/  LDC R218, c[0x0][0x3d8] ;  /* 0x0000f600ffda7b82 */ /* 0x000ee20000000800 */
[----:B----4-:R-:W-:-:S07]  /*c890*/  LEA R96, P3, R181, R148, 0x1 ;  /* 0x00000094b5607211 */ /* 0x010fce00078608ff */
[----:B------:R-:W4:Y:S01]  /*c8a0*/  LDC R219, c[0x0][0x3d8] ;  /* 0x0000f600ffdb7b82 */ /* 0x000f220000000800 */
[----:B0-----:R-:W4:Y:S01]  /*c8b0*/  LDL.LU.64 R108, [R1+0x1428] ;  /* 0x00142800016c7983 */ /* 0x001f220000300a00 */
[----:B------:R-:W-:-:S03]  /*c8c0*/  LEA.HI.X.SX32 R97, R181, R0, 0x1, P3 ;  /* 0x00000000b5617211 */ /* 0x000fc600018f0eff */
[----:B------:R0:W-:Y:S01]  /*c8d0*/  STL.64 [R1+0x5a8], R212 ;  /* 0x0005a8d401007387 */ /* 0x0001e20000100a00 */
[----:B------:R-:W-:Y:S02]  /*c8e0*/  LEA R100, P2, R188, R148, 0x1 ;  /* 0x00000094bc647211 */ /* 0x000fe400078408ff */
[----:B-1----:R-:W-:Y:S01]  /*c8f0*/  LEA R177, R215, R176, 0x1 ;  /* 0x000000b0d7b17211 */ /* 0x002fe200078e08ff */
[----:B------:R1:W-:Y:S01]  /*c900*/  STL.64 [R1+0x5a0], R96 ;  /* 0x0005a06001007387 */ /* 0x0003e20000100a00 */
[----:B------:R-:W-:Y:S01]  /*c910*/  IMAD.MOV.U32 R215, RZ, RZ, R101 ;  /* 0x000000ffffd77224 */ /* 0x000fe200078e0065 */
[----:B------:R-:W4:Y:S01]  /*c920*/  LDC R220, c[0x0][0x3d8] ;  /* 0x0000f600ffdc7b82 */ /* 0x000f220000000800 */
[----:B0-----:R-:W-:Y:S01]  /*c930*/  IMAD.MOV.U32 R212, RZ, RZ, R104 ;  /* 0x000000ffffd47224 */ /* 0x001fe200078e0068 */
[----:B------:R-:W-:Y:S01]  /*c940*/  LEA R104, P1, R182, R148, 0x1 ;  /* 0x00000094b6687211 */ /* 0x000fe200078208ff */
[----:B------:R-:W-:-:S05]  /*c950*/  IMAD.MOV.U32 R213, RZ, RZ, R105 ;  /* 0x000000ffffd57224 */ /* 0x000fca00078e0069 */
[----:B------:R-:W0:Y:S01]  /*c960*/  LDC R221, c[0x0][0x3d8] ;  /* 0x0000f600ffdd7b82 */ /* 0x000e220000000800 */
[C---:B-1----:R-:W-:Y:S02]  /*c970*/  LEA R96, P3, R183.reuse, R148, 0x1 ;  /* 0x00000094b7607211 */ /* 0x042fe400078608ff */
[-C--:B------:R-:W-:Y:S02]  /*c980*/  LEA.HI.X.SX32 R105, R182, R0.reuse, 0x1, P1 ;  /* 0x00000000b6697211 */ /* 0x080fe400008f0eff */
[-C--:B------:R-:W-:Y:S02]  /*c990*/  LEA.HI.X.SX32 R101, R188, R0.reuse, 0x1, P2 ;  /* 0x00000000bc657211 */ /* 0x080fe400010f0eff */
[----:B------:R-:W-:Y:S01]  /*c9a0*/  LEA.HI.X.SX32 R97, R183, R0, 0x1, P3 ;  /* 0x00000000b7617211 */ /* 0x000fe200018f0eff */
[----:B------:R1:W-:Y:S01]  /*c9b0*/  STL.64 [R1+0x598], R104 ;  /* 0x0005986801007387 */ /* 0x0003e20000100a00 */
[----:B------:R-:W-:Y:S01]  /*c9c0*/  IMAD.MOV.U32 R188, RZ, RZ, R98 ;  /* 0x000000ffffbc7224 */ /* 0x000fe200078e0062 */
[----:B------:R-:W-:Y:S01]  /*c9d0*/  LEA R98, P1, R184, R148, 0x1 ;  /* 0x00000094b8627211 */ /* 0x000fe200078208ff */
[----:B------:R-:W-:Y:S01]  /*c9e0*/  IMAD.MOV.U32 R189, RZ, RZ, R99 ;  /* 0x000000ffffbd7224 */ /* 0x000fe200078e0063 */
[----:B--2---:R-:W-:Y:S01]  /*c9f0*/  LEA R181, R216, R177, 0x1 ;  /* 0x000000b1d8b57211 */ /* 0x004fe200078e08ff */
[----:B------:R-:W2:Y:S01]  /*ca00*/  LDC R224, c[0x0][0x3d8] ;  /* 0x0000f600ffe07b82 */ /* 0x000ea20000000800 */
[----:B------:R-:W-:Y:S01]  /*ca10*/  LEA.HI.X.SX32 R99, R184, R0, 0x1, P1 ;  /* 0x00000000b8637211 */ /* 0x000fe200008f0eff */
[----:B-1----:R-:W4:Y:S06]  /*ca20*/  LDL.LU.64 R104, [R1+0x1420] ;  /* 0x0014200001687983 */ /* 0x002f2c0000300a00 */
[----:B------:R-:W1:Y:S01]  /*ca30*/  LDC R225, c[0x0][0x3d8] ;  /* 0x0000f600ffe17b82 */ /* 0x000e620000000800 */
[----:B------:R0:W-:Y:S01]  /*ca40*/  STL.64 [R1+0x590], R100 ;  /* 0x0005906401007387 */ /* 0x0001e20000100a00 */
[----:B---3--:R-:W-:-:S02]  /*ca50*/  LEA R182, R217, R181, 0x1 ;  /* 0x000000b5d9b67211 */ /* 0x008fc400078e08ff */
[----:B------:R-:W-:-:S04]  /*ca60*/  LEA R216, P2, R186, R148, 0x1 ;  /* 0x00000094bad87211 */ /* 0x000fc800078408ff */
[----:B------:R-:W3:Y:S01]  /*ca70*/  LDC R226, c[0x0][0x3d8] ;  /* 0x0000f600ffe27b82 */ /* 0x000ee20000000800 */
[----:B0-----:R-:W4:Y:S07]  /*ca80*/  LDL.LU.64 R100, [R1+0x1418] ;  /* 0x0014180001647983 */ /* 0x001f2e0000300a00 */
[----:B------:R-:W0:Y:S01]  /*ca90*/  LDC R227, c[0x0][0x3d8] ;  /* 0x0000f600ffe37b82 */ /* 0x000e220000000800 */
[----:B------:R2:W-:Y:S01]  /*caa0*/  STL.64 [R1+0x588], R96 ;  /* 0x0005886001007387 */ /* 0x0005e20000100a00 */
[----:B------:R-:W-:-:S03]  /*cab0*/  IMAD R183, R218, 0x2, R182 ;  /* 0x00000002dab77824 */ /* 0x000fc600078e02b6 */
[----:B------:R2:W-:Y:S03]  /*cac0*/  STL.64 [R1+0x580], R98 ;  /* 0x0005806201007387 */ /* 0x0005e60000100a00 */
[----:B------:R-:W0:Y:S01]  /*cad0*/  LDC R228, c[0x0][0x3d8] ;  /* 0x0000f600ffe47b82 */ /* 0x000e220000000800 */
[----:B--2---:R-:W-:-:S07]  /*cae0*/  LEA R96, P3, R185, R148, 0x1 ;  /* 0x00000094b9607211 */ /* 0x004fce00078608ff */
[----:B------:R-:W2:Y:S01]  /*caf0*/  LDC R229, c[0x0][0x3d8] ;  /* 0x0000f600ffe57b82 */ /* 0x000ea20000000800 */
[-C--:B------:R-:W-:Y:S01]  /*cb00*/  LEA.HI.X.SX32 R97, R185, R0.reuse, 0x1, P3 ;  /* 0x00000000b9617211 */ /* 0x080fe200018f0eff */
[----:B------:R-:W4:Y:S01]  /*cb10*/  LDL.LU.64 R98, [R1+0x1410] ;  /* 0x0014100001627983 */ /* 0x000f220000300a00 */
[----:B------:R-:W-:-:S03]  /*cb20*/  LEA.HI.X.SX32 R217, R186, R0, 0x1, P2 ;  /* 0x00000000bad97211 */ /* 0x000fc600010f0eff */
[----:B------:R1:W-:Y:S01]  /*cb30*/  STL.64 [R1+0x570], R96 ;  /* 0x0005706001007387 */ /* 0x0003e20000100a00 */
[----:B------:R-:W-:Y:S01]  /*cb40*/  LEA R218, P2, R179, R148, 0x1 ;  /* 0x00000094b3da7211 */ /* 0x000fe200078408ff */
[----:B----4-:R-:W-:Y:S01]  /*cb50*/  IMAD R184, R219, 0x2, R183 ;  /* 0x00000002dbb87824 */ /* 0x010fe200078e02b7 */
[----:B------:R-:W4:Y:S02]  /*cb60*/  LDC R230, c[0x0][0x3d8] ;  /* 0x0000f600ffe67b82 */ /* 0x000f240000000800 */
[----:B------:R-:W-:-:S06]  /*cb70*/  LEA.HI.X.SX32 R219, R179, R0, 0x1, P2 ;  /* 0x00000000b3db7211 */ /* 0x000fcc00010f0eff */
[----:B------:R-:W0:Y:S01]  /*cb80*/  LDC R231, c[0x0][0x3d8] ;  /* 0x0000f600ffe77b82 */ /* 0x000e220000000800 */
[----:B-1----:R-:W-:-:S04]  /*cb90*/  LEA R96, P1, R178, R148, 0x1 ;  /* 0x00000094b2607211 */ /* 0x002fc800078208ff */
[----:B------:R-:W-:Y:S01]  /*cba0*/  LEA.HI.X.SX32 R97, R178, R0, 0x1, P1 ;  /* 0x00000000b2617211 */ /* 0x000fe200008f0eff */
[----:B------:R1:W-:Y:S01]  /*cbb0*/  STL.64 [R1+0x578], R216 ;  /* 0x000578d801007387 */ /* 0x0003e20000100a00 */
[----:B------:R-:W-:Y:S01]  /*cbc0*/  LEA R185, R220, R184, 0x1 ;  /* 0x000000b8dcb97211 */ /* 0x000fe200078e08ff */
[----:B------:R-:W-:Y:S01]  /*cbd0*/  IMAD.MOV.U32 R220, RZ, RZ, R188 ;  /* 0x000000ffffdc7224 */ /* 0x000fe200078e00bc */
[----:B------:R-:W0:Y:S01]  /*cbe0*/  LDC R232, c[0x0][0x3d8] ;  /* 0x0000f600ffe87b82 */ /* 0x000e220000000800 */
[----:B------:R3:W-:Y:S01]  /*cbf0*/  STL.64 [R1+0x568], R96 ;  /* 0x0005686001007387 */ /* 0x0007e20000100a00 */
[----:B------:R-:W-:Y:S01]  /*cc00*/  IMAD.MOV.U32 R188, RZ, RZ, R94 ;  /* 0x000000ffffbc7224 */ /* 0x000fe200078e005e */
[----:B------:R-:W-:Y:S01]  /*cc10*/  LEA R94, P1, R172, R148, 0x1 ;  /* 0x00000094ac5e7211 */ /* 0x000fe200078208ff */
[----:B------:R-:W-:Y:S01]  /*cc20*/  IMAD R178, R221, 0x2, R185 ;  /* 0x00000002ddb27824 */ /* 0x000fe200078e02b9 */
[----:B------:R-:W-:-:S03]  /*cc30*/  MOV R221, R189 ;  /* 0x000000bd00dd7202 */ /* 0x000fc60000000f00 */
[----:B------:R-:W0:Y:S01]  /*cc40*/  LDC R233, c[0x0][0x3d8] ;  /* 0x0000f600ffe97b82 */ /* 0x000e220000000800 */
[C---:B-1----:R-:W-:Y:S01]  /*cc50*/  LEA R216, P3, R180.reuse, R148, 0x1 ;  /* 0x00000094b4d87211 */ /* 0x042fe200078608ff */
[----:B---3--:R-:W3:Y:S06]  /*cc60*/  LDL.LU.64 R96, [R1+0x1408] ;  /* 0x0014080001607983 */ /* 0x008eec0000300a00 */
[----:B------:R-:W1:Y:S01]  /*cc70*/  LDC R234, c[0x0][0x3d8] ;  /* 0x0000f600ffea7b82 */ /* 0x000e620000000800 */
[----:B------:R2:W-:Y:S01]  /*cc80*/  STL.64 [R1+0x560], R218 ;  /* 0x000560da01007387 */ /* 0x0005e20000100a00 */
[----:B------:R-:W-:-:S02]  /*cc90*/  LEA.HI.X.SX32 R217, R180, R0, 0x1, P3 ;  /* 0x00000000b4d97211 */ /* 0x000fc400018f0eff */
[----:B------:R-:W-:Y:S02]  /*cca0*/  MOV R189, R95 ;  /* 0x0000005f00bd7202 */ /* 0x000fe40000000f00 */
[----:B------:R-:W-:Y:S02]  /*ccb0*/  LEA.HI.X.SX32 R95, R172, R0, 0x1, P1 ;  /* 0x00000000ac5f7211 */ /* 0x000fe400008f0eff */
[----:B------:R-:W0:Y:S01]  /*ccc0*/  LDC R235, c[0x0][0x3d8] ;  /* 0x0000f600ffeb7b82 */ /* 0x000e220000000800 */
[----:B--2---:R-:W-:Y:S02]  /*ccd0*/  IMAD.MOV.U32 R218, RZ, RZ, R212 ;  /* 0x000000ffffda7224 */ /* 0x004fe400078e00d4 */
[----:B------:R-:W-:Y:S01]  /*cce0*/  IMAD.MOV.U32 R212, RZ, RZ, R92 ;  /* 0x000000ffffd47224 */ /* 0x000fe200078e005c */
[----:B------:R-:W-:Y:S01]  /*ccf0*/  LEA R92, P2, R173, R148, 0x1 ;  /* 0x00000094ad5c7211 */ /* 0x000fe200078408ff */
[----:B------:R-:W-:-:S03]  /*cd00*/  IMAD.MOV.U32 R219, RZ, RZ, R213 ;  /* 0x000000ffffdb7224 */ /* 0x000fc600078e00d5 */
[----:B------:R-:W2:Y:S01]  /*cd10*/  LDC R236, c[0x0][0x3d8] ;  /* 0x0000f600ffec7b82 */ /* 0x000ea20000000800 */
[----:B------:R-:W-:Y:S01]  /*cd20*/  IMAD.MOV.U32 R213, RZ, RZ, R93 ;  /* 0x000000ffffd57224 */ /* 0x000fe200078e005d */
[----:B------:R-:W-:Y:S01]  /*cd30*/  LEA.HI.X.SX32 R93, R173, R0, 0x1, P2 ;  /* 0x00000000ad5d7211 */ /* 0x000fe200010f0eff */
[----:B------:R1:W-:Y:S01]  /*cd40*/  STL.64 [R1+0x558], R216 ;  /* 0x000558d801007387 */ /* 0x0003e20000100a00 */
[----:B------:R-:W-:-:S03]  /*cd50*/  IMAD R179, R224, 0x2, R178 ;  /* 0x00000002e0b37824 */ /* 0x000fc600078e02b2 */
[----:B------:R1:W-:Y:S01]  /*cd60*/  STL.64 [R1+0x550], R94 ;  /* 0x0005505e01007387 */ /* 0x0003e20000100a00 */
[----:B------:R-:W-:Y:S01]  /*cd70*/  IMAD.MOV.U32 R224, RZ, RZ, R90 ;  /* 0x000000ffffe07224 */ /* 0x000fe200078e005a */
[----:B------:R-:W-:Y:S01]  /*cd80*/  LEA R90, P2, R167, R148, 0x1 ;  /* 0x00000094a75a7211 */ /* 0x000fe200078408ff */
[----:B------:R-:W0:Y:S01]  /*cd90*/  LDC R237, c[0x0][0x3d8] ;  /* 0x0000f600ffed7b82 */ /* 0x000e220000000800 */
[----:B-1----:R-:W-:Y:S02]  /*cda0*/  MOV R216, R208 ;  /* 0x000000d000d87202 */ /* 0x002fe40000000f00 */
[----:B------:R-:W-:-:S05]  /*cdb0*/  MOV R208, R86 ;  /* 0x0000005600d07202 */ /* 0x000fca0000000f00 */
[----:B------:R-:W1:Y:S01]  /*cdc0*/  LDC R238, c[0x0][0x3d8] ;  /* 0x0000f600ffee7b82 */ /* 0x000e620000000800 */
[----:B------:R-:W2:Y:S01]  /*cdd0*/  LDL.LU.64 R94, [R1+0x1400] ;  /* 0x00140000015e7983 */ /* 0x000ea20000300a00 */
[C---:B------:R-:W-:Y:S01]  /*cde0*/  LEA R86, P3, R174.reuse, R148, 0x1 ;  /* 0x00000094ae567211 */ /* 0x040fe200078608ff */
[----:B------:R-:W-:Y:S02]  /*cdf0*/  IMAD.MOV.U32 R217, RZ, RZ, R209 ;  /* 0x000000ffffd97224 */ /* 0x000fe400078e00d1 */
[----:B------:R0:W-:Y:S01]  /*ce00*/  STL.64 [R1+0x548], R92 ;  /* 0x0005485c01007387 */ /* 0x0001e20000100a00 */
[----:B------:R-:W-:Y:S01]  /*ce10*/  IMAD.MOV.U32 R209, RZ, RZ, R87 ;  /* 0x000000ffffd17224 */ /* 0x000fe200078e0057 */
[-C--:B------:R-:W-:Y:S01]  /*ce20*/  LEA.HI.X.SX32 R87, R174, R0.reuse, 0x1, P3 ;  /* 0x00000000ae577211 */ /* 0x080fe200018f0eff */
[----:B------:R-:W1:Y:S01]  /*ce30*/  LDC R239, c[0x0][0x3d8] ;  /* 0x0000f600ffef7b82 */ /* 0x000e620000000800 */
[----:B------:R-:W-:Y:S01]  /*ce40*/  LEA R172, R225, R179, 0x1 ;  /* 0x000000b3e1ac7211 */ /* 0x000fe200078e08ff */
[----:B------:R-:W-:Y:S01]  /*ce50*/  IMAD.MOV.U32 R225, RZ, RZ, R91 ;  /* 0x000000ffffe17224 */ /* 0x000fe200078e005b */
[----:B------:R-:W-:-:S05]  /*ce60*/  LEA.HI.X.SX32 R91, R167, R0, 0x1, P2 ;  /* 0x00000000a75b7211 */ /* 0x000fca00010f0eff */
[----:B------:R-:W1:Y:S01]  /*ce70*/  LDC R240, c[0x0][0x3d8] ;  /* 0x0000f600fff07b82 */ /* 0x000e620000000800 */
[----:B0-----:R-:W-:-:S04]  /*ce80*/  LEA R92, P1, R166, R148, 0x1 ;  /* 0x00000094a65c7211 */ /* 0x001fc800078208ff */
[----:B------:R-:W-:Y:S01]  /*ce90*/  LEA.HI.X.SX32 R93, R166, R0, 0x1, P1 ;  /* 0x00000000a65d7211 */ /* 0x000fe200008f0eff */
[----:B------:R0:W-:Y:S02]  /*cea0*/  STL.64 [R1+0x540], R86 ;  /* 0x0005405601007387 */ /* 0x0001e40000100a00 */
[----:B------:R-:W1:Y:S02]  /*ceb0*/  LDC R241, c[0x0][0x3d8] ;  /* 0x0000f600fff17b82 */ /* 0x000e640000000800 */
[----:B------:R0:W-:Y:S06]  /*cec0*/  STL.64 [R1+0x538], R92 ;  /* 0x0005385c01007387 */ /* 0x0001ec0000100a00 */
[----:B------:R-:W1:Y:S01]  /*ced0*/  LDC R242, c[0x0][0x3d8] ;  /* 0x0000f600fff27b82 */ /* 0x000e620000000800 */
[C---:B0-----:R-:W-:Y:S01]  /*cee0*/  LEA R86, P3, R168.reuse, R148, 0x1 ;  /* 0x00000094a8567211 */ /* 0x041fe200078608ff */
[----:B------:R-:W2:Y:S06]  /*cef0*/  LDL.LU.64 R92, [R1+0x13f8] ;  /* 0x0013f800015c7983 */ /* 0x000eac0000300a00 */
[----:B------:R-:W0:Y:S01]  /*cf00*/  LDC R243, c[0x0][0x3d8] ;  /* 0x0000f600fff37b82 */ /* 0x000e220000000800 */
[----:B------:R1:W-:Y:S01]  /*cf10*/  STL.64 [R1+0x530], R90 ;  /* 0x0005305a01007387 */ /* 0x0003e20000100a00 */
[----:B------:R-:W-:-:S06]  /*cf20*/  LEA.HI.X.SX32 R87, R168, R0, 0x1, P3 ;  /* 0x00000000a8577211 */ /* 0x000fcc00018f0eff */
[----:B------:R-:W0:Y:S01]  /*cf30*/  LDC R244, c[0x0][0x3d8] ;  /* 0x0000f600fff47b82 */ /* 0x000e220000000800 */
[----:B-1----:R-:W-:-:S07]  /*cf40*/  LEA R90, P1, R160, R148, 0x1 ;  /* 0x00000094a05a7211 */ /* 0x002fce00078208ff */
[----:B------:R-:W1:Y:S01]  /*cf50*/  LDC R245, c[0x0][0x3d8] ;  /* 0x0000f600fff57b82 */ /* 0x000e620000000800 */
[----:B------:R-:W-:Y:S01]  /*cf60*/  LEA.HI.X.SX32 R91, R160, R0, 0x1, P1 ;  /* 0x00000000a05b7211 */ /* 0x000fe200008f0eff */
[----:B------:R-:W-:Y:S04]  /*cf70*/  STL.64 [R1+0x528], R86 ;  /* 0x0005285601007387 */ /* 0x000fe80000100a00 */
[----:B------:R0:W-:Y:S02]  /*cf80*/  STL.64 [R1+0x520], R90 ;  /* 0x0005205a01007387 */ /* 0x0001e40000100a00 */
[----:B------:R-:W1:Y:S08]  /*cf90*/  LDC R246, c[0x0][0x3d8] ;  /* 0x0000f600fff67b82 */ /* 0x000e700000000800 */
[----:B------:R-:W1:Y:S01]  /*cfa0*/  LDC R247, c[0x0][0x3d8] ;  /* 0x0000f600fff77b82 */ /* 0x000e620000000800 */
[----:B0-----:R-:W3:Y:S01]  /*cfb0*/  LDL.LU.64 R90, [R1+0x13f0] ;  /* 0x0013f000015a7983 */ /* 0x001ee20000300a00 */
[----:B------:R-:W-:Y:S01]  /*cfc0*/  LEA R173, R226, R172, 0x1 ;  /* 0x000000ace2ad7211 */ /* 0x000fe200078e08ff */
[----:B------:R-:W-:Y:S01]  /*cfd0*/  IMAD.MOV.U32 R226, RZ, RZ, R88 ;  /* 0x000000ffffe27224 */ /* 0x000fe200078e0058 */
[----:B------:R-:W-:-:S04]  /*cfe0*/  LEA R88, P2, R161, R148, 0x1 ;  /* 0x00000094a1587211 */ /* 0x000fc800078408ff */
[----:B------:R-:W0:Y:S01]  /*cff0*/  LDC R248, c[0x0][0x3d8] ;  /* 0x0000f600fff87b82 */ /* 0x000e220000000800 */
[----:B------:R-:W-:Y:S01]  /*d000*/  IMAD R166, R227, 0x2, R173 ;  /* 0x00000002e3a67824 */ /* 0x000fe200078e02ad */
[----:B------:R-:W-:Y:S02]  /*d010*/  MOV R227, R89 ;  /* 0x0000005900e37202 */ /* 0x000fe40000000f00 */
[----:B------:R-:W-:Y:S02]  /*d020*/  LEA.HI.X.SX32 R89, R161, R0, 0x1, P2 ;  /* 0x00000000a1597211 */ /* 0x000fe400010f0eff */
[C---:B------:R-:W-:Y:S02]  /*d030*/  LEA R86, P3, R162.reuse, R148, 0x1 ;  /* 0x00000094a2567211 */ /* 0x040fe400078608ff */
        /* <DEDUP_REMOVED lines=12> */
[----:B------:R-:W-:-:S04]  /*d100*/  LEA R86, P3, R156, R148, 0x1 ;  /* 0x000000949c567211 */ /* 0x000fc800078608ff */
[----:B------:R-:W-:Y:S01]  /*d110*/  LEA.HI.X.SX32 R87, R156, R0, 0x1, P3 ;  /* 0x000000009c577211 */ /* 0x000fe200018f0eff */
[----:B------:R-:W-:Y:S01]  /*d120*/  IMAD R167, R228, 0x2, R166 ;  /* 0x00000002e4a77824 */ /* 0x000fe200078e02a6 */
[----:B------:R-:W-:Y:S01]  /*d130*/  LEA R228, P2, R155, R148, 0x1 ;  /* 0x000000949be47211 */ /* 0x000fe200078408ff */
[----:B------:R-:W0:Y:S02]  /*d140*/  LDC R223, c[0x0][0x3d8] ;  /* 0x0000f600ffdf7b82 */ /* 0x000e240000000800 */
[----:B------:R4:W-:Y:S01]  /*d150*/  STL.64 [R1+0x4f8], R86 ;  /* 0x0004f85601007387 */ /* 0x0009e20000100a00 */
[----:B------:R-:W-:Y:S01]  /*d160*/  IMAD R160, R229, 0x2, R167 ;  /* 0x00000002e5a07824 */ /* 0x000fe200078e02a7 */
[----:B------:R-:W-:-:S04]  /*d170*/  LEA.HI.X.SX32 R229, R155, R0, 0x1, P2 ;  /* 0x000000009be57211 */ /* 0x000fc800010f0eff */
[----:B------:R-:W0:Y:S01]  /*d180*/  LDC R142, c[0x0][0x3d8] ;  /* 0x0000f600ff8e7b82 */ /* 0x000e220000000800 */
[----:B----4-:R-:W-:-:S07]  /*d190*/  LEA R86, P1, R147, R148, 0x1 ;  /* 0x0000009493567211 */ /* 0x010fce00078208ff */
[----:B------:R-:W4:Y:S01]  /*d1a0*/  LDC R138, c[0x0][0x3d8] ;  /* 0x0000f600ff8a7b82 */ /* 0x000f220000000800 */
[----:B------:R-:W-:Y:S01]  /*d1b0*/  LEA.HI.X.SX32 R87, R147, R0, 0x1, P1 ;  /* 0x0000000093577211 */ /* 0x000fe200008f0eff */
[----:B------:R-:W-:Y:S01]  /*d1c0*/  STL.64 [R1+0x500], R228 ;  /* 0x000500e401007387 */ /* 0x000fe20000100a00 */
[----:B------:R-:W-:-:S03]  /*d1d0*/  LEA R161, R230, R160, 0x1 ;  /* 0x000000a0e6a17211 */ /* 0x000fc600078e08ff */
[----:B------:R1:W-:Y:S01]  /*d1e0*/  STL.64 [R1+0x4f0], R86 ;  /* 0x0004f05601007387 */ /* 0x0003e20000100a00 */
[----:B------:R-:W-:Y:S01]  /*d1f0*/  LEA R230, P2, R149, R148, 0x1 ;  /* 0x0000009495e67211 */ /* 0x000fe200078408ff */
[----:B------:R-:W-:Y:S01]  /*d200*/  IMAD R154, R231, 0x2, R161 ;  /* 0x00000002e79a7824 */ /* 0x000fe200078e02a1 */
[----:B------:R-:W0:Y:S01]  /*d210*/  @!P0 SYNCS.CCTL.IV [UR9+0x20000] ;  /* 0x02000000ff0089b1 */ /* 0x000e220008000009 */
[----:B------:R-:W-:Y:S01]  /*d220*/  MOV R162, R218 ;  /* 0x000000da00a27202 */ /* 0x000fe20000000f00 */
[----:B------:R-:W-:Y:S01]  /*d230*/  NOP ;  /* 0x0000000000007918 */ /* 0x000fe20000000000 */
[----:B-1----:R-:W4:Y:S01]  /*d240*/  LDL.LU.64 R86, [R1+0x13e0] ;  /* 0x0013e00001567983 */ /* 0x002f220000300a00 */
[----:B------:R-:W-:Y:S02]  /*d250*/  LEA.HI.X.SX32 R231, R149, R0, 0x1, P2 ;  /* 0x0000000095e77211 */ /* 0x000fe400010f0eff */
[----:B------:R-:W-:-:S03]  /*d260*/  LEA R228, P3, R150, R148, 0x1 ;  /* 0x0000009496e47211 */ /* 0x000fc600078608ff */
[----:B------:R1:W-:Y:S01]  /*d270*/  STL.64 [R1+0x4e8], R230 ;  /* 0x0004e8e601007387 */ /* 0x0003e20000100a00 */
[----:B------:R-:W-:Y:S01]  /*d280*/  LEA.HI.X.SX32 R229, R150, R0, 0x1, P3 ;  /* 0x0000000096e57211 */ /* 0x000fe200018f0eff */
[----:B-1----:R-:W-:Y:S02]  /*d290*/  IMAD.MOV.U32 R230, RZ, RZ, R226 ;  /* 0x000000ffffe67224 */ /* 0x002fe400078e00e2 */
[----:B------:R-:W-:Y:S01]  /*d2a0*/  IMAD.MOV.U32 R226, RZ, RZ, R84 ;  /* 0x000000ffffe27224 */ /* 0x000fe200078e0054 */
[C---:B------:R-:W-:Y:S01]  /*d2b0*/  LEA R84, P1, R132.reuse, R148, 0x1 ;  /* 0x0000009484547211 */ /* 0x040fe200078208ff */
[----:B------:R-:W-:Y:S01]  /*d2c0*/  IMAD.MOV.U32 R231, RZ, RZ, R227 ;  /* 0x000000ffffe77224 */ /* 0x000fe200078e00e3 */
[----:B------:R-:W-:Y:S02]  /*d2d0*/  MOV R227, R85 ;  /* 0x0000005500e37202 */ /* 0x000fe40000000f00 */
[----:B------:R-:W-:Y:S01]  /*d2e0*/  LEA.HI.X.SX32 R85, R132, R0, 0x1, P1 ;  /* 0x0000000084557211 */ /* 0x000fe200008f0eff */
[----:B------:R-:W-:Y:S04]  /*d2f0*/  STL.64 [R1+0x4e0], R228 ;  /* 0x0004e0e401007387 */ /* 0x000fe80000100a00 */
[----:B------:R1:W-:Y:S04]  /*d300*/  STL.64 [R1+0x4d8], R84 ;  /* 0x0004d85401007387 */ /* 0x0003e80000100a00 */
[----:B-1----:R-:W4:Y:S01]  /*d310*/  LDL.LU.64 R84, [R1+0x13d8] ;  /* 0x0013d80001547983 */ /* 0x002f220000300a00 */
[----:B------:R-:W-:Y:S01]  /*d320*/  IMAD R155, R232, 0x2, R154 ;  /* 0x00000002e89b7824 */ /* 0x000fe200078e029a */
[----:B------:R-:W-:-:S02]  /*d330*/  LEA R232, P2, R133, R148, 0x1 ;  /* 0x0000009485e87211 */ /* 0x000fc400078408ff */
[----:B------:R-:W-:Y:S01]  /*d340*/  MOV R228, R224 ;  /* 0x000000e000e47202 */ /* 0x000fe20000000f00 */
[----:B------:R-:W-:Y:S01]  /*d350*/  IMAD.MOV.U32 R224, RZ, RZ, R82 ;  /* 0x000000ffffe07224 */ /* 0x000fe200078e0052 */
[----:B------:R-:W-:Y:S02]  /*d360*/  LEA R149, R233, R155, 0x1 ;  /* 0x0000009be9957211 */ /* 0x000fe400078e08ff */
[----:B------:R-:W-:Y:S01]  /*d370*/  LEA R82, P3, R139, R148, 0x1 ;  /* 0x000000948b527211 */ /* 0x000fe200078608ff */
[----:B------:R-:W-:Y:S01]  /*d380*/  IMAD.MOV.U32 R229, RZ, RZ, R225 ;  /* 0x000000ffffe57224 */ /* 0x000fe200078e00e1 */
[-C--:B------:R-:W-:Y:S01]  /*d390*/  LEA.HI.X.SX32 R233, R133, R0.reuse, 0x1, P2 ;  /* 0x0000000085e97211 */ /* 0x080fe200010f0eff */
[----:B------:R-:W-:Y:S01]  /*d3a0*/  IMAD.MOV.U32 R225, RZ, RZ, R83 ;  /* 0x000000ffffe17224 */ /* 0x000fe200078e0053 */
[----:B------:R-:W-:Y:S01]  /*d3b0*/  LEA.HI.X.SX32 R83, R139, R0, 0x1, P3 ;  /* 0x000000008b537211 */ /* 0x000fe200018f0eff */
[----:B------:R-:W-:Y:S04]  /*d3c0*/  STL [R1+0x1198], R139 ;  /* 0x0011988b01007387 */ /* 0x000fe80000100800 */
[----:B------:R-:W-:Y:S04]  /*d3d0*/  STL.64 [R1+0x4d0], R232 ;  /* 0x0004d0e801007387 */ /* 0x000fe80000100a00 */
[----:B------:R-:W-:Y:S04]  /*d3e0*/  STL [R1+0x11e0], R139 ;  /* 0x0011e08b01007387 */ /* 0x000fe80000100800 */
[----:B------:R-:W-:Y:S04]  /*d3f0*/  STL [R1+0x1230], R139 ;  /* 0x0012308b01007387 */ /* 0x000fe80000100800 */
[----:B------:R1:W-:Y:S01]  /*d400*/  STL.64 [R1+0x4c8], R82 ;  /* 0x0004c85201007387 */ /* 0x0003e20000100a00 */
[----:B------:R-:W-:-:S02]  /*d410*/  LEA R150, R234, R149, 0x1 ;  /* 0x00000095ea967211 */ /* 0x000fc400078e08ff */
[-C--:B------:R-:W-:Y:S02]  /*d420*/  LEA R234, P2, R127, R148.reuse, 0x1 ;  /* 0x000000947fea7211 */ /* 0x080fe400078408ff */
[----:B-1----:R-:W-:-:S04]  /*d430*/  LEA R82, P1, R126, R148, 0x1 ;  /* 0x000000947e527211 */ /* 0x002fc800078208ff */
[----:B------:R-:W-:Y:S02]  /*d440*/  LEA.HI.X.SX32 R83, R126, R0, 0x1, P1 ;  /* 0x000000007e537211 */ /* 0x000fe400008f0eff */
[C---:B------:R-:W-:Y:S01]  /*d450*/  LEA R232, P3, R128.reuse, R148, 0x1 ;  /* 0x0000009480e87211 */ /* 0x040fe200078608ff */
[----:B------:R-:W-:Y:S02]  /*d460*/  IMAD R132, R235, 0x2, R150 ;  /* 0x00000002eb847824 */ /* 0x000fe400078e0296 */
[----:B------:R1:W-:Y:S01]  /*d470*/  STL.64 [R1+0x4c0], R82 ;  /* 0x0004c05201007387 */ /* 0x0003e20000100a00 */
[-C--:B------:R-:W-:Y:S02]  /*d480*/  LEA.HI.X.SX32 R235, R127, R0.reuse, 0x1, P2 ;  /* 0x000000007feb7211 */ /* 0x080fe400010f0eff */
[----:B------:R-:W-:Y:S01]  /*d490*/  LEA.HI.X.SX32 R233, R128, R0, 0x1, P3 ;  /* 0x0000000080e97211 */ /* 0x000fe200018f0eff */
[----:B-1----:R-:W4:Y:S04]  /*d4a0*/  LDL.LU.64 R82, [R1+0x13d0] ;  /* 0x0013d00001527983 */ /* 0x002f280000300a00 */
[----:B------:R-:W-:Y:S04]  /*d4b0*/  STL.64 [R1+0x4b8], R234 ;  /* 0x0004b8ea01007387 */ /* 0x000fe80000100a00 */
[----:B------:R1:W-:Y:S02]  /*d4c0*/  STL.64 [R1+0x4b0], R232 ;  /* 0x0004b0e801007387 */ /* 0x0003e40000100a00 */
[----:B-1----:R-:W-:Y:S01]  /*d4d0*/  IMAD.MOV.U32 R232, RZ, RZ, R230 ;  /* 0x000000ffffe87224 */ /* 0x002fe200078e00e6 */
[----:B------:R-:W-:Y:S01]  /*d4e0*/  MOV R230, R228 ;  /* 0x000000e400e67202 */ /* 0x000fe20000000f00 */
[----:B------:R-:W-:-:S02]  /*d4f0*/  IMAD.MOV.U32 R228, RZ, RZ, R226 ;  /* 0x000000ffffe47224 */ /* 0x000fc400078e00e2 */
[----:B------:R-:W-:Y:S01]  /*d500*/  IMAD.MOV.U32 R226, RZ, RZ, R224 ;  /* 0x000000ffffe27224 */ /* 0x000fe200078e00e0 */
[----:B------:R-:W-:Y:S01]  /*d510*/  MOV R224, R220 ;  /* 0x000000dc00e07202 */ /* 0x000fe20000000f00 */
[----:B------:R-:W-:Y:S02]  /*d520*/  IMAD.MOV.U32 R233, RZ, RZ, R231 ;  /* 0x000000ffffe97224 */ /* 0x000fe400078e00e7 */
[----:B------:R-:W-:Y:S01]  /*d530*/  IMAD.MOV.U32 R231, RZ, RZ, R229 ;  /* 0x000000ffffe77224 */ /* 0x000fe200078e00e5 */
[----:B------:R-:W-:Y:S01]  /*d540*/  MOV R229, R227 ;  /* 0x000000e300e57202 */ /* 0x000fe20000000f00 */
[----:B------:R-:W-:Y:S02]  /*d550*/  IMAD.MOV.U32 R220, RZ, RZ, R192 ;  /* 0x000000ffffdc7224 */ /* 0x000fe400078e00c0 */
[----:B------:R-:W-:Y:S01]  /*d560*/  IMAD.MOV.U32 R192, RZ, RZ, R80 ;  /* 0x000000ffffc07224 */ /* 0x000fe200078e0050 */
[----:B------:R-:W-:Y:S01]  /*d570*/  LEA R80, P1, R120, R148, 0x1 ;  /* 0x0000009478507211 */ /* 0x000fe200078208ff */
[----:B------:R-:W-:-:S02]  /*d580*/  IMAD.MOV.U32 R227, RZ, RZ, R225 ;  /* 0x000000ffffe37224 */ /* 0x000fc400078e00e1 */
[----:B------:R-:W-:Y:S01]  /*d590*/  IMAD.MOV.U32 R225, RZ, RZ, R221 ;  /* 0x000000ffffe17224 */ /* 0x000fe200078e00dd */
[----:B------:R-:W-:Y:S01]  /*d5a0*/  MOV R221, R193 ;  /* 0x000000c100dd7202 */ /* 0x000fe20000000f00 */
[----:B------:R-:W-:Y:S01]  /*d5b0*/  IMAD.MOV.U32 R193, RZ, RZ, R81 ;  /* 0x000000ffffc17224 */ /* 0x000fe200078e0051 */
[----:B------:R-:W-:-:S05]  /*d5c0*/  LEA.HI.X.SX32 R81, R120, R0, 0x1, P1 ;  /* 0x0000000078517211 */ /* 0x000fca00008f0eff */
[----:B------:R1:W-:Y:S04]  /*d5d0*/  STL.64 [R1+0x4a8], R80 ;  /* 0x0004a85001007387 */ /* 0x0003e80000100a00 */
[----:B-1----:R-:W4:Y:S01]  /*d5e0*/  LDL.LU.64 R80, [R1+0x13c8] ;  /* 0x0013c80001507983 */ /* 0x002f220000300a00 */
[----:B--2---:R-:W-:Y:S01]  /*d5f0*/  IMAD R133, R236, 0x2, R132 ;  /* 0x00000002ec857824 */ /* 0x004fe200078e0284 */
[----:B------:R-:W-:-:S04]  /*d600*/  LEA R236, P2, R121, R148, 0x1 ;  /* 0x0000009479ec7211 */ /* 0x000fc800078408ff */
[----:B------:R-:W-:Y:S02]  /*d610*/  LEA R126, R237, R133, 0x1 ;  /* 0x00000085ed7e7211 */ /* 0x000fe400078e08ff */
[----:B------:R-:W-:Y:S02]  /*d620*/  LEA.HI.X.SX32 R237, R121, R0, 0x1, P2 ;  /* 0x0000000079ed7211 */ /* 0x000fe400010f0eff */
[----:B------:R-:W-:Y:S02]  /*d630*/  LEA R127, R238, R126, 0x1 ;  /* 0x0000007eee7f7211 */ /* 0x000fe400078e08ff */
[-C--:B------:R-:W-:Y:S01]  /*d640*/  LEA R234, P3, R122, R148.reuse, 0x1 ;  /* 0x000000947aea7211 */ /* 0x080fe200078608ff */
[----:B------:R1:W-:Y:S01]  /*d650*/  STL.64 [R1+0x4a0], R236 ;  /* 0x0004a0ec01007387 */ /* 0x0003e20000100a00 */
[----:B------:R-:W-:Y:S01]  /*d660*/  LEA R238, P1, R114, R148, 0x1 ;  /* 0x0000009472ee7211 */ /* 0x000fe200078208ff */
[----:B------:R-:W-:Y:S01]  /*d670*/  IMAD R120, R239, 0x2, R127 ;  /* 0x00000002ef787824 */ /* 0x000fe200078e027f */
[----:B------:R-:W-:-:S02]  /*d680*/  LEA.HI.X.SX32 R235, R122, R0, 0x1, P3 ;  /* 0x000000007aeb7211 */ /* 0x000fc400018f0eff */
[----:B------:R-:W-:Y:S01]  /*d690*/  LEA.HI.X.SX32 R239, R114, R0, 0x1, P1 ;  /* 0x0000000072ef7211 */ /* 0x000fe200008f0eff */
[----:B------:R-:W-:Y:S02]  /*d6a0*/  IMAD R121, R240, 0x2, R120 ;  /* 0x00000002f0797824 */ /* 0x000fe400078e0278 */
[----:B------:R2:W-:Y:S01]  /*d6b0*/  STL.64 [R1+0x498], R234 ;  /* 0x000498ea01007387 */ /* 0x0005e20000100a00 */
[----:B-1----:R-:W-:-:S04]  /*d6c0*/  LEA R236, P2, R115, R148, 0x1 ;  /* 0x0000009473ec7211 */ /* 0x002fc800078408ff */
[----:B------:R-:W-:Y:S01]  /*d6d0*/  LEA.HI.X.SX32 R237, R115, R0, 0x1, P2 ;  /* 0x0000000073ed7211 */ /* 0x000fe200010f0eff */
[----:B------:R1:W-:Y:S01]  /*d6e0*/  STL.64 [R1+0x490], R238 ;  /* 0x000490ee01007387 */ /* 0x0003e20000100a00 */
[----:B--2---:R-:W-:-:S03]  /*d6f0*/  LEA R234, P3, R116, R148, 0x1 ;  /* 0x0000009474ea7211 */ /* 0x004fc600078608ff */
[----:B------:R2:W-:Y:S01]  /*d700*/  STL.64 [R1+0x488], R236 ;  /* 0x000488ec01007387 */ /* 0x0005e20000100a00 */
[----:B------:R-:W-:Y:S02]  /*d710*/  LEA R114, R241, R121, 0x1 ;  /* 0x00000079f1727211 */ /* 0x000fe400078e08ff */
[----:B------:R-:W-:Y:S02]  /*d720*/  LEA.HI.X.SX32 R235, R116, R0, 0x1, P3 ;  /* 0x0000000074eb7211 */ /* 0x000fe400018f0eff */
[CC--:B-1----:R-:W-:Y:S02]  /*d730*/  LEA R238, P1, R108.reuse, R148.reuse, 0x1 ;  /* 0x000000946cee7211 */ /* 0x0c2fe400078208ff */
[C---:B--2---:R-:W-:Y:S01]  /*d740*/  LEA R236, P2, R109.reuse, R148, 0x1 ;  /* 0x000000946dec7211 */ /* 0x044fe200078408ff */
[----:B------:R1:W-:Y:S01]  /*d750*/  STL.64 [R1+0x480], R234 ;  /* 0x000480ea01007387 */ /* 0x0003e20000100a00 */
[-C--:B------:R-:W-:Y:S01]  /*d760*/  LEA.HI.X.SX32 R239, R108, R0.reuse, 0x1, P1 ;  /* 0x000000006cef7211 */ /* 0x080fe200008f0eff */
[----:B------:R-:W-:Y:S01]  /*d770*/  IMAD R115, R242, 0x2, R114 ;  /* 0x00000002f2737824 */ /* 0x000fe200078e0272 */
[----:B------:R-:W-:-:S03]  /*d780*/  LEA.HI.X.SX32 R237, R109, R0, 0x1, P2 ;  /* 0x000000006ded7211 */ /* 0x000fc600010f0eff */
[----:B------:R-:W-:Y:S01]  /*d790*/  IMAD R108, R243, 0x2, R115 ;  /* 0x00000002f36c7824 */ /* 0x000fe200078e0273 */
[----:B------:R2:W-:Y:S01]  /*d7a0*/  STL.64 [R1+0x478], R238 ;  /* 0x000478ee01007387 */ /* 0x0005e20000100a00 */
[----:B-1----:R-:W-:-:S03]  /*d7b0*/  LEA R234, P3, R110, R148, 0x1 ;  /* 0x000000946eea7211 */ /* 0x002fc600078608ff */
[----:B------:R1:W-:Y:S01]  /*d7c0*/  STL.64 [R1+0x470], R236 ;  /* 0x000470ec01007387 */ /* 0x0003e20000100a00 */
[----:B------:R-:W-:Y:S02]  /*d7d0*/  LEA.HI.X.SX32 R235, R110, R0, 0x1, P3 ;  /* 0x000000006eeb7211 */ /* 0x000fe400018f0eff */
[----:B--2---:R-:W-:Y:S02]  /*d7e0*/  LEA R238, P1, R106, R148, 0x1 ;  /* 0x000000946aee7211 */ /* 0x004fe400078208ff */
[----:B------:R-:W-:Y:S02]  /*d7f0*/  LEA R109, R244, R108, 0x1 ;  /* 0x0000006cf46d7211 */ /* 0x000fe400078e08ff */
[C---:B-1----:R-:W-:Y:S01]  /*d800*/  LEA R236, P2, R105.reuse, R148, 0x1 ;  /* 0x0000009469ec7211 */ /* 0x042fe200078408ff */
[----:B------:R1:W-:Y:S01]  /*d810*/  STL.64 [R1+0x468], R234 ;  /* 0x000468ea01007387 */ /* 0x0003e20000100a00 */
[-C--:B------:R-:W-:Y:S02]  /*d820*/  LEA.HI.X.SX32 R239, R106, R0.reuse, 0x1, P1 ;  /* 0x000000006aef7211 */ /* 0x080fe400008f0eff */
[----:B------:R-:W-:Y:S01]  /*d830*/  LEA.HI.X.SX32 R237, R105, R0, 0x1, P2 ;  /* 0x0000000069ed7211 */ /* 0x000fe200010f0eff */
[----:B------:R-:W-:-:S02]  /*d840*/  IMAD R105, R245, 0x2, R109 ;  /* 0x00000002f5697824 */ /* 0x000fc400078e026d */
[----:B------:R2:W-:Y:S01]  /*d850*/  STL.64 [R1+0x460], R238 ;  /* 0x000460ee01007387 */ /* 0x0005e20000100a00 */
[----:B-1----:R-:W-:-:S03]  /*d860*/  LEA R234, P3, R104, R148, 0x1 ;  /* 0x0000009468ea7211 */ /* 0x002fc600078608ff */
[----:B------:R1:W-:Y:S01]  /*d870*/  STL.64 [R1+0x458], R236 ;  /* 0x000458ec01007387 */ /* 0x0003e20000100a00 */
[----:B------:R-:W-:Y:S02]  /*d880*/  LEA.HI.X.SX32 R235, R104, R0, 0x1, P3 ;  /* 0x0000000068eb7211 */ /* 0x000fe400018f0eff */
[C---:B--2---:R-:W-:Y:S01]  /*d890*/  LEA R238, P1, R101.reuse, R148, 0x1 ;  /* 0x0000009465ee7211 */ /* 0x044fe200078208ff */
[----:B------:R-:W-:Y:S02]  /*d8a0*/  IMAD R104, R246, 0x2, R105 ;  /* 0x00000002f6687824 */ /* 0x000fe400078e0269 */
[----:B------:R2:W-:Y:S01]  /*d8b0*/  STL.64 [R1+0x450], R234 ;  /* 0x000450ea01007387 */ /* 0x0005e20000100a00 */
[----:B------:R-:W-:Y:S02]  /*d8c0*/  LEA.HI.X.SX32 R239, R101, R0, 0x1, P1 ;  /* 0x0000000065ef7211 */ /* 0x000fe400008f0eff */
[C---:B-1----:R-:W-:Y:S01]  /*d8d0*/  LEA R236, P2, R100.reuse, R148, 0x1 ;  /* 0x0000009464ec7211 */ /* 0x042fe200078408ff */
[----:B------:R-:W-:Y:S03]  /*d8e0*/  STL.64 [R1+0x1178], R246 ;  /* 0x001178f601007387 */ /* 0x000fe60000100a00 */
[----:B------:R-:W-:Y:S01]  /*d8f0*/  LEA.HI.X.SX32 R237, R100, R0, 0x1, P2 ;  /* 0x0000000064ed7211 */ /* 0x000fe200010f0eff */
[----:B------:R1:W-:Y:S01]  /*d900*/  STL.64 [R1+0x448], R238 ;  /* 0x000448ee01007387 */ /* 0x0003e20000100a00 */
[----:B------:R-:W-:-:S02]  /*d910*/  LEA R100, R247, R104, 0x1 ;  /* 0x00000068f7647211 */ /* 0x000fc400078e08ff */
[C---:B--2---:R-:W-:Y:S01]  /*d920*/  LEA R234, P3, R99.reuse, R148, 0x1 ;  /* 0x0000009463ea7211 */ /* 0x044fe200078608ff */
[----:B------:R3:W-:Y:S03]  /*d930*/  STL.64 [R1+0x440], R236 ;  /* 0x000440ec01007387 */ /* 0x0007e60000100a00 */
[----:B------:R-:W-:Y:S01]  /*d940*/  LEA.HI.X.SX32 R235, R99, R0, 0x1, P3 ;  /* 0x0000000063eb7211 */ /* 0x000fe200018f0eff */
[----:B------:R-:W-:Y:S01]  /*d950*/  IMAD R99, R248, 0x2, R100 ;  /* 0x00000002f8637824 */ /* 0x000fe200078e0264 */
[CC--:B-1----:R-:W-:Y:S02]  /*d960*/  LEA R238, P1, R98.reuse, R148.reuse, 0x1 ;  /* 0x0000009462ee7211 */ /* 0x0c2fe400078208ff */
[----:B---3--:R-:W-:Y:S01]  /*d970*/  LEA R236, P2, R97, R148, 0x1 ;  /* 0x0000009461ec7211 */ /* 0x008fe200078408ff */
[----:B------:R1:W-:Y:S01]  /*d980*/  STL.64 [R1+0x438], R234 ;  /* 0x000438ea01007387 */ /* 0x0003e20000100a00 */
[----:B------:R-:W-:-:S02]  /*d990*/  LEA.HI.X.SX32 R239, R98, R0, 0x1, P1 ;  /* 0x0000000062ef7211 */ /* 0x000fc400008f0eff */
[----:B------:R-:W-:Y:S01]  /*d9a0*/  LEA.HI.X.SX32 R237, R97, R0, 0x1, P2 ;  /* 0x0000000061ed7211 */ /* 0x000fe200010f0eff */
[----:B------:R-:W-:Y:S02]  /*d9b0*/  IMAD R97, R249, 0x2, R99 ;  /* 0x00000002f9617824 */ /* 0x000fe400078e0263 */
[----:B------:R2:W-:Y:S01]  /*d9c0*/  STL.64 [R1+0x430], R238 ;  /* 0x000430ee01007387 */ /* 0x0005e20000100a00 */
[----:B-1----:R-:W-:-:S03]  /*d9d0*/  LEA R234, P3, R96, R148, 0x1 ;  /* 0x0000009460ea7211 */ /* 0x002fc600078608ff */
[----:B------:R1:W-:Y:S01]  /*d9e0*/  STL.64 [R1+0x428], R236 ;  /* 0x000428ec01007387 */ /* 0x0003e20000100a00 */
[----:B------:R-:W-:Y:S02]  /*d9f0*/  LEA.HI.X.SX32 R235, R96, R0, 0x1, P3 ;  /* 0x0000000060eb7211 */ /* 0x000fe400018f0eff */
[C---:B--2---:R-:W-:Y:S02]  /*da00*/  LEA R238, P1, R95.reuse, R148, 0x1 ;  /* 0x000000945fee7211 */ /* 0x044fe400078208ff */
[----:B------:R-:W-:Y:S01]  /*da10*/  LEA R96, R250, R97, 0x1 ;  /* 0x00000061fa607211 */ /* 0x000fe200078e08ff */
[----:B------:R2:W-:Y:S01]  /*da20*/  STL.64 [R1+0x420], R234 ;  /* 0x000420ea01007387 */ /* 0x0005e20000100a00 */
[----:B------:R-:W-:Y:S02]  /*da30*/  LEA.HI.X.SX32 R239, R95, R0, 0x1, P1 ;  /* 0x000000005fef7211 */ /* 0x000fe400008f0eff */
[C---:B-1----:R-:W-:Y:S01]  /*da40*/  LEA R236, P2, R94.reuse, R148, 0x1 ;  /* 0x000000945eec7211 */ /* 0x042fe200078408ff */
[----:B------:R-:W-:Y:S03]  /*da50*/  STL.64 [R1+0x1180], R250 ;  /* 0x001180fa01007387 */ /* 0x000fe60000100a00 */
[----:B------:R-:W-:Y:S01]  /*da60*/  LEA.HI.X.SX32 R237, R94, R0, 0x1, P2 ;  /* 0x000000005eed7211 */ /* 0x000fe200010f0eff */
[----:B------:R-:W-:Y:S01]  /*da70*/  IMAD R94, R251, 0x2, R96 ;  /* 0x00000002fb5e7824 */ /* 0x000fe200078e0260 */
[C---:B--2---:R-:W-:Y:S01]  /*da80*/  LEA R234, P3, R93.reuse, R148, 0x1 ;  /* 0x000000945dea7211 */ /* 0x044fe200078608ff */
[----:B------:R-:W-:Y:S03]  /*da90*/  STL.64 [R1+0x418], R238 ;  /* 0x000418ee01007387 */ /* 0x000fe60000100a00 */
[----:B------:R-:W-:Y:S01]  /*daa0*/  LEA.HI.X.SX32 R235, R93, R0, 0x1, P3 ;  /* 0x000000005deb7211 */ /* 0x000fe200018f0eff */
[----:B------:R1:W-:Y:S01]  /*dab0*/  STL.64 [R1+0x410], R236 ;  /* 0x000410ec01007387 */ /* 0x0003e20000100a00 */
[----:B------:R-:W-:Y:S01]  /*dac0*/  IMAD R93, R252, 0x2, R94 ;  /* 0x00000002fc5d7824 */ /* 0x000fe200078e025e */
[----:B-1----:R-:W-:-:S04]  /*dad0*/  LEA R236, P2, R91, R148, 0x1 ;  /* 0x000000945bec7211 */ /* 0x002fc800078408ff */
[----:B------:R-:W-:Y:S02]  /*dae0*/  LEA.HI.X.SX32 R237, R91, R0, 0x1, P2 ;  /* 0x000000005bed7211 */ /* 0x000fe400010f0eff */
[----:B------:R-:W-:Y:S02]  /*daf0*/  LEA R91, R199, R93, 0x1 ;  /* 0x0000005dc75b7211 */ /* 0x000fe400078e08ff */
[----:B------:R-:W1:Y:S01]  /*db00*/  LDC R199, c[0x0][0x3d8] ;  /* 0x0000f600ffc77b82 */ /* 0x000e620000000800 */
[----:B------:R2:W-:Y:S02]  /*db10*/  STL.64 [R1+0x408], R234 ;  /* 0x000408ea01007387 */ /* 0x0005e40000100a00 */
[----:B--2---:R-:W-:-:S04]  /*db20*/  LEA R234, P3, R90, R148, 0x1 ;  /* 0x000000945aea7211 */ /* 0x004fc800078608ff */
[----:B------:R-:W-:Y:S01]  /*db30*/  LEA.HI.X.SX32 R235, R90, R0, 0x1, P3 ;  /* 0x000000005aeb7211 */ /* 0x000fe200018f0eff */
[----:B-1----:R-:W-:Y:S02]  /*db40*/  IMAD R90, R199, 0x2, R91 ;  /* 0x00000002c75a7824 */ /* 0x002fe400078e025b */
[----:B------:R-:W1:Y:S01]  /*db50*/  LDC R199, c[0x0][0x3d8] ;  /* 0x0000f600ffc77b82 */ /* 0x000e620000000800 */
[C---:B------:R-:W-:Y:S01]  /*db60*/  LEA R238, P1, R92.reuse, R148, 0x1 ;  /* 0x000000945cee7211 */ /* 0x040fe200078208ff */
[----:B------:R-:W-:Y:S03]  /*db70*/  STL [R1+0x11a8], R252 ;  /* 0x0011a8fc01007387 */ /* 0x000fe60000100800 */
[----:B------:R-:W-:Y:S01]  /*db80*/  LEA.HI.X.SX32 R239, R92, R0, 0x1, P1 ;  /* 0x000000005cef7211 */ /* 0x000fe200008f0eff */
[----:B------:R-:W-:Y:S04]  /*db90*/  STL [R1+0x1248], R252 ;  /* 0x001248fc01007387 */ /* 0x000fe80000100800 */
[----:B------:R-:W-:Y:S04]  /*dba0*/  STL.64 [R1+0x400], R238 ;  /* 0x000400ee01007387 */ /* 0x000fe80000100a00 */
[----:B------:R2:W-:Y:S02]  /*dbb0*/  STL.64 [R1+0x3f8], R236 ;  /* 0x0003f8ec01007387 */ /* 0x0005e40000100a00 */
[----:B--2---:R-:W-:-:S04]  /*dbc0*/  LEA R236, P2, R88, R148, 0x1 ;  /* 0x0000009458ec7211 */ /* 0x004fc800078408ff */
[----:B------:R-:W-:Y:S01]  /*dbd0*/  LEA.HI.X.SX32 R237, R88, R0, 0x1, P2 ;  /* 0x0000000058ed7211 */ /* 0x000fe200010f0eff */
[----:B-1----:R-:W-:Y:S02]  /*dbe0*/  IMAD R88, R199, 0x2, R90 ;  /* 0x00000002c7587824 */ /* 0x002fe400078e025a */
[----:B------:R-:W1:Y:S01]  /*dbf0*/  LDC R199, c[0x0][0x3d8] ;  /* 0x0000f600ffc77b82 */ /* 0x000e620000000800 */
[----:B------:R4:W-:Y:S02]  /*dc00*/  STL.64 [R1+0x3f0], R234 ;  /* 0x0003f0ea01007387 */ /* 0x0009e40000100a00 */
[----:B----4-:R-:W-:-:S04]  /*dc10*/  LEA R234, P3, R87, R148, 0x1 ;  /* 0x0000009457ea7211 */ /* 0x010fc800078608ff */
[----:B------:R-:W-:Y:S02]  /*dc20*/  LEA.HI.X.SX32 R235, R87, R0, 0x1, P3 ;  /* 0x0000000057eb7211 */ /* 0x000fe400018f0eff */
[----:B-1----:R-:W-:Y:S02]  /*dc30*/  LEA R87, R199, R88, 0x1 ;  /* 0x00000058c7577211 */ /* 0x002fe400078e08ff */
[----:B------:R-:W1:Y:S01]  /*dc40*/  LDC R199, c[0x0][0x3d8] ;  /* 0x0000f600ffc77b82 */ /* 0x000e620000000800 */
[----:B------:R-:W-:-:S04]  /*dc50*/  LEA R238, P1, R89, R148, 0x1 ;  /* 0x0000009459ee7211 */ /* 0x000fc800078208ff */
[----:B------:R-:W-:-:S05]  /*dc60*/  LEA.HI.X.SX32 R239, R89, R0, 0x1, P1 ;  /* 0x0000000059ef7211 */ /* 0x000fca00008f0eff */
[----:B------:R-:W-:Y:S04]  /*dc70*/  STL.64 [R1+0x3e8], R238 ;  /* 0x0003e8ee01007387 */ /* 0x000fe80000100a00 */
[----:B------:R2:W-:Y:S02]  /*dc80*/  STL.64 [R1+0x3e0], R236 ;  /* 0x0003e0ec01007387 */ /* 0x0005e40000100a00 */
[----:B--2---:R-:W-:-:S04]  /*dc90*/  LEA R236, P2, R85, R148, 0x1 ;  /* 0x0000009455ec7211 */ /* 0x004fc800078408ff */
[----:B------:R-:W-:Y:S01]  /*dca0*/  LEA.HI.X.SX32 R237, R85, R0, 0x1, P2 ;  /* 0x0000000055ed7211 */ /* 0x000fe200010f0eff */
[----:B-1----:R-:W-:Y:S02]  /*dcb0*/  IMAD R85, R199, 0x2, R87 ;  /* 0x00000002c7557824 */ /* 0x002fe400078e0257 */
[----:B------:R-:W1:Y:S01]  /*dcc0*/  LDC R199, c[0x0][0x3d8] ;  /* 0x0000f600ffc77b82 */ /* 0x000e620000000800 */
[----:B------:R2:W-:Y:S02]  /*dcd0*/  STL.64 [R1+0x3d8], R234 ;  /* 0x0003d8ea01007387 */ /* 0x0005e40000100a00 */
[----:B--2---:R-:W-:-:S04]  /*dce0*/  LEA R234, P3, R84, R148, 0x1 ;  /* 0x0000009454ea7211 */ /* 0x004fc800078608ff */
[----:B------:R-:W-:Y:S01]  /*dcf0*/  LEA.HI.X.SX32 R235, R84, R0, 0x1, P3 ;  /* 0x0000000054eb7211 */ /* 0x000fe200018f0eff */
[----:B-1----:R-:W-:Y:S02]  /*dd00*/  IMAD R84, R199, 0x2, R85 ;  /* 0x00000002c7547824 */ /* 0x002fe400078e0255 */
[----:B------:R-:W1:Y:S01]  /*dd10*/  LDC R199, c[0x0][0x3d8] ;  /* 0x0000f600ffc77b82 */ /* 0x000e620000000800 */
[----:B------:R-:W-:-:S04]  /*dd20*/  LEA R238, P1, R86, R148, 0x1 ;  /* 0x0000009456ee7211 */ /* 0x000fc800078208ff */
[----:B------:R-:W-:-:S05]  /*dd30*/  LEA.HI.X.SX32 R239, R86, R0, 0x1, P1 ;  /* 0x0000000056ef7211 */ /* 0x000fca00008f0eff */
[----:B------:R-:W-:Y:S04]  /*dd40*/  STL.64 [R1+0x3d0], R238 ;  /* 0x0003d0ee01007387 */ /* 0x000fe80000100a00 */
[----:B------:R2:W-:Y:S02]  /*dd50*/  STL.64 [R1+0x3c8], R236 ;  /* 0x0003c8ec01007387 */ /* 0x0005e40000100a00 */
[----:B--2---:R-:W-:-:S04]  /*dd60*/  LEA R236, P2, R82, R148, 0x1 ;  /* 0x0000009452ec7211 */ /* 0x004fc800078408ff */
[----:B------:R-:W-:Y:S02]  /*dd70*/  LEA.HI.X.SX32 R237, R82, R0, 0x1, P2 ;  /* 0x0000000052ed7211 */ /* 0x000fe400010f0eff */
[----:B-1----:R-:W-:Y:S02]  /*dd80*/  LEA R82, R199, R84, 0x1 ;  /* 0x00000054c7527211 */ /* 0x002fe400078e08ff */
        /* <DEDUP_REMOVED lines=16> */
[----:B------:R-:W-:Y:S02]  /*de90*/  LEA.HI.X.SX32 R235, R78, R0, 0x1, P3 ;  /* 0x000000004eeb7211 */ /* 0x000fe400018f0eff */
[----:B-1----:R-:W-:Y:S02]  /*dea0*/  LEA R78, R199, R79, 0x1 ;  /* 0x0000004fc74e7211 */ /* 0x002fe400078e08ff */
[----:B------:R-:W1:Y:S01]  /*deb0*/  LDC R199, c[0x0][0x3d8] ;  /* 0x0000f600ffc77b82 */ /* 0x000e620000000800 */
[----:B------:R-:W-:-:S04]  /*dec0*/  LEA R238, P1, R80, R148, 0x1 ;  /* 0x0000009450ee7211 */ /* 0x000fc800078208ff */
[----:B------:R-:W-:-:S05]  /*ded0*/  LEA.HI.X.SX32 R239, R80, R0, 0x1, P1 ;  /* 0x0000000050ef7211 */ /* 0x000fca00008f0eff */
        /* <DEDUP_REMOVED lines=159> */
[----:B------:R-:W-:-:S04]  /*e8d0*/  LEA R234, P3, R44, R148, 0x1 ;  /* 0x000000942cea7211 */ /* 0x000fc800078608ff */
[----:B------:R-:W-:Y:S01]  /*e8e0*/  LEA.HI.X.SX32 R235, R44, R0, 0x1, P3 ;  /* 0x000000002ceb7211 */ /* 0x000fe200018f0eff */
[----:B------:R-:W-:Y:S04]  /*e8f0*/  STL.64 [R1+0x278], R236 ;  /* 0x000278ec01007387 */ /* 0x000fe80000100a00 */
[----:B------:R2:W-:Y:S02]  /*e900*/  STL.64 [R1+0x270], R234 ;  /* 0x000270ea01007387 */ /* 0x0005e40000100a00 */
[----:B--2---:R-:W-:-:S04]  /*e910*/  LEA R234, P3, R41, R148, 0x1 ;  /* 0x0000009429ea7211 */ /* 0x004fc800078608ff */
[----:B------:R-:W-:Y:S01]  /*e920*/  LEA.HI.X.SX32 R235, R41, R0, 0x1, P3 ;  /* 0x0000000029eb7211 */ /* 0x000fe200018f0eff */
[----:B-1----:R-:W-:Y:S02]  /*e930*/  IMAD R41, R199, 0x2, R39 ;  /* 0x00000002c7297824 */ /* 0x002fe400078e0227 */
[----:B------:R-:W1:Y:S01]  /*e940*/  LDC R199, c[0x0][0x3d8] ;  /* 0x0000f600ffc77b82 */ /* 0x000e620000000800 */
[----:B------:R-:W-:-:S04]  /*e950*/  LEA R236, P2, R40, R148, 0x1 ;  /* 0x0000009428ec7211 */ /* 0x000fc800078408ff */
[----:B------:R-:W-:Y:S02]  /*e960*/  LEA.HI.X.SX32 R237, R40, R0, 0x1, P2 ;  /* 0x0000000028ed7211 */ /* 0x000fe400010f0eff */
[----:B-1----:R-:W-:Y:S02]  /*e970*/  LEA R40, R199, R41, 0x1 ;  /* 0x00000029c7287211 */ /* 0x002fe400078e08ff */
[----:B------:R-:W1:Y:S01]  /*e980*/  LDC R199, c[0x0][0x3d8] ;  /* 0x0000f600ffc77b82 */ /* 0x000e620000000800 */
[----:B------:R2:W-:Y:S04]  /*e990*/  STL.64 [R1+0x268], R238 ;  /* 0x000268ee01007387 */ /* 0x0005e80000100a00 */
[----:B------:R3:W-:Y:S04]  /*e9a0*/  STL.64 [R1+0x260], R236 ;  /* 0x000260ec01007387 */ /* 0x0007e80000100a00 */
[----:B------:R4:W-:Y:S01]  /*e9b0*/  STL.64 [R1+0x258], R234 ;  /* 0x000258ea01007387 */ /* 0x0009e20000100a00 */
[----:B--2---:R-:W-:Y:S01]  /*e9c0*/  LEA R238, P1, R36, R148, 0x1 ;  /* 0x0000009424ee7211 */ /* 0x004fe200078208ff */
[----:B-1----:R-:W-:-:S02]  /*e9d0*/  IMAD R50, R199, 0x2, R40 ;  /* 0x00000002c7327824 */ /* 0x002fc400078e0228 */
[----:B------:R-:W1:Y:S01]  /*e9e0*/  LDC R199, c[0x0][0x3d8] ;  /* 0x0000f600ffc77b82 */ /* 0x000e620000000800 */
[CC--:B---3--:R-:W-:Y:S02]  /*e9f0*/  LEA R236, P2, R37.reuse, R148.reuse, 0x1 ;  /* 0x0000009425ec7211 */ /* 0x0c8fe400078408ff */
[----:B----4-:R-:W-:Y:S02]  /*ea00*/  LEA R234, P3, R38, R148, 0x1 ;  /* 0x0000009426ea7211 */ /* 0x010fe400078608ff */
[-C--:B------:R-:W-:Y:S02]  /*ea10*/  LEA.HI.X.SX32 R239, R36, R0.reuse, 0x1, P1 ;  /* 0x0000000024ef7211 */ /* 0x080fe400008f0eff */
[----:B------:R-:W-:Y:S02]  /*ea20*/  LEA.HI.X.SX32 R237, R37, R0, 0x1, P2 ;  /* 0x0000000025ed7211 */ /* 0x000fe400010f0eff */
[----:B------:R-:W-:Y:S02]  /*ea30*/  LEA R36, P2, R102, R148, 0x1 ;  /* 0x0000009466247211 */ /* 0x000fe400078408ff */
[----:B------:R-:W-:-:S02]  /*ea40*/  LEA.HI.X.SX32 R235, R38, R0, 0x1, P3 ;  /* 0x0000000026eb7211 */ /* 0x000fc400018f0eff */
[----:B------:R-:W-:Y:S01]  /*ea50*/  LEA.HI.X.SX32 R37, R102, R0, 0x1, P2 ;  /* 0x0000000066257211 */ /* 0x000fe200010f0eff */
[----:B------:R-:W-:Y:S04]  /*ea60*/  STL.64 [R1+0x250], R238 ;  /* 0x000250ee01007387 */ /* 0x000fe80000100a00 */
[----:B------:R-:W-:Y:S04]  /*ea70*/  STL.64 [R1+0x248], R236 ;  /* 0x000248ec01007387 */ /* 0x000fe80000100a00 */
[----:B------:R-:W-:Y:S04]  /*ea80*/  STL.64 [R1+0x240], R234 ;  /* 0x000240ea01007387 */ /* 0x000fe80000100a00 */
[----:B------:R1:W-:Y:S02]  /*ea90*/  STL.64 [R1+0x230], R36 ;  /* 0x0002302401007387 */ /* 0x0003e40000100a00 */
[----:B-1----:R-:W-:-:S02]  /*eaa0*/  IMAD R36, R199, 0x2, R50 ;  /* 0x00000002c7247824 */ /* 0x002fc400078e0232 */
[----:B------:R-:W1:Y:S03]  /*eab0*/  LDC R199, c[0x0][0x3d8] ;  /* 0x0000f600ffc77b82 */ /* 0x000e660000000800 */
[----:B-1----:R-:W-:-:S05]  /*eac0*/  LEA R38, R199, R36, 0x1 ;  /* 0x00000024c7267211 */ /* 0x002fca00078e08ff */
[----:B------:R-:W1:Y:S02]  /*ead0*/  LDC R199, c[0x0][0x3d8] ;  /* 0x0000f600ffc77b82 */ /* 0x000e640000000800 */
[----:B-1----:R-:W-:-:S06]  /*eae0*/  IMAD R37, R199, 0x2, R38 ;  /* 0x00000002c7257824 */ /* 0x002fcc00078e0226 */
[----:B------:R-:W1:Y:S02]  /*eaf0*/  LDC R199, c[0x0][0x3d8] ;  /* 0x0000f600ffc77b82 */ /* 0x000e640000000800 */
[----:B-1----:R-:W-:-:S06]  /*eb00*/  IMAD R47, R199, 0x2, R37 ;  /* 0x00000002c72f7824 */ /* 0x002fcc00078e0225 */
[----:B------:R-:W1:Y:S02]  /*eb10*/  LDC R199, c[0x0][0x3d8] ;  /* 0x0000f600ffc77b82 */ /* 0x000e640000000800 */
[----:B-1----:R-:W-:-:S06]  /*eb20*/  LEA R44, R199, R47, 0x1 ;  /* 0x0000002fc72c7211 */ /* 0x002fcc00078e08ff */
[----:B------:R-:W1:Y:S02]  /*eb30*/  LDC R199, c[0x0][0x3d8] ;  /* 0x0000f600ffc77b82 */ /* 0x000e640000000800 */
[----:B-1----:R-:W-:-:S06]  /*eb40*/  IMAD R56, R199, 0x2, R44 ;  /* 0x00000002c7387824 */ /* 0x002fcc00078e022c */
[----:B------:R-:W1:Y:S02]  /*eb50*/  LDC R199, c[0x0][0x3d8] ;  /* 0x0000f600ffc77b82 */ /* 0x000e640000000800 */
[----:B-1----:R-:W-:-:S06]  /*eb60*/  IMAD R53, R199, 0x2, R56 ;  /* 0x00000002c7357824 */ /* 0x002fcc00078e0238 */
[----:B------:R-:W1:Y:S01]  /*eb70*/  LDC R199, c[0x0][0x3d8] ;  /* 0x0000f600ffc77b82 */ /* 0x000e620000000800 */
[-C--:B------:R-:W-:Y:S02]  /*eb80*/  LEA R236, P1, R103, R148.reuse, 0x1 ;  /* 0x0000009467ec7211 */ /* 0x080fe400078208ff */
[----:B------:R-:W-:Y:S02]  /*eb90*/  LEA R234, P3, R3, R148, 0x1 ;  /* 0x0000009403ea7211 */ /* 0x000fe400078608ff */
[-C--:B------:R-:W-:Y:S02]  /*eba0*/  LEA.HI.X.SX32 R237, R103, R0.reuse, 0x1, P1 ;  /* 0x0000000067ed7211 */ /* 0x080fe400008f0eff */
[----:B------:R-:W-:Y:S02]  /*ebb0*/  LEA.HI.X.SX32 R235, R3, R0, 0x1, P3 ;  /* 0x0000000003eb7211 */ /* 0x000fe400018f0eff */
[----:B-1----:R-:W-:Y:S02]  /*ebc0*/  LEA R62, R199, R53, 0x1 ;  /* 0x00000035c73e7211 */ /* 0x002fe400078e08ff */
[----:B------:R-:W1:Y:S01]  /*ebd0*/  LDC R199, c[0x0][0x3d8] ;  /* 0x0000f600ffc77b82 */ /* 0x000e620000000800 */
[----:B------:R2:W-:Y:S01]  /*ebe0*/  STL.64 [R1+0x238], R236 ;  /* 0x000238ec01007387 */ /* 0x0005e20000100a00 */
[----:B------:R-:W-:-:S03]  /*ebf0*/  LEA R238, P1, R112, R148, 0x1 ;  /* 0x0000009470ee7211 */ /* 0x000fc600078208ff */
[----:B------:R3:W-:Y:S01]  /*ec00*/  STL.64 [R1+0x228], R234 ;  /* 0x000228ea01007387 */ /* 0x0007e20000100a00 */
[----:B------:R-:W-:Y:S02]  /*ec10*/  LEA.HI.X.SX32 R239, R112, R0, 0x1, P1 ;  /* 0x0000000070ef7211 */ /* 0x000fe400008f0eff */
[-C--:B--2---:R-:W-:Y:S02]  /*ec20*/  LEA R236, P2, R111, R148.reuse, 0x1 ;  /* 0x000000946fec7211 */ /* 0x084fe400078408ff */
[----:B---3--:R-:W-:Y:S02]  /*ec30*/  LEA R234, P3, R107, R148, 0x1 ;  /* 0x000000946bea7211 */ /* 0x008fe400078608ff */
[-C--:B------:R-:W-:Y:S02]  /*ec40*/  LEA.HI.X.SX32 R237, R111, R0.reuse, 0x1, P2 ;  /* 0x000000006fed7211 */ /* 0x080fe400010f0eff */
[----:B------:R-:W-:Y:S01]  /*ec50*/  LEA.HI.X.SX32 R235, R107, R0, 0x1, P3 ;  /* 0x000000006beb7211 */ /* 0x000fe200018f0eff */
[----:B------:R2:W-:Y:S01]  /*ec60*/  STL.64 [R1+0x220], R238 ;  /* 0x000220ee01007387 */ /* 0x0005e20000100a00 */
[----:B-1----:R-:W-:-:S02]  /*ec70*/  IMAD R59, R199, 0x2, R62 ;  /* 0x00000002c73b7824 */ /* 0x002fc400078e023e */
[----:B------:R-:W1:Y:S01]  /*ec80*/  LDC R199, c[0x0][0x3d8] ;  /* 0x0000f600ffc77b82 */ /* 0x000e620000000800 */
[----:B------:R3:W-:Y:S04]  /*ec90*/  STL.64 [R1+0x218], R236 ;  /* 0x000218ec01007387 */ /* 0x0007e80000100a00 */
[----:B------:R4:W-:Y:S01]  /*eca0*/  STL.64 [R1+0x210], R234 ;  /* 0x000210ea01007387 */ /* 0x0009e20000100a00 */
[CC--:B--2---:R-:W-:Y:S02]  /*ecb0*/  LEA R238, P1, R118.reuse, R148.reuse, 0x1 ;  /* 0x0000009476ee7211 */ /* 0x0c4fe400078208ff */
[----:B---3--:R-:W-:Y:S02]  /*ecc0*/  LEA R236, P2, R117, R148, 0x1 ;  /* 0x0000009475ec7211 */ /* 0x008fe400078408ff */
[----:B------:R-:W-:-:S02]  /*ecd0*/  LEA.HI.X.SX32 R239, R118, R0, 0x1, P1 ;  /* 0x0000000076ef7211 */ /* 0x000fc400008f0eff */
[----:B----4-:R-:W-:Y:S02]  /*ece0*/  LEA R234, P3, R113, R148, 0x1 ;  /* 0x0000009471ea7211 */ /* 0x010fe400078608ff */
[-C--:B------:R-:W-:Y:S02]  /*ecf0*/  LEA.HI.X.SX32 R237, R117, R0.reuse, 0x1, P2 ;  /* 0x0000000075ed7211 */ /* 0x080fe400010f0eff */
[----:B------:R-:W-:Y:S01]  /*ed00*/  LEA.HI.X.SX32 R235, R113, R0, 0x1, P3 ;  /* 0x0000000071eb7211 */ /* 0x000fe200018f0eff */
[----:B------:R2:W-:Y:S04]  /*ed10*/  STL.64 [R1+0x208], R238 ;  /* 0x000208ee01007387 */ /* 0x0005e80000100a00 */
[----:B------:R3:W-:Y:S04]  /*ed20*/  STL.64 [R1+0x200], R236 ;  /* 0x000200ec01007387 */ /* 0x0007e80000100a00 */
[----:B------:R4:W-:Y:S01]  /*ed30*/  STL.64 [R1+0x1f8], R234 ;  /* 0x0001f8ea01007387 */ /* 0x0009e20000100a00 */
[----:B--2---:R-:W-:-:S02]  /*ed40*/  LEA R238, P1, R124, R148, 0x1 ;  /* 0x000000947cee7211 */ /* 0x004fc400078208ff */
[----:B---3--:R-:W-:Y:S02]  /*ed50*/  LEA R236, P2, R123, R148, 0x1 ;  /* 0x000000947bec7211 */ /* 0x008fe400078408ff */
[----:B------:R-:W-:Y:S02]  /*ed60*/  LEA.HI.X.SX32 R239, R124, R0, 0x1, P1 ;  /* 0x000000007cef7211 */ /* 0x000fe400008f0eff */
[----:B----4-:R-:W-:Y:S02]  /*ed70*/  LEA R234, P3, R119, R148, 0x1 ;  /* 0x0000009477ea7211 */ /* 0x010fe400078608ff */
        /* <DEDUP_REMOVED lines=17> */
[C---:B---3--:R-:W-:Y:S02]  /*ee90*/  LEA R236, P2, R144.reuse, R148, 0x1 ;  /* 0x0000009490ec7211 */ /* 0x048fe400078408ff */
[----:B------:R-:W-:Y:S02]  /*eea0*/  LEA.HI.X.SX32 R239, R145, R0, 0x1, P1 ;  /* 0x0000000091ef7211 */ /* 0x000fe400008f0eff */
[C---:B----4-:R-:W-:Y:S02]  /*eeb0*/  LEA R234, P3, R131.reuse, R148, 0x1 ;  /* 0x0000009483ea7211 */ /* 0x050fe400078608ff */
[-C--:B------:R-:W-:Y:S02]  /*eec0*/  LEA.HI.X.SX32 R237, R144, R0.reuse, 0x1, P2 ;  /* 0x0000000090ed7211 */ /* 0x080fe400010f0eff */
[----:B------:R-:W-:Y:S01]  /*eed0*/  LEA.HI.X.SX32 R235, R131, R0, 0x1, P3 ;  /* 0x0000000083eb7211 */ /* 0x000fe200018f0eff */
[----:B------:R-:W-:Y:S04]  /*eee0*/  STL.64 [R1+0x1160], R144 ;  /* 0x0011609001007387 */ /* 0x000fe80000100a00 */
[----:B------:R-:W-:Y:S04]  /*eef0*/  STL.64 [R1+0x1c0], R238 ;  /* 0x0001c0ee01007387 */ /* 0x000fe80000100a00 */
[----:B------:R-:W-:Y:S04]  /*ef00*/  STL.64 [R1+0x1b8], R236 ;  /* 0x0001b8ec01007387 */ /* 0x000fe80000100a00 */
[----:B------:R2:W-:Y:S04]  /*ef10*/  STL.64 [R1+0x1b0], R234 ;  /* 0x0001b0ea01007387 */ /* 0x0005e80000100a00 */
[----:B------:R3:W-:Y:S01]  /*ef20*/  STL.64 [R1+0x1168], R130 ;  /* 0x0011688201007387 */ /* 0x0007e20000100a00 */
[----:B-1----:R-:W-:-:S02]  /*ef30*/  LEA R65, R199, R68, 0x1 ;  /* 0x00000044c7417211 */ /* 0x002fc400078e08ff */
[-C--:B--2---:R-:W-:Y:S02]  /*ef40*/  LEA R234, P1, R152, R148.reuse, 0x1 ;  /* 0x0000009498ea7211 */ /* 0x084fe400078208ff */
[----:B---3--:R-:W-:Y:S02]  /*ef50*/  LEA R130, P3, R146, R148, 0x1 ;  /* 0x0000009492827211 */ /* 0x008fe400078608ff */
[-C--:B------:R-:W-:Y:S02]  /*ef60*/  LEA.HI.X.SX32 R235, R152, R0.reuse, 0x1, P1 ;  /* 0x0000000098eb7211 */ /* 0x080fe400008f0eff */
[----:B------:R-:W-:Y:S01]  /*ef70*/  LEA.HI.X.SX32 R131, R146, R0, 0x1, P3 ;  /* 0x0000000092837211 */ /* 0x000fe200018f0eff */
[----:B0-----:R-:W-:Y:S01]  /*ef80*/  IMAD R74, R223, 0x2, R65 ;  /* 0x00000002df4a7824 */ /* 0x001fe200078e0241 */
[C---:B------:R-:W-:Y:S01]  /*ef90*/  LEA R144, P2, R151.reuse, R148, 0x1 ;  /* 0x0000009497907211 */ /* 0x040fe200078408ff */
[----:B------:R-:W-:Y:S04]  /*efa0*/  STL.64 [R1+0x1a8], R234 ;  /* 0x0001a8ea01007387 */ /* 0x000fe80000100a00 */
[----:B------:R0:W-:Y:S01]  /*efb0*/  STL.64 [R1+0x198], R130 ;  /* 0x0001988201007387 */ /* 0x0001e20000100a00 */
[----:B------:R-:W-:-:S02]  /*efc0*/  LEA.HI.X.SX32 R145, R151, R0, 0x1, P2 ;  /* 0x0000000097917211 */ /* 0x000fc400010f0eff */
[----:B------:R-:W-:Y:S02]  /*efd0*/  LEA R71, R142, R74, 0x1 ;  /* 0x0000004a8e477211 */ /* 0x000fe400078e08ff */
[----:B0-----:R-:W-:-:S04]  /*efe0*/  LEA R130, P1, R153, R148, 0x1 ;  /* 0x0000009499827211 */ /* 0x001fc800078208ff */
[----:B------:R-:W-:Y:S01]  /*eff0*/  LEA.HI.X.SX32 R131, R153, R0, 0x1, P1 ;  /* 0x0000000099837211 */ /* 0x000fe200008f0eff */
[----:B------:R-:W-:Y:S01]  /*f000*/  STL.64 [R1+0x1a0], R144 ;  /* 0x0001a09001007387 */ /* 0x000fe20000100a00 */
[----:B------:R-:W-:-:S03]  /*f010*/  IMAD R3, R138, 0x2, R71 ;  /* 0x000000028a037824 */ /* 0x000fc600078e0247 */
[----:B------:R0:W-:Y:S02]  /*f020*/  STL.64 [R1+0x190], R130 ;  /* 0x0001908201007387 */ /* 0x0001e40000100a00 */
[-C--:B------:R-:W-:Y:S02]  /*f030*/  LEA R146, P3, R3, R148.reuse, 0x1 ;  /* 0x0000009403927211 */ /* 0x080fe400078608ff */
[----:B0-----:R-:W-:-:S04]  /*f040*/  LEA R130, P2, R157, R148, 0x1 ;  /* 0x000000949d827211 */ /* 0x001fc800078408ff */
[----:B------:R-:W-:-:S05]  /*f050*/  LEA.HI.X.SX32 R131, R157, R0, 0x1, P2 ;  /* 0x000000009d837211 */ /* 0x000fca00010f0eff */
[----:B------:R0:W-:Y:S04]  /*f060*/  STL.64 [R1+0x188], R130 ;  /* 0x0001888201007387 */ /* 0x0001e80000100a00 */
[----:B------:R-:W-:Y:S01]  /*f070*/  STL [R1+0x106c], R146 ;  /* 0x00106c9201007387 */ /* 0x000fe20000100800 */
[----:B------:R-:W-:-:S03]  /*f080*/  LEA.HI.X.SX32 R147, R3, R0, 0x1, P3 ;  /* 0x0000000003937211 */ /* 0x000fc600018f0eff */
[----:B------:R-:W-:Y:S04]  /*f090*/  STL [R1+0x1070], R146 ;  /* 0x0010709201007387 */ /* 0x000fe80000100800 */
[----:B------:R-:W-:Y:S04]  /*f0a0*/  STL [R1+0x1078], R146 ;  /* 0x0010789201007387 */ /* 0x000fe80000100800 */
[----:B------:R-:W-:Y:S04]  /*f0b0*/  STL [R1+0x1084], R146 ;  /* 0x0010849201007387 */ /* 0x000fe80000100800 */
[----:B------:R-:W-:Y:S04]  /*f0c0*/  STL [R1+0x1094], R146 ;  /* 0x0010949201007387 */ /* 0x000fe80000100800 */
[----:B------:R-:W-:Y:S04]  /*f0d0*/  STL [R1+0x10d0], R146 ;  /* 0x0010d09201007387 */ /* 0x000fe80000100800 */
[----:B------:R-:W-:Y:S01]  /*f0e0*/  STL [R1+0x1110], R146 ;  /* 0x0011109201007387 */ /* 0x000fe20000100800 */
[----:B------:R-:W-:-:S03]  /*f0f0*/  LEA R144, P3, R158, R148, 0x1 ;  /* 0x000000949e907211 */ /* 0x000fc600078608ff */
[----:B------:R-:W-:Y:S01]  /*f100*/  STL [R1+0x1150], R146 ;  /* 0x0011509201007387 */ /* 0x000fe20000100800 */
[----:B0-----:R-:W-:-:S03]  /*f110*/  LEA R130, P2, R159, R148, 0x1 ;  /* 0x000000949f827211 */ /* 0x001fc600078408ff */
[----:B------:R-:W-:Y:S04]  /*f120*/  STL [R1+0x1158], R146 ;  /* 0x0011589201007387 */ /* 0x000fe80000100800 */
[----:B------:R-:W-:Y:S04]  /*f130*/  STL [R1+0x1068], R147 ;  /* 0x0010689301007387 */ /* 0x000fe80000100800 */
[----:B------:R-:W-:Y:S01]  /*f140*/  STL [R1+0x1074], R147 ;  /* 0x0010749301007387 */ /* 0x000fe20000100800 */
[----:B------:R-:W-:-:S03]  /*f150*/  LEA.HI.X.SX32 R145, R158, R0, 0x1, P3 ;  /* 0x000000009e917211 */ /* 0x000fc600018f0eff */
[----:B------:R-:W-:Y:S01]  /*f160*/  STL [R1+0x107c], R147 ;  /* 0x00107c9301007387 */ /* 0x000fe20000100800 */
[----:B------:R-:W-:-:S03]  /*f170*/  LEA.HI.X.SX32 R131, R159, R0, 0x1, P2 ;  /* 0x000000009f837211 */ /* 0x000fc600010f0eff */
[----:B------:R-:W-:Y:S04]  /*f180*/  STL [R1+0x1088], R147 ;  /* 0x0010889301007387 */ /* 0x000fe80000100800 */
[----:B------:R-:W-:Y:S04]  /*f190*/  STL [R1+0x10a0], R147 ;  /* 0x0010a09301007387 */ /* 0x000fe80000100800 */
[----:B------:R-:W-:Y:S04]  /*f1a0*/  STL [R1+0x10e0], R147 ;  /* 0x0010e09301007387 */ /* 0x000fe80000100800 */
[----:B------:R-:W-:Y:S04]  /*f1b0*/  STL [R1+0x1120], R147 ;  /* 0x0011209301007387 */ /* 0x000fe80000100800 */
[----:B------:R-:W-:Y:S04]  /*f1c0*/  STL [R1+0x1154], R147 ;  /* 0x0011549301007387 */ /* 0x000fe80000100800 */
[----:B------:R-:W-:Y:S04]  /*f1d0*/  STL [R1+0x115c], R147 ;  /* 0x00115c9301007387 */ /* 0x000fe80000100800 */
[----:B------:R-:W-:Y:S04]  /*f1e0*/  STL.64 [R1+0x1170], R146 ;  /* 0x0011709201007387 */ /* 0x000fe80000100a00 */
[----:B------:R0:W-:Y:S04]  /*f1f0*/  STL.64 [R1+0x180], R144 ;  /* 0x0001809001007387 */ /* 0x0001e80000100a00 */
[----:B------:R1:W-:Y:S01]  /*f200*/  STL.64 [R1+0x178], R130 ;  /* 0x0001788201007387 */ /* 0x0003e20000100a00 */
[----:B0-----:R-:W-:-:S02]  /*f210*/  LEA R144, P3, R163, R148, 0x1 ;  /* 0x00000094a3907211 */ /* 0x001fc400078608ff */
[C---:B-1----:R-:W-:Y:S02]  /*f220*/  LEA R130, P2, R164.reuse, R148, 0x1 ;  /* 0x00000094a4827211 */ /* 0x042fe400078408ff */
[-C--:B------:R-:W-:Y:S02]  /*f230*/  LEA.HI.X.SX32 R145, R163, R0.reuse, 0x1, P3 ;  /* 0x00000000a3917211 */ /* 0x080fe400018f0eff */
[----:B------:R-:W-:-:S03]  /*f240*/  LEA.HI.X.SX32 R131, R164, R0, 0x1, P2 ;  /* 0x00000000a4837211 */ /* 0x000fc600010f0eff */
[----:B------:R0:W-:Y:S04]  /*f250*/  STL.64 [R1+0x170], R144 ;  /* 0x0001709001007387 */ /* 0x0001e80000100a00 */
[----:B------:R1:W-:Y:S01]  /*f260*/  STL.64 [R1+0x168], R130 ;  /* 0x0001688201007387 */ /* 0x0003e20000100a00 */
[-C--:B0-----:R-:W-:Y:S02]  /*f270*/  LEA R144, P3, R165, R148.reuse, 0x1 ;  /* 0x00000094a5907211 */ /* 0x081fe400078608ff */
[----:B-1----:R-:W-:Y:S02]  /*f280*/  LEA R130, P2, R169, R148, 0x1 ;  /* 0x00000094a9827211 */ /* 0x002fe400078408ff */
[-C--:B------:R-:W-:Y:S02]  /*f290*/  LEA.HI.X.SX32 R145, R165, R0.reuse, 0x1, P3 ;  /* 0x00000000a5917211 */ /* 0x080fe400018f0eff */
[----:B------:R-:W-:-:S03]  /*f2a0*/  LEA.HI.X.SX32 R131, R169, R0, 0x1, P2 ;  /* 0x00000000a9837211 */ /* 0x000fc600010f0eff */
[----:B------:R-:W-:Y:S04]  /*f2b0*/  STL.64 [R1+0x160], R144 ;  /* 0x0001609001007387 */ /* 0x000fe80000100a00 */
[----:B------:R0:W-:Y:S02]  /*f2c0*/  STL.64 [R1+0x158], R130 ;  /* 0x0001588201007387 */ /* 0x0001e40000100a00 */
[----:B0-----:R-:W-:-:S04]  /*f2d0*/  LEA R130, P2, R171, R148, 0x1 ;  /* 0x00000094ab827211 */ /* 0x001fc800078408ff */
[----:B------:R-:W-:Y:S02]  /*f2e0*/  LEA.HI.X.SX32 R131, R171, R0, 0x1, P2 ;  /* 0x00000000ab837211 */ /* 0x000fe400010f0eff */
[----:B------:R-:W-:-:S03]  /*f2f0*/  LEA R144, P3, R170, R148, 0x1 ;  /* 0x00000094aa907211 */ /* 0x000fc600078608ff */
[----:B------:R0:W-:Y:S01]  /*f300*/  STL.64 [R1+0x148], R130 ;  /* 0x0001488201007387 */ /* 0x0001e20000100a00 */
[----:B------:R-:W-:Y:S02]  /*f310*/  LEA.HI.X.SX32 R145, R170, R0, 0x1, P3 ;  /* 0x00000000aa917211 */ /* 0x000fe400018f0eff */
[----:B------:R-:W-:-:S03]  /*f320*/  LEA R250, P3, R175, R148, 0x1 ;  /* 0x00000094affa7211 */ /* 0x000fc600078608ff */
[----:B------:R1:W-:Y:S01]  /*f330*/  STL.64 [R1+0x150], R144 ;  /* 0x0001509001007387 */ /* 0x0003e20000100a00 */
[C---:B0-----:R-:W-:Y:S02]  /*f340*/  LEA R130, P2, R176.reuse, R148, 0x1 ;  /* 0x00000094b0827211 */ /* 0x041fe400078408ff */
[-C--:B------:R-:W-:Y:S02]  /*f350*/  LEA.HI.X.SX32 R251, R175, R0.reuse, 0x1, P3 ;  /* 0x00000000affb7211 */ /* 0x080fe400018f0eff */
[----:B------:R-:W-:Y:S02]  /*f360*/  LEA.HI.X.SX32 R131, R176, R0, 0x1, P2 ;  /* 0x00000000b0837211 */ /* 0x000fe400010f0eff */
[----:B-1----:R-:W-:-:S03]  /*f370*/  LEA R144, P3, R177, R148, 0x1 ;  /* 0x00000094b1907211 */ /* 0x002fc600078608ff */
[----:B------:R0:W-:Y:S01]  /*f380*/  STL.64 [R1+0x138], R130 ;  /* 0x0001388201007387 */ /* 0x0001e20000100a00 */
[----:B------:R-:W-:Y:S02]  /*f390*/  LEA.HI.X.SX32 R145, R177, R0, 0x1, P3 ;  /* 0x00000000b1917211 */ /* 0x000fe400018f0eff */
[-C--:B------:R-:W-:Y:S01]  /*f3a0*/  LEA R246, P3, R182, R148.reuse, 0x1 ;  /* 0x00000094b6f67211 */ /* 0x080fe200078608ff */
[----:B------:R-:W-:Y:S01]  /*f3b0*/  STL.64 [R1+0x140], R250 ;  /* 0x000140fa01007387 */ /* 0x000fe20000100a00 */
[----:B0-----:R-:W-:-:S03]  /*f3c0*/  LEA R130, P2, R181, R148, 0x1 ;  /* 0x00000094b5827211 */ /* 0x001fc600078408ff */
[----:B------:R-:W-:Y:S01]  /*f3d0*/  STL.64 [R1+0x1190], R250 ;  /* 0x001190fa01007387 */ /* 0x000fe20000100a00 */
[----:B------:R-:W-:-:S03]  /*f3e0*/  LEA.HI.X.SX32 R131, R181, R0, 0x1, P2 ;  /* 0x00000000b5837211 */ /* 0x000fc600010f0eff */
[----:B------:R0:W-:Y:S01]  /*f3f0*/  STL.64 [R1+0x130], R144 ;  /* 0x0001309001007387 */ /* 0x0001e20000100a00 */
[----:B------:R-:W-:-:S03]  /*f400*/  LEA.HI.X.SX32 R247, R182, R0, 0x1, P3 ;  /* 0x00000000b6f77211 */ /* 0x000fc600018f0eff */
[----:B------:R1:W-:Y:S01]  /*f410*/  STL.64 [R1+0x128], R130 ;  /* 0x0001288201007387 */ /* 0x0003e20000100a00 */
[CC--:B0-----:R-:W-:Y:S02]  /*f420*/  LEA R144, P2, R183.reuse, R148.reuse, 0x1 ;  /* 0x00000094b7907211 */ /* 0x0c1fe400078408ff */
[C---:B-1----:R-:W-:Y:S02]  /*f430*/  LEA R130, P3, R184.reuse, R148, 0x1 ;  /* 0x00000094b8827211 */ /* 0x042fe400078608ff */
[-C--:B------:R-:W-:Y:S02]  /*f440*/  LEA.HI.X.SX32 R145, R183, R0.reuse, 0x1, P2 ;  /* 0x00000000b7917211 */ /* 0x080fe400010f0eff */
[----:B------:R-:W-:-:S03]  /*f450*/  LEA.HI.X.SX32 R131, R184, R0, 0x1, P3 ;  /* 0x00000000b8837211 */ /* 0x000fc600018f0eff */
[----:B------:R0:W-:Y:S04]  /*f460*/  STL.64 [R1+0x118], R144 ;  /* 0x0001189001007387 */ /* 0x0001e80000100a00 */
[----:B------:R-:W-:Y:S04]  /*f470*/  STL.64 [R1+0x120], R246 ;  /* 0x000120f601007387 */ /* 0x000fe80000100a00 */
[----:B------:R-:W-:Y:S01]  /*f480*/  STL.64 [R1+0x11a0], R246 ;  /* 0x0011a0f601007387 */ /* 0x000fe20000100a00 */
[----:B0-----:R-:W-:-:S03]  /*f490*/  LEA R144, P2, R185, R148, 0x1 ;  /* 0x00000094b9907211 */ /* 0x001fc600078408ff */
[----:B------:R0:W-:Y:S01]  /*f4a0*/  STL.64 [R1+0x110], R130 ;  /* 0x0001108201007387 */ /* 0x0001e20000100a00 */
[----:B------:R-:W-:Y:S02]  /*f4b0*/  LEA.HI.X.SX32 R145, R185, R0, 0x1, P2 ;  /* 0x00000000b9917211 */ /* 0x000fe400010f0eff */
[----:B0-----:R-:W-:-:S04]  /*f4c0*/  LEA R130, P3, R178, R148, 0x1 ;  /* 0x00000094b2827211 */ /* 0x001fc800078608ff */
[----:B------:R-:W-:Y:S01]  /*f4d0*/  LEA.HI.X.SX32 R131, R178, R0, 0x1, P3 ;  /* 0x00000000b2837211 */ /* 0x000fe200018f0eff */
[----:B------:R0:W-:Y:S04]  /*f4e0*/  STL.64 [R1+0x108], R144 ;  /* 0x0001089001007387 */ /* 0x0001e80000100a00 */
[----:B------:R1:W-:Y:S01]  /*f4f0*/  STL.64 [R1+0x100], R130 ;  /* 0x0001008201007387 */ /* 0x0003e20000100a00 */
[CC--:B0-----:R-:W-:Y:S02]  /*f500*/  LEA R144, P2, R179.reuse, R148.reuse, 0x1 ;  /* 0x00000094b3907211 */ /* 0x0c1fe400078408ff */
[----:B-1----:R-:W-:Y:S02]  /*f510*/  LEA R130, P3, R172, R148, 0x1 ;  /* 0x00000094ac827211 */ /* 0x002fe400078608ff */
[----:B------:R-:W-:-:S02]  /*f520*/  LEA.HI.X.SX32 R145, R179, R0, 0x1, P2 ;  /* 0x00000000b3917211 */ /* 0x000fc400010f0eff */
[----:B------:R-:W-:-:S03]  /*f530*/  LEA.HI.X.SX32 R131, R172, R0, 0x1, P3 ;  /* 0x00000000ac837211 */ /* 0x000fc600018f0eff */
[----:B------:R0:W-:Y:S04]  /*f540*/  STL.64 [R1+0xf8], R144 ;  /* 0x0000f89001007387 */ /* 0x0001e80000100a00 */
[----:B------:R1:W-:Y:S01]  /*f550*/  STL.64 [R1+0xf0], R130 ;  /* 0x0000f08201007387 */ /* 0x0003e20000100a00 */
[CC--:B0-----:R-:W-:Y:S02]  /*f560*/  LEA R144, P2, R173.reuse, R148.reuse, 0x1 ;  /* 0x00000094ad907211 */ /* 0x0c1fe400078408ff */
[C---:B-1----:R-:W-:Y:S02]  /*f570*/  LEA R130, P3, R166.reuse, R148, 0x1 ;  /* 0x00000094a6827211 */ /* 0x042fe400078608ff */
[-C--:B------:R-:W-:Y:S02]  /*f580*/  LEA.HI.X.SX32 R145, R173, R0.reuse, 0x1, P2 ;  /* 0x00000000ad917211 */ /* 0x080fe400010f0eff */
        /* <DEDUP_REMOVED lines=36> */
[----:B------:R-:W-:-:S02]  /*f7d0*/  LEA.HI.X.SX32 R131, R120, R0, 0x1, P3 ;  /* 0x0000000078837211 */ /* 0x000fc400018f0eff */
[C---:B------:R-:W-:Y:S01]  /*f7e0*/  LEA R132, P2, R121.reuse, R148, 0x1 ;  /* 0x0000009479847211 */ /* 0x040fe200078408ff */
[----:B------:R-:W-:Y:S04]  /*f7f0*/  STL.64 [R1+0x88], R144 ;  /* 0x0000889001007387 */ /* 0x000fe80000100a00 */
        /* <DEDUP_REMOVED lines=12> */
[-C--:B0-----:R-:W-:Y:S02]  /*f8c0*/  LEA R132, P2, R109, R148.reuse, 0x1 ;  /* 0x000000946d847211 */ /* 0x081fe400078408ff */
[----:B-1----:R-:W-:Y:S02]  /*f8d0*/  LEA R130, P3, R105, R148, 0x1 ;  /* 0x0000009469827211 */ /* 0x002fe400078608ff */
[----:B------:R-:W-:Y:S02]  /*f8e0*/  LEA.HI.X.SX32 R133, R109, R0, 0x1, P2 ;  /* 0x000000006d857211 */ /* 0x000fe400010f0eff */
[----:B------:R-:W-:-:S02]  /*f8f0*/  LEA R250, P2, R104, R148, 0x1 ;  /* 0x0000009468fa7211 */ /* 0x000fc400078408ff */
[----:B------:R-:W-:Y:S02]  /*f900*/  LEA.HI.X.SX32 R131, R105, R0, 0x1, P3 ;  /* 0x0000000069837211 */ /* 0x000fe400018f0eff */
[----:B------:R-:W-:Y:S01]  /*f910*/  LEA R146, P3, R100, R148, 0x1 ;  /* 0x0000009464927211 */ /* 0x000fe200078608ff */
[----:B------:R0:W-:Y:S01]  /*f920*/  STL.64 [R1+0x58], R132 ;  /* 0x0000588401007387 */ /* 0x0001e20000100a00 */
[-C--:B------:R-:W-:Y:S02]  /*f930*/  LEA.HI.X.SX32 R251, R104, R0.reuse, 0x1, P2 ;  /* 0x0000000068fb7211 */ /* 0x080fe400010f0eff */
[----:B------:R-:W-:Y:S01]  /*f940*/  LEA.HI.X.SX32 R147, R100, R0, 0x1, P3 ;  /* 0x0000000064937211 */ /* 0x000fe200018f0eff */
[----:B------:R1:W-:Y:S01]  /*f950*/  STL.64 [R1+0x50], R130 ;  /* 0x0000508201007387 */ /* 0x0003e20000100a00 */
[-C--:B0-----:R-:W-:Y:S02]  /*f960*/  LEA R132, P2, R99, R148.reuse, 0x1 ;  /* 0x0000009463847211 */ /* 0x081fe400078408ff */
[----:B-1----:R-:W-:Y:S01]  /*f970*/  LEA R130, P3, R97, R148, 0x1 ;  /* 0x0000009461827211 */ /* 0x002fe200078608ff */
[----:B------:R-:W-:Y:S01]  /*f980*/  STL.64 [R1+0x48], R250 ;  /* 0x000048fa01007387 */ /* 0x000fe20000100a00 */
[----:B------:R-:W-:-:S02]  /*f990*/  LEA.HI.X.SX32 R133, R99, R0, 0x1, P2 ;  /* 0x0000000063857211 */ /* 0x000fc400010f0eff */
[----:B------:R-:W-:Y:S01]  /*f9a0*/  LEA.HI.X.SX32 R131, R97, R0, 0x1, P3 ;  /* 0x0000000061837211 */ /* 0x000fe200018f0eff */
[----:B------:R-:W-:Y:S01]  /*f9b0*/  STL.64 [R1+0x11f0], R250 ;  /* 0x0011f0fa01007387 */ /* 0x000fe20000100a00 */
[----:B------:R-:W-:-:S03]  /*f9c0*/  LEA R246, P2, R96, R148, 0x1 ;  /* 0x0000009460f67211 */ /* 0x000fc600078408ff */
[----:B------:R-:W-:Y:S04]  /*f9d0*/  STL.64 [R1+0x40], R146 ;  /* 0x0000409201007387 */ /* 0x000fe80000100a00 */
[----:B------:R-:W-:Y:S01]  /*f9e0*/  STL.64 [R1+0x11b0], R146 ;  /* 0x0011b09201007387 */ /* 0x000fe20000100a00 */
[----:B------:R-:W-:-:S03]  /*f9f0*/  LEA.HI.X.SX32 R247, R96, R0, 0x1, P2 ;  /* 0x0000000060f77211 */ /* 0x000fc600010f0eff */
[----:B------:R0:W-:Y:S04]  /*fa00*/  STL.64 [R1+0x38], R132 ;  /* 0x0000388401007387 */ /* 0x0001e80000100a00 */
[----:B------:R1:W-:Y:S01]  /*fa10*/  STL.64 [R1+0x30], R130 ;  /* 0x0000308201007387 */ /* 0x0003e20000100a00 */
[CC--:B0-----:R-:W-:Y:S02]  /*fa20*/  LEA R132, P2, R93.reuse, R148.reuse, 0x1 ;  /* 0x000000945d847211 */ /* 0x0c1fe400078408ff */
[C---:B-1----:R-:W-:Y:S02]  /*fa30*/  LEA R130, P3, R94.reuse, R148, 0x1 ;  /* 0x000000945e827211 */ /* 0x042fe400078608ff */
[-C--:B------:R-:W-:Y:S02]  /*fa40*/  LEA.HI.X.SX32 R133, R93, R0.reuse, 0x1, P2 ;  /* 0x000000005d857211 */ /* 0x080fe400010f0eff */
[----:B------:R-:W-:-:S02]  /*fa50*/  LEA.HI.X.SX32 R131, R94, R0, 0x1, P3 ;  /* 0x000000005e837211 */ /* 0x000fc400018f0eff */
[CC--:B------:R-:W-:Y:S02]  /*fa60*/  LEA R250, P3, R91.reuse, R148.reuse, 0x1 ;  /* 0x000000945bfa7211 */ /* 0x0c0fe400078608ff */
[----:B------:R-:W-:Y:S02]  /*fa70*/  LEA R146, P2, R90, R148, 0x1 ;  /* 0x000000945a927211 */ /* 0x000fe400078408ff */
[----:B------:R-:W-:Y:S02]  /*fa80*/  LEA.HI.X.SX32 R251, R91, R0, 0x1, P3 ;  /* 0x000000005bfb7211 */ /* 0x000fe400018f0eff */
[----:B------:R-:W-:Y:S02]  /*fa90*/  LEA R144, P3, R88, R148, 0x1 ;  /* 0x0000009458907211 */ /* 0x000fe400078608ff */
[----:B------:R-:W-:Y:S02]  /*faa0*/  LEA.HI.X.SX32 R147, R90, R0, 0x1, P2 ;  /* 0x000000005a937211 */ /* 0x000fe400010f0eff */
[----:B------:R-:W-:-:S02]  /*fab0*/  LEA R248, P2, R87, R148, 0x1 ;  /* 0x0000009457f87211 */ /* 0x000fc400078408ff */
[----:B------:R-:W-:Y:S01]  /*fac0*/  LEA.HI.X.SX32 R145, R88, R0, 0x1, P3 ;  /* 0x0000000058917211 */ /* 0x000fe200018f0eff */
[----:B------:R-:W-:Y:S01]  /*fad0*/  STL.64 [R1+0x28], R246 ;  /* 0x000028f601007387 */ /* 0x000fe20000100a00 */
[----:B------:R-:W-:Y:S01]  /*fae0*/  LEA R244, P3, R85, R148, 0x1 ;  /* 0x0000009455f47211 */ /* 0x000fe200078608ff */
[----:B------:R-:W-:Y:S01]  /*faf0*/  FMUL R86, R9, R222 ;  /* 0x000000de09567220 */ /* 0x000fe20000400000 */
[----:B------:R-:W-:Y:S01]  /*fb00*/  LEA.HI.X.SX32 R249, R87, R0, 0x1, P2 ;  /* 0x0000000057f97211 */ /* 0x000fe200010f0eff */
[----:B------:R-:W-:Y:S01]  /*fb10*/  FMUL R77, R10, R222 ;  /* 0x000000de0a4d7220 */ /* 0x000fe20000400000 */
[----:B------:R-:W-:Y:S01]  /*fb20*/  STL.64 [R1+0x11f8], R246 ;  /* 0x0011f8f601007387 */ /* 0x000fe20000100a00 */
[----:B------:R-:W-:Y:S02]  /*fb30*/  LEA R242, P2, R84, R148, 0x1 ;  /* 0x0000009454f27211 */ /* 0x000fe400078408ff */
[----:B------:R-:W-:Y:S01]  /*fb40*/  LEA.HI.X.SX32 R245, R85, R0, 0x1, P3 ;  /* 0x0000000055f57211 */ /* 0x000fe200018f0eff */
[----:B------:R0:W-:Y:S01]  /*fb50*/  STL.64 [R1+0x18], R132 ;  /* 0x0000188401007387 */ /* 0x0001e20000100a00 */
[----:B------:R-:W-:-:S03]  /*fb60*/  LEA R240, P3, R82, R148, 0x1 ;  /* 0x0000009452f07211 */ /* 0x000fc600078608ff */
[----:B------:R-:W-:Y:S01]  /*fb70*/  STL.64 [R1+0x20], R130 ;  /* 0x0000208201007387 */ /* 0x000fe20000100a00 */
[----:B------:R-:W-:-:S03]  /*fb80*/  LEA.HI.X.SX32 R243, R84, R0, 0x1, P2 ;  /* 0x0000000054f37211 */ /* 0x000fc600010f0eff */
[----:B------:R-:W-:Y:S01]  /*fb90*/  STL [R1+0x11b8], R131 ;  /* 0x0011b88301007387 */ /* 0x000fe20000100800 */
[----:B------:R-:W-:Y:S01]  /*fba0*/  FMNMX3 R77, R187, R86, R77, !PT ;  /* 0x00000056bb4d7276 */ /* 0x000fe2000780004d */
[----:B------:R-:W-:Y:S01]  /*fbb0*/  FMUL R86, R11, R222 ;  /* 0x000000de0b567220 */ /* 0x000fe20000400000 */
[----:B------:R-:W-:Y:S01]  /*fbc0*/  LEA R238, P2, R81, R148, 0x1 ;  /* 0x0000009451ee7211 */ /* 0x000fe200078408ff */
[----:B------:R-:W-:Y:S01]  /*fbd0*/  STL.64 [R1+0x11d0], R130 ;  /* 0x0011d08201007387 */ /* 0x000fe20000100a00 */
[----:B------:R-:W-:Y:S01]  /*fbe0*/  FMUL R3, R12, R222 ;  /* 0x000000de0c037220 */ /* 0x000fe20000400000 */
[----:B------:R-:W-:Y:S02]  /*fbf0*/  LEA.HI.X.SX32 R241, R82, R0, 0x1, P3 ;  /* 0x0000000052f17211 */ /* 0x000fe400018f0eff */
[----:B------:R-:W-:Y:S01]  /*fc00*/  STL.64 [R1+0x10], R250 ;  /* 0x000010fa01007387 */ /* 0x000fe20000100a00 */
[----:B------:R-:W-:-:S03]  /*fc10*/  LEA R236, P3, R79, R148, 0x1 ;  /* 0x000000944fec7211 */ /* 0x000fc600078608ff */
[----:B------:R-:W-:Y:S01]  /*fc20*/  STL.64 [R1+0x1280], R250 ;  /* 0x001280fa01007387 */ /* 0x000fe20000100a00 */
[----:B------:R-:W-:-:S03]  /*fc30*/  LEA.HI.X.SX32 R239, R81, R0, 0x1, P2 ;  /* 0x0000000051ef7211 */ /* 0x000fc600010f0eff */
[----:B------:R-:W-:Y:S01]  /*fc40*/  STL.64 [R1+0x8], R146 ;  /* 0x0000089201007387 */ /* 0x000fe20000100a00 */
[----:B------:R-:W-:-:S03]  /*fc50*/  LEA R234, P2, R78, R148, 0x1 ;  /* 0x000000944eea7211 */ /* 0x000fc600078408ff */
[----:B------:R-:W-:Y:S01]  /*fc60*/  STL.64 [R1+0x1200], R146 ;  /* 0x0012009201007387 */ /* 0x000fe20000100a00 */
[----:B------:R-:W-:-:S03]  /*fc70*/  FMNMX3 R77, R77, R86, R3, !PT ;  /* 0x000000564d4d7276 */ /* 0x000fc60007800003 */
[----:B------:R-:W-:Y:S01]  /*fc80*/  STL.64 [R1+0x1098], R248 ;  /* 0x001098f801007387 */ /* 0x000fe20000100a00 */
[-C--:B------:R-:W-:Y:S01]  /*fc90*/  FMUL R86, R13, R222.reuse ;  /* 0x000000de0d567220 */ /* 0x080fe20000400000 */
[----:B------:R-:W-:Y:S02]  /*fca0*/  FMUL R3, R14, R222 ;  /* 0x000000de0e037220 */ /* 0x000fe40000400000 */
[----:B------:R-:W-:Y:S01]  /*fcb0*/  STL.64 [R1], R144 ;  /* 0x0000009001007387 */ /* 0x000fe20000100a00 */
[----:B0-----:R-:W-:Y:S02]  /*fcc0*/  MOV R132, R232 ;  /* 0x000000e800847202 */ /* 0x001fe40000000f00 */
[----:B------:R-:W-:Y:S01]  /*fcd0*/  LEA.HI.X.SX32 R237, R79, R0, 0x1, P3 ;  /* 0x000000004fed7211 */ /* 0x000fe200018f0eff */
[----:B------:R-:W-:Y:S01]  /*fce0*/  STL.64 [R1+0x11c0], R144 ;  /* 0x0011c09001007387 */ /* 0x000fe20000100a00 */
[----:B------:R-:W-:-:S03]  /*fcf0*/  LEA R232, P3, R75, R148, 0x1 ;  /* 0x000000944be87211 */ /* 0x000fc600078608ff */
[----:B------:R-:W-:Y:S01]  /*fd00*/  STL.64 [R1+0x1288], R244 ;  /* 0x001288f401007387 */ /* 0x000fe20000100a00 */
[----:B------:R-:W-:Y:S02]  /*fd10*/  MOV R152, R230 ;  /* 0x000000e600987202 */ /* 0x000fe40000000f00 */
[----:B------:R-:W-:Y:S01]  /*fd20*/  LEA.HI.X.SX32 R235, R78, R0, 0x1, P2 ;  /* 0x000000004eeb7211 */ /* 0x000fe200010f0eff */
[----:B------:R-:W-:Y:S01]  /*fd30*/  STL.64 [R1+0x1208], R242 ;  /* 0x001208f201007387 */ /* 0x000fe20000100a00 */
[----:B------:R-:W-:Y:S01]  /*fd40*/  LEA R230, P2, R76, R148, 0x1 ;  /* 0x000000944ce67211 */ /* 0x000fe200078408ff */
[----:B------:R-:W-:Y:S02]  /*fd50*/  IMAD.MOV.U32 R133, RZ, RZ, R233 ;  /* 0x000000ffff857224 */ /* 0x000fe400078e00e9 */
[----:B------:R-:W-:Y:S01]  /*fd60*/  STL.64 [R1+0x11d8], R240 ;  /* 0x0011d8f001007387 */ /* 0x000fe20000100a00 */
[----:B------:R-:W-:-:S03]  /*fd70*/  ISETP.GE.U32.AND P1, PT, R198, 0x10, PT ;  /* 0x00000010c600780c */ /* 0x000fc60003f26070 */
[----:B------:R-:W-:Y:S01]  /*fd80*/  STL [R1+0x1090], R239 ;  /* 0x001090ef01007387 */ /* 0x000fe20000100800 */
[----:B------:R-:W-:Y:S01]  /*fd90*/  FMNMX3 R77, R77, R86, R3, !PT ;  /* 0x000000564d4d7276 */ /* 0x000fe20007800003 */
[----:B------:R-:W-:Y:S01]  /*fda0*/  FMUL R86, R15, R222 ;  /* 0x000000de0f567220 */ /* 0x000fe20000400000 */
[----:B------:R-:W-:Y:S01]  /*fdb0*/  MOV R198, R228 ;  /* 0x000000e400c67202 */ /* 0x000fe20000000f00 */
[----:B------:R-:W-:Y:S01]  /*fdc0*/  STL.64 [R1+0x10a8], R238 ;  /* 0x0010a8ee01007387 */ /* 0x000fe20000100a00 */
[----:B------:R-:W-:Y:S01]  /*fdd0*/  LEA.HI.X.SX32 R233, R75, R0, 0x1, P3 ;  /* 0x000000004be97211 */ /* 0x000fe200018f0eff */
[----:B------:R-:W-:Y:S01]  /*fde0*/  FMUL R3, R16, R222 ;  /* 0x000000de10037220 */ /* 0x000fe20000400000 */
[----:B------:R-:W-:Y:S01]  /*fdf0*/  IMAD.MOV.U32 R153, RZ, RZ, R231 ;  /* 0x000000ffff997224 */ /* 0x000fe200078e00e7 */
[----:B------:R-:W-:Y:S01]  /*fe00*/  STL.64 [R1+0x1210], R238 ;  /* 0x001210ee01007387 */ /* 0x000fe20000100a00 */
[----:B------:R-:W-:Y:S02]  /*fe10*/  LEA R228, P3, R72, R148, 0x1 ;  /* 0x0000009448e47211 */ /* 0x000fe400078608ff */
[----:B------:R-:W-:Y:S01]  /*fe20*/  MOV R186, R226 ;  /* 0x000000e200ba7202 */ /* 0x000fe20000000f00 */
[----:B------:R-:W-:Y:S01]  /*fe30*/  STL [R1+0x12b0], R236 ;  /* 0x0012b0ec01007387 */ /* 0x000fe20000100800 */
[----:B------:R-:W-:Y:S01]  /*fe40*/  LEA.HI.X.SX32 R231, R76, R0, 0x1, P2 ;  /* 0x000000004ce77211 */ /* 0x000fe200010f0eff */
[----:B------:R-:W-:Y:S01]  /*fe50*/  IMAD.MOV.U32 R199, RZ, RZ, R229 ;  /* 0x000000ffffc77224 */ /* 0x000fe200078e00e5 */
[----:B------:R-:W-:Y:S01]  /*fe60*/  LEA R226, P2, R73, R148, 0x1 ;  /* 0x0000009449e27211 */ /* 0x000fe200078408ff */
[----:B------:R-:W-:Y:S01]  /*fe70*/  STL [R1+0x1290], R237 ;  /* 0x001290ed01007387 */ /* 0x000fe20000100800 */
[----:B------:R-:W-:-:S03]  /*fe80*/  MOV R156, R224 ;  /* 0x000000e0009c7202 */ /* 0x000fc60000000f00 */
[----:B------:R-:W-:Y:S01]  /*fe90*/  STL.64 [R1+0x1228], R234 ;  /* 0x001228ea01007387 */ /* 0x000fe20000100a00 */
[----:B------:R-:W-:Y:S01]  /*fea0*/  LEA.HI.X.SX32 R229, R72, R0, 0x1, P3 ;  /* 0x0000000048e57211 */ /* 0x000fe200018f0eff */
[----:B------:R-:W-:Y:S02]  /*feb0*/  IMAD.MOV.U32 R187, RZ, RZ, R227 ;  /* 0x000000ffffbb7224 */ /* 0x000fe400078e00e3 */
[----:B------:R-:W-:Y:S01]  /*fec0*/  STL.64 [R1+0x1218], R78 ;  /* 0x0012184e01007387 */ /* 0x000fe20000100a00 */
[----:B------:R-:W-:Y:S01]  /*fed0*/  FMNMX3 R77, R77, R86, R3, !PT ;  /* 0x000000564d4d7276 */ /* 0x000fe20007800003 */
[----:B------:R-:W-:Y:S01]  /*fee0*/  FMUL R86, R17, R222 ;  /* 0x000000de11567220 */ /* 0x000fe20000400000 */
[----:B------:R-:W-:Y:S01]  /*fef0*/  LEA R224, P3, R69, R148, 0x1 ;  /* 0x0000009445e07211 */ /* 0x000fe200078608ff */
[----:B------:R-:W-:Y:S01]  /*ff00*/  STL.64 [R1+0x11e8], R232 ;  /* 0x0011e8e801007387 */ /* 0x000fe20000100a00 */
[----:B------:R-:W-:Y:S01]  /*ff10*/  FMUL R3, R18, R222 ;  /* 0x000000de12037220 */ /* 0x000fe20000400000 */
[----:B------:R-:W-:-:S02]  /*ff20*/  MOV R158, R220 ;  /* 0x000000dc009e7202 */ /* 0x000fc40000000f00 */
[----:B------:R-:W-:Y:S01]  /*ff30*/  STL [R1+0x1258], R76 ;  /* 0x0012584c01007387 */ /* 0x000fe20000100800 */
[----:B------:R-:W-:Y:S01]  /*ff40*/  LEA.HI.X.SX32 R227, R73, R0, 0x1, P2 ;  /* 0x0000000049e37211 */ /* 0x000fe200010f0eff */
[----:B------:R-:W-:Y:S01]  /*ff50*/  IMAD.MOV.U32 R157, RZ, RZ, R225 ;  /* 0x000000ffff9d7224 */ /* 0x000fe200078e00e1 */
[----:B------:R-:W-:Y:S01]  /*ff60*/  LEA R220, P2, R70, R148, 0x1 ;  /* 0x0000009446dc7211 */ /* 0x000fe200078408ff */
[----:B------:R-:W-:Y:S01]  /*ff70*/  STL [R1+0x10b0], R230 ;  /* 0x0010b0e601007387 */ /* 0x000fe20000100800 */
[----:B------:R-:W-:-:S03]  /*ff80*/  LEA.HI.X.SX32 R225, R69, R0, 0x1, P3 ;  /* 0x0000000045e17211 */ /* 0x000fc600018f0eff */
[----:B------:R-:W-:Y:S01]  /*ff90*/  STL [R1+0x108c], R231 ;  /* 0x00108ce701007387 */ /* 0x000fe20000100800 */
[----:B------:R-:W-:-:S03]  /*ffa0*/  IMAD.MOV.U32 R159, RZ, RZ, R221 ;  /* 0x000000ffff9f7224 */ /* 0x000fc600078e00dd */
[----:B------:R-:W-:Y:S01]  /*ffb0*/  STL [R1+0x10c0], R231 ;  /* 0x0010c0e701007387 */ /* 0x000fe20000100800 */
[----:B------:R-:W-:-:S03]  /*ffc0*/  FMNMX3 R77, R77, R86, R3, !PT ;  /* 0x000000564d4d7276 */ /* 0x000fc60007800003 */
[----:B------:R-:W-:Y:S01]  /*ffd0*/  STL.64 [R1+0x10d8], R230 ;  /* 0x0010d8e601007387 */ /* 0x000fe20000100a00 */
[----:B------:R-:W-:Y:S01]  /*ffe0*/  LEA.HI.X.SX32 R221, R70, R0, 0x1, P2 ;  /* 0x0000000046dd7211 */ /* 0x000fe200010f0eff */
[-C--:B------:R-:W-:Y:S02]  /*fff0*/  FMUL R86, R19, R222.reuse ;  /* 0x000000de13567220 */ /* 0x080fe40000400000 */
[----:B------:R-:W-:Y:S01]  /*10000*/  STL.64 [R1+0x1298], R228 ;  /* 0x001298e401007387 */ /* 0x000fe20000100a00 */
[----:B------:R-:W-:-:S03]  /*10010*/  FMUL R3, R20, R222 ;  /* 0x000000de14037220 */ /* 0x000fc60000400000 */
[----:B------:R-:W-:Y:S04]  /*10020*/  STL.64 [R1+0x1240], R226 ;  /* 0x001240e201007387 */ /* 0x000fe80000100a00 */
[----:B------:R-:W-:Y:S04]  /*10030*/  STL.64 [R1+0x1238], R72 ;  /* 0x0012384801007387 */ /* 0x000fe80000100a00 */
[----:B------:R-:W-:Y:S01]  /*10040*/  STL [R1+0x1270], R69 ;  /* 0x0012704501007387 */ /* 0x000fe20000100800 */
[----:B------:R-:W-:-:S03]  /*10050*/  FMNMX3 R77, R77, R86, R3, !PT ;  /* 0x000000564d4d7276 */ /* 0x000fc60007800003 */
[----:B------:R-:W-:Y:S01]  /*10060*/  STL.64 [R1+0x1250], R224 ;  /* 0x001250e001007387 */ /* 0x000fe20000100a00 */
[----:B------:R-:W-:-:S03]  /*10070*/  IMAD.MOV.U32 R163, RZ, RZ, R219 ;  /* 0x000000ffffa37224 */ /* 0x000fc600078e00db */
[----:B------:R-:W-:Y:S01]  /*10080*/  STL [R1+0x12c0], R70 ;  /* 0x0012c04601007387 */ /* 0x000fe20000100800 */
[-C--:B------:R-:W-:Y:S01]  /*10090*/  FMUL R86, R21, R222.reuse ;  /* 0x000000de15567220 */ /* 0x080fe20000400000 */
[----:B------:R-:W-:Y:S02]  /*100a0*/  FMUL R3, R22, R222 ;  /* 0x000000de16037220 */ /* 0x000fe40000400000 */
[----:B------:R0:W-:Y:S01]  /*100b0*/  STL.64 [R1+0x10b8], R220 ;  /* 0x0010b8dc01007387 */ /* 0x0001e20000100a00 */
[----:B------:R-:W-:Y:S02]  /*100c0*/  LEA R218, P3, R66, R148, 0x1 ;  /* 0x0000009442da7211 */ /* 0x000fe400078608ff */
[----:B------:R-:W-:Y:S01]  /*100d0*/  FMNMX3 R77, R77, R86, R3, !PT ;  /* 0x000000564d4d7276 */ /* 0x000fe20007800003 */
[-C--:B------:R-:W-:Y:S01]  /*100e0*/  FMUL R86, R23, R222.reuse ;  /* 0x000000de17567220 */ /* 0x080fe20000400000 */
[----:B------:R-:W-:Y:S01]  /*100f0*/  FMUL R3, R24, R222 ;  /* 0x000000de18037220 */ /* 0x000fe20000400000 */
[----:B0-----:R-:W-:-:S02]  /*10100*/  MOV R220, R162 ;  /* 0x000000a200dc7202 */ /* 0x001fc40000000f00 */
[----:B------:R-:W-:Y:S02]  /*10110*/  MOV R162, R158 ;  /* 0x0000009e00a27202 */ /* 0x000fe40000000f00 */
[----:B------:R-:W-:Y:S01]  /*10120*/  MOV R158, R156 ;  /* 0x0000009c009e7202 */ /* 0x000fe20000000f00 */
[----:B------:R-:W-:Y:S01]  /*10130*/  IMAD.MOV.U32 R221, RZ, RZ, R163 ;  /* 0x000000ffffdd7224 */ /* 0x000fe200078e00a3 */
[----:B------:R-:W-:Y:S01]  /*10140*/  MOV R156, R186 ;  /* 0x000000ba009c7202 */ /* 0x000fe20000000f00 */
[----:B------:R-:W-:Y:S01]  /*10150*/  IMAD.MOV.U32 R163, RZ, RZ, R159 ;  /* 0x000000ffffa37224 */ /* 0x000fe200078e009f */
[----:B------:R-:W-:Y:S01]  /*10160*/  MOV R186, R198 ;  /* 0x000000c600ba7202 */ /* 0x000fe20000000f00 */
[----:B------:R-:W-:Y:S01]  /*10170*/  IMAD.MOV.U32 R159, RZ, RZ, R157 ;  /* 0x000000ffff9f7224 */ /* 0x000fe200078e009d */
[----:B------:R-:W-:Y:S01]  /*10180*/  MOV R198, R152 ;  /* 0x0000009800c67202 */ /* 0x000fe20000000f00 */
[----:B------:R-:W-:Y:S01]  /*10190*/  IMAD.MOV.U32 R157, RZ, RZ, R187 ;  /* 0x000000ffff9d7224 */ /* 0x000fe200078e00bb */
[----:B------:R-:W-:Y:S01]  /*101a0*/  MOV R152, R216 ;  /* 0x000000d800987202 */ /* 0x000fe20000000f00 */
[----:B------:R-:W-:Y:S01]  /*101b0*/  FMUL R75, R31, R222 ;  /* 0x000000de1f4b7220 */ /* 0x000fe20000400000 */
[----:B------:R-:W-:Y:S01]  /*101c0*/  LEA R216, P2, R67, R148, 0x1 ;  /* 0x0000009443d87211 */ /* 0x000fe200078408ff */
[----:B------:R-:W-:Y:S01]  /*101d0*/  IMAD.MOV.U32 R187, RZ, RZ, R199 ;  /* 0x000000ffffbb7224 */ /* 0x000fe200078e00c7 */
[----:B------:R-:W-:Y:S01]  /*101e0*/  LEA.HI.X.SX32 R219, R66, R0, 0x1, P3 ;  /* 0x0000000042db7211 */ /* 0x000fe200018f0eff */
[----:B------:R-:W-:-:S02]  /*101f0*/  IMAD.MOV.U32 R199, RZ, RZ, R153 ;  /* 0x000000ffffc77224 */ /* 0x000fc400078e0099 */
[----:B------:R-:W-:Y:S01]  /*10200*/  IMAD.MOV.U32 R153, RZ, RZ, R217 ;  /* 0x000000ffff997224 */ /* 0x000fe200078e00d9 */
[----:B------:R-:W-:Y:S01]  /*10210*/  LEA.HI.X.SX32 R217, R67, R0, 0x1, P2 ;  /* 0x0000000043d97211 */ /* 0x000fe200010f0eff */
[----:B------:R-:W-:Y:S01]  /*10220*/  STL [R1+0x12e0], R75 ;  /* 0x0012e04b01007387 */ /* 0x000fe20000100800 */
[----:B------:R-:W-:Y:S01]  /*10230*/  FMNMX3 R77, R77, R86, R3, !PT ;  /* 0x000000564d4d7276 */ /* 0x000fe20007800003 */
[-C--:B------:R-:W-:Y:S01]  /*10240*/  FMUL R86, R25, R222.reuse ;  /* 0x000000de19567220 */ /* 0x080fe20000400000 */
[----:B------:R-:W-:Y:S01]  /*10250*/  FMUL R3, R26, R222 ;  /* 0x000000de1a037220 */ /* 0x000fe20000400000 */
[----:B------:R0:W-:Y:S04]  /*10260*/  STL.64 [R1+0x12a0], R218 ;  /* 0x0012a0da01007387 */ /* 0x0001e80000100a00 */
[----:B------:R1:W-:Y:S01]  /*10270*/  STL.64 [R1+0x1260], R216 ;  /* 0x001260d801007387 */ /* 0x0003e20000100a00 */
[----:B------:R-:W-:Y:S01]  /*10280*/  FMNMX3 R77, R77, R86, R3, !PT ;  /* 0x000000564d4d7276 */ /* 0x000fe20007800003 */
[-C--:B------:R-:W-:Y:S01]  /*10290*/  FMUL R86, R27, R222.reuse ;  /* 0x000000de1b567220 */ /* 0x080fe20000400000 */
[----:B------:R-:W-:Y:S01]  /*102a0*/  FMUL R3, R28, R222 ;  /* 0x000000de1c037220 */ /* 0x000fe20000400000 */
[----:B0-----:R-:W-:-:S02]  /*102b0*/  MOV R218, R214 ;  /* 0x000000d600da7202 */ /* 0x001fc40000000f00 */
[C---:B------:R-:W-:Y:S02]  /*102c0*/  LEA R214, P3, R63.reuse, R148, 0x1 ;  /* 0x000000943fd67211 */ /* 0x040fe400078608ff */
[----:B-1----:R-:W-:Y:S01]  /*102d0*/  MOV R216, R212 ;  /* 0x000000d400d87202 */ /* 0x002fe20000000f00 */
[----:B------:R-:W-:Y:S01]  /*102e0*/  IMAD.MOV.U32 R219, RZ, RZ, R215 ;  /* 0x000000ffffdb7224 */ /* 0x000fe200078e00d7 */
[C---:B------:R-:W-:Y:S01]  /*102f0*/  LEA R212, P2, R64.reuse, R148, 0x1 ;  /* 0x0000009440d47211 */ /* 0x040fe200078408ff */
[----:B------:R-:W-:Y:S01]  /*10300*/  IMAD.MOV.U32 R217, RZ, RZ, R213 ;  /* 0x000000ffffd97224 */ /* 0x000fe200078e00d5 */
[-C--:B------:R-:W-:Y:S02]  /*10310*/  LEA.HI.X.SX32 R215, R63, R0.reuse, 0x1, P3 ;  /* 0x000000003fd77211 */ /* 0x080fe400018f0eff */
[----:B------:R-:W-:Y:S01]  /*10320*/  LEA.HI.X.SX32 R213, R64, R0, 0x1, P2 ;  /* 0x0000000040d57211 */ /* 0x000fe200010f0eff */
[----:B------:R-:W-:Y:S01]  /*10330*/  FMUL R84, R29, R222 ;  /* 0x000000de1d547220 */ /* 0x000fe20000400000 */
[----:B------:R-:W-:Y:S01]  /*10340*/  FMNMX3 R77, R77, R86, R3, !PT ;  /* 0x000000564d4d7276 */ /* 0x000fe20007800003 */
[----:B------:R-:W-:Y:S01]  /*10350*/  FMUL R3, R30, R222 ;  /* 0x000000de1e037220 */ /* 0x000fe20000400000 */
[----:B------:R0:W-:Y:S04]  /*10360*/  STL.64 [R1+0x1268], R214 ;  /* 0x001268d601007387 */ /* 0x0001e80000100a00 */
[----:B------:R1:W-:Y:S01]  /*10370*/  STL.64 [R1+0x10c8], R212 ;  /* 0x0010c8d401007387 */ /* 0x0003e20000100a00 */
[----:B------:R-:W-:Y:S01]  /*10380*/  FMNMX3 R77, R77, R84, R3, !PT ;  /* 0x000000544d4d7276 */ /* 0x000fe20007800003 */
[----:B------:R-:W-:Y:S01]  /*10390*/  FMUL R3, R32, R222 ;  /* 0x000000de20037220 */ /* 0x000fe20000400000 */
[----:B------:R-:W-:-:S02]  /*103a0*/  MOV R232, R206 ;  /* 0x000000ce00e87202 */ /* 0x000fc40000000f00 */
[----:B0-----:R-:W-:Y:S02]  /*103b0*/  MOV R214, R210 ;  /* 0x000000d200d67202 */ /* 0x001fe40000000f00 */
[C---:B------:R-:W-:Y:S02]  /*103c0*/  LEA R210, P3, R60.reuse, R148, 0x1 ;  /* 0x000000943cd27211 */ /* 0x040fe400078608ff */
[----:B-1----:R-:W-:Y:S01]  /*103d0*/  MOV R212, R208 ;  /* 0x000000d000d47202 */ /* 0x002fe20000000f00 */
[----:B------:R-:W-:Y:S01]  /*103e0*/  IMAD.MOV.U32 R215, RZ, RZ, R211 ;  /* 0x000000ffffd77224 */ /* 0x000fe200078e00d3 */
[----:B------:R-:W-:Y:S01]  /*103f0*/  LEA R208, P2, R61, R148, 0x1 ;  /* 0x000000943dd07211 */ /* 0x000fe200078408ff */
[----:B------:R-:W-:Y:S01]  /*10400*/  IMAD.MOV.U32 R213, RZ, RZ, R209 ;  /* 0x000000ffffd57224 */ /* 0x000fe200078e00d1 */
[----:B------:R-:W-:Y:S02]  /*10410*/  LEA.HI.X.SX32 R211, R60, R0, 0x1, P3 ;  /* 0x000000003cd37211 */ /* 0x000fe400018f0eff */
[----:B------:R-:W-:-:S02]  /*10420*/  LEA R206, P3, R57, R148, 0x1 ;  /* 0x0000009439ce7211 */ /* 0x000fc400078608ff */
[----:B------:R-:W-:Y:S02]  /*10430*/  MOV R230, R204 ;  /* 0x000000cc00e67202 */ /* 0x000fe40000000f00 */
[----:B------:R-:W-:Y:S01]  /*10440*/  LEA.HI.X.SX32 R209, R61, R0, 0x1, P2 ;  /* 0x000000003dd17211 */ /* 0x000fe200010f0eff */
[----:B------:R-:W-:Y:S01]  /*10450*/  IMAD.MOV.U32 R233, RZ, RZ, R207 ;  /* 0x000000ffffe97224 */ /* 0x000fe200078e00cf */
[----:B------:R-:W-:Y:S01]  /*10460*/  LEA R204, P2, R58, R148, 0x1 ;  /* 0x000000943acc7211 */ /* 0x000fe200078408ff */
[-C--:B------:R-:W-:Y:S01]  /*10470*/  FMUL R66, R33, R222.reuse ;  /* 0x000000de21427220 */ /* 0x080fe20000400000 */
[----:B------:R-:W-:Y:S01]  /*10480*/  FMNMX3 R77, R77, R75, R3, !PT ;  /* 0x0000004b4d4d7276 */ /* 0x000fe20007800003 */
[----:B------:R-:W-:Y:S01]  /*10490*/  FMUL R3, R34, R222 ;  /* 0x000000de22037220 */ /* 0x000fe20000400000 */
[----:B------:R-:W-:Y:S01]  /*104a0*/  MOV R226, R202 ;  /* 0x000000ca00e27202 */ /* 0x000fe20000000f00 */
[----:B------:R-:W-:Y:S01]  /*104b0*/  IMAD.MOV.U32 R231, RZ, RZ, R205 ;  /* 0x000000ffffe77224 */ /* 0x000fe200078e00cd */
[----:B------:R-:W-:-:S02]  /*104c0*/  LEA.HI.X.SX32 R207, R57, R0, 0x1, P3 ;  /* 0x0000000039cf7211 */ /* 0x000fc400018f0eff */
[----:B------:R-:W-:Y:S02]  /*104d0*/  LEA R202, P3, R54, R148, 0x1 ;  /* 0x0000009436ca7211 */ /* 0x000fe400078608ff */
[----:B------:R-:W-:Y:S02]  /*104e0*/  MOV R224, R200 ;  /* 0x000000c800e07202 */ /* 0x000fe40000000f00 */
[----:B------:R-:W-:Y:S01]  /*104f0*/  LEA.HI.X.SX32 R205, R58, R0, 0x1, P2 ;  /* 0x000000003acd7211 */ /* 0x000fe200010f0eff */
[----:B------:R-:W-:Y:S01]  /*10500*/  IMAD.MOV.U32 R227, RZ, RZ, R203 ;  /* 0x000000ffffe37224 */ /* 0x000fe200078e00cb */
[----:B------:R-:W-:Y:S01]  /*10510*/  LEA R200, P2, R55, R148, 0x1 ;  /* 0x0000009437c87211 */ /* 0x000fe200078408ff */
[----:B------:R-:W-:Y:S01]  /*10520*/  IMAD.MOV.U32 R225, RZ, RZ, R201 ;  /* 0x000000ffffe17224 */ /* 0x000fe200078e00c9 */
[----:B------:R-:W-:Y:S02]  /*10530*/  MOV R244, R198 ;  /* 0x000000c600f47202 */ /* 0x000fe40000000f00 */
[----:B------:R-:W-:-:S02]  /*10540*/  LEA.HI.X.SX32 R203, R54, R0, 0x1, P3 ;  /* 0x0000000036cb7211 */ /* 0x000fc400018f0eff */
[----:B------:R-:W-:Y:S01]  /*10550*/  FMNMX3 R77, R77, R66, R3, !PT ;  /* 0x000000424d4d7276 */ /* 0x000fe20007800003 */
[----:B------:R-:W-:Y:S01]  /*10560*/  FMUL R3, R35, R222 ;  /* 0x000000de23037220 */ /* 0x000fe20000400000 */
[----:B------:R-:W-:Y:S02]  /*10570*/  LEA R198, P3, R51, R148, 0x1 ;  /* 0x0000009433c67211 */ /* 0x000fe400078608ff */
[----:B------:R-:W-:Y:S02]  /*10580*/  MOV R228, R194 ;  /* 0x000000c200e47202 */ /* 0x000fe40000000f00 */
[----:B------:R-:W-:Y:S01]  /*10590*/  LEA.HI.X.SX32 R201, R55, R0, 0x1, P2 ;  /* 0x0000000037c97211 */ /* 0x000fe200010f0eff */
[----:B------:R-:W-:Y:S01]  /*105a0*/  IMAD.MOV.U32 R245, RZ, RZ, R199 ;  /* 0x000000fffff57224 */ /* 0x000fe200078e00c7 */
[----:B------:R-:W-:Y:S01]  /*105b0*/  LEA R194, P2, R52, R148, 0x1 ;  /* 0x0000009434c27211 */ /* 0x000fe200078408ff */
[----:B------:R-:W-:Y:S01]  /*105c0*/  IMAD.MOV.U32 R229, RZ, RZ, R195 ;  /* 0x000000ffffe57224 */ /* 0x000fe200078e00c3 */
[----:B------:R-:W-:-:S02]  /*105d0*/  MOV R234, R192 ;  /* 0x000000c000ea7202 */ /* 0x000fc40000000f00 */
[----:B------:R-:W-:Y:S02]  /*105e0*/  LEA.HI.X.SX32 R199, R51, R0, 0x1, P3 ;  /* 0x0000000033c77211 */ /* 0x000fe400018f0eff */
[----:B------:R-:W-:Y:S02]  /*105f0*/  LEA R192, P3, R48, R148, 0x1 ;  /* 0x0000009430c07211 */ /* 0x000fe400078608ff */
[----:B------:R-:W-:Y:S02]  /*10600*/  MOV R238, R190 ;  /* 0x000000be00ee7202 */ /* 0x000fe40000000f00 */
[----:B------:R-:W-:Y:S02]  /*10610*/  FMNMX R54, R3, R77, !PT ;  /* 0x0000004d03367209 */ /* 0x000fe40007800000 */
[----:B------:R-:W-:Y:S01]  /*10620*/  LEA.HI.X.SX32 R195, R52, R0, 0x1, P2 ;  /* 0x0000000034c37211 */ /* 0x000fe200010f0eff */
[----:B------:R-:W-:Y:S01]  /*10630*/  IMAD.MOV.U32 R235, RZ, RZ, R193 ;  /* 0x000000ffffeb7224 */ /* 0x000fe200078e00c1 */
[----:B------:R-:W-:Y:S01]  /*10640*/  LEA R190, P2, R49, R148, 0x1 ;  /* 0x0000009431be7211 */ /* 0x000fe200078408ff */
[----:B------:R-:W-:Y:S01]  /*10650*/  IMAD.MOV.U32 R239, RZ, RZ, R191 ;  /* 0x000000ffffef7224 */ /* 0x000fe200078e00bf */
[----:B------:R-:W-:-:S02]  /*10660*/  MOV R240, R188 ;  /* 0x000000bc00f07202 */ /* 0x000fc40000000f00 */
[----:B------:R-:W-:Y:S02]  /*10670*/  LEA.HI.X.SX32 R193, R48, R0, 0x1, P3 ;  /* 0x0000000030c17211 */ /* 0x000fe400018f0eff */
[----:B------:R-:W-:Y:S01]  /*10680*/  LEA R188, P3, R45, R148, 0x1 ;  /* 0x000000942dbc7211 */ /* 0x000fe200078608ff */
[----:B------:R-:W0:Y:S01]  /*10690*/  SHFL.BFLY PT, R48, R54, 0x10, 0x1f ;  /* 0x0e001f0036307f89 */ /* 0x000e2200000e0000 */
[----:B------:R-:W-:Y:S02]  /*106a0*/  MOV R248, R186 ;  /* 0x000000ba00f87202 */ /* 0x000fe40000000f00 */
[----:B------:R-:W-:Y:S01]  /*106b0*/  LEA.HI.X.SX32 R191, R49, R0, 0x1, P2 ;  /* 0x0000000031bf7211 */ /* 0x000fe200010f0eff */
[----:B------:R-:W-:Y:S01]  /*106c0*/  IMAD.MOV.U32 R241, RZ, RZ, R189 ;  /* 0x000000fffff17224 */ /* 0x000fe200078e00bd */
[----:B------:R-:W-:Y:S01]  /*106d0*/  LEA R186, P2, R46, R148, 0x1 ;  /* 0x000000942eba7211 */ /* 0x000fe200078408ff */
[----:B------:R-:W-:Y:S01]  /*106e0*/  IMAD.MOV.U32 R249, RZ, RZ, R187 ;  /* 0x000000fffff97224 */ /* 0x000fe200078e00bb */
[----:B------:R-:W-:-:S02]  /*106f0*/  LEA.HI.X.SX32 R189, R45, R0, 0x1, P3 ;  /* 0x000000002dbd7211 */ /* 0x000fc400018f0eff */
[----:B------:R-:W-:Y:S02]  /*10700*/  LEA R184, P3, R42, R148, 0x1 ;  /* 0x000000942ab87211 */ /* 0x000fe400078608ff */
[----:B------:R-:W-:Y:S02]  /*10710*/  LEA.HI.X.SX32 R187, R46, R0, 0x1, P2 ;  /* 0x000000002ebb7211 */ /* 0x000fe400010f0eff */
[----:B------:R-:W-:Y:S02]  /*10720*/  LEA R182, P2, R43, R148, 0x1 ;  /* 0x000000942bb67211 */ /* 0x000fe400078408ff */
[----:B------:R-:W-:Y:S02]  /*10730*/  LEA.HI.X.SX32 R185, R42, R0, 0x1, P3 ;  /* 0x000000002ab97211 */ /* 0x000fe400018f0eff */
[----:B------:R-:W-:Y:S02]  /*10740*/  LEA R180, P3, R39, R148, 0x1 ;  /* 0x0000009427b47211 */ /* 0x000fe400078608ff */
[----:B------:R-:W-:-:S02]  /*10750*/  LEA.HI.X.SX32 R183, R43, R0, 0x1, P2 ;  /* 0x000000002bb77211 */ /* 0x000fc400010f0eff */
[----:B------:R-:W-:Y:S02]  /*10760*/  LEA R178, P2, R41, R148, 0x1 ;  /* 0x0000009429b27211 */ /* 0x000fe400078408ff */
[C---:B------:R-:W-:Y:S02]  /*10770*/  LOP3.LUT R51, R2.reuse, 0xf, RZ, 0xc0, !PT ;  /* 0x0000000f02337812 */ /* 0x040fe400078ec0ff */
[----:B------:R-:W-:Y:S02]  /*10780*/  LOP3.LUT R3, R2, 0x60, RZ, 0xc0, !PT ;  /* 0x0000006002037812 */ /* 0x000fe400078ec0ff */
[----:B------:R-:W-:Y:S02]  /*10790*/  LEA.HI.X.SX32 R181, R39, R0, 0x1, P3 ;  /* 0x0000000027b57211 */ /* 0x000fe400018f0eff */
[----:B------:R-:W-:Y:S02]  /*107a0*/  LEA R176, P3, R40, R148, 0x1 ;  /* 0x0000009428b07211 */ /* 0x000fe400078608ff */
[----:B------:R-:W-:-:S02]  /*107b0*/  LEA.HI.X.SX32 R179, R41, R0, 0x1, P2 ;  /* 0x0000000029b37211 */ /* 0x000fc400010f0eff */
[----:B------:R-:W-:Y:S02]  /*107c0*/  LEA R3, R51, R3, 0x1 ;  /* 0x0000000333037211 */ /* 0x000fe400078e08ff */
[----:B------:R-:W-:Y:S02]  /*107d0*/  LOP3.LUT R41, R2, 0xff, RZ, 0xc0, !PT ;  /* 0x000000ff02297812 */ /* 0x000fe400078ec0ff */
[----:B------:R-:W-:Y:S02]  /*107e0*/  LEA.HI.X.SX32 R177, R40, R0, 0x1, P3 ;  /* 0x0000000028b17211 */ /* 0x000fe400018f0eff */
[C---:B------:R-:W-:Y:S02]  /*107f0*/  LEA R172, P3, R36.reuse, R148, 0x1 ;  /* 0x0000009424ac7211 */ /* 0x040fe400078608ff */
[----:B------:R-:W-:Y:S02]  /*10800*/  LEA.HI R39, R41, R3, RZ, 0x19 ;  /* 0x0000000329277211 */ /* 0x000fe400078fc8ff */
[----:B------:R-:W-:-:S02]  /*10810*/  LEA.HI.X.SX32 R173, R36, R0, 0x1, P3 ;  /* 0x0000000024ad7211 */ /* 0x000fc400018f0eff */
[----:B0-----:R-:W-:Y:S02]  /*10820*/  FMNMX R54, R54, R48, !PT ;  /* 0x0000003036367209 */ /* 0x001fe40007800000 */
[----:B------:R-:W-:-:S05]  /*10830*/  LEA R36, R39, UR9, 0x2 ;  /* 0x0000000927247c11 */ /* 0x000fca000f8e10ff */
[----:B------:R-:W-:Y:S01]  /*10840*/  @!P1 STS [R36], R54 ;  /* 0x0000003624009388 */ /* 0x000fe20000000800 */
[-C--:B------:R-:W-:Y:S02]  /*10850*/  LEA R174, P2, R50, R148.reuse, 0x1 ;  /* 0x0000009432ae7211 */ /* 0x080fe400078408ff */
[----:B------:R-:W-:Y:S02]  /*10860*/  LEA R170, P3, R38, R148, 0x1 ;  /* 0x0000009426aa7211 */ /* 0x000fe400078608ff */
[-C--:B------:R-:W-:Y:S02]  /*10870*/  LEA.HI.X.SX32 R175, R50, R0.reuse, 0x1, P2 ;  /* 0x0000000032af7211 */ /* 0x080fe400010f0eff */
[----:B------:R-:W-:Y:S02]  /*10880*/  ISETP.GE.U32.AND P2, PT, R41, 0x80, PT ;  /* 0x000000802900780c */ /* 0x000fe40003f46070 */
[----:B------:R-:W-:Y:S02]  /*10890*/  LEA.HI.X.SX32 R171, R38, R0, 0x1, P3 ;  /* 0x0000000026ab7211 */ /* 0x000fe400018f0eff */
[----:B------:R-:W-:-:S02]  /*108a0*/  LEA R168, P3, R37, R148, 0x1 ;  /* 0x0000009425a87211 */ /* 0x000fc400078608ff */
[----:B------:R-:W-:Y:S01]  /*108b0*/  LEA R39, R41, UR9, 0x2 ;  /* 0x0000000929277c11 */ /* 0x000fe2000f8e10ff */
[----:B------:R-:W-:Y:S01]  /*108c0*/  BAR.SYNC.DEFER_BLOCKING 0x0 ;  /* 0x0000000000007b1d */ /* 0x000fe20000010000 */
[----:B------:R-:W-:Y:S02]  /*108d0*/  LEA.HI.X.SX32 R169, R37, R0, 0x1, P3 ;  /* 0x0000000025a97211 */ /* 0x000fe400018f0eff */
[----:B------:R-:W-:-:S04]  /*108e0*/  LEA R166, P3, R47, R148, 0x1 ;  /* 0x000000942fa67211 */ /* 0x000fc800078608ff */
[----:B------:R-:W-:Y:S02]  /*108f0*/  LEA.HI.X.SX32 R167, R47, R0, 0x1, P3 ;  /* 0x000000002fa77211 */ /* 0x000fe400018f0eff */
[C---:B------:R-:W-:Y:S01]  /*10900*/  LEA R164, P3, R44.reuse, R148, 0x1 ;  /* 0x000000942ca47211 */ /* 0x040fe200078608ff */
[----:B------:R0:W-:Y:S03]  /*10910*/  STL.64 [R1+0x12a8], R210 ;  /* 0x0012a8d201007387 */ /* 0x0001e60000100a00 */
[----:B------:R-:W-:Y:S01]  /*10920*/  LEA.HI.X.SX32 R165, R44, R0, 0x1, P3 ;  /* 0x000000002ca57211 */ /* 0x000fe200018f0eff */
[----:B------:R-:W1:Y:S01]  /*10930*/  @!P2 LDS R83, [R39] ;  /* 0x000000002753a984 */ /* 0x000e620000000800 */
[----:B0-----:R-:W-:Y:S02]  /*10940*/  MOV R210, R162 ;  /* 0x000000a200d27202 */ /* 0x001fe40000000f00 */
[----:B------:R-:W-:Y:S01]  /*10950*/  LEA R162, P3, R56, R148, 0x1 ;  /* 0x0000009438a27211 */ /* 0x000fe200078608ff */
[----:B------:R-:W-:-:S03]  /*10960*/  IMAD.MOV.U32 R211, RZ, RZ, R163 ;  /* 0x000000ffffd37224 */ /* 0x000fc600078e00a3 */
[----:B------:R-:W-:Y:S02]  /*10970*/  LEA.HI.X.SX32 R163, R56, R0, 0x1, P3 ;  /* 0x0000000038a37211 */ /* 0x000fe400018f0eff */
[C---:B------:R-:W-:Y:S02]  /*10980*/  LEA R160, P3, R53.reuse, R148, 0x1 ;  /* 0x0000009435a07211 */ /* 0x040fe400078608ff */
[----:B------:R-:W-:Y:S02]  /*10990*/  MOV R246, R158 ;  /* 0x0000009e00f67202 */ /* 0x000fe40000000f00 */
[----:B------:R-:W-:Y:S02]  /*109a0*/  LEA.HI.X.SX32 R161, R53, R0, 0x1, P3 ;  /* 0x0000000035a17211 */ /* 0x000fe400018f0eff */
[----:B------:R-:W-:Y:S01]  /*109b0*/  LEA R158, P3, R62, R148, 0x1 ;  /* 0x000000943e9e7211 */ /* 0x000fe200078608ff */
[----:B------:R-:W-:Y:S01]  /*109c0*/  IMAD.MOV.U32 R247, RZ, RZ, R159 ;  /* 0x000000fffff77224 */ /* 0x000fe200078e009f */
[----:B------:R-:W-:-:S02]  /*109d0*/  MOV R250, R156 ;  /* 0x0000009c00fa7202 */ /* 0x000fc40000000f00 */
[----:B------:R-:W-:Y:S02]  /*109e0*/  LEA.HI.X.SX32 R159, R62, R0, 0x1, P3 ;  /* 0x000000003e9f7211 */ /* 0x000fe400018f0eff */
[----:B------:R-:W-:Y:S01]  /*109f0*/  LEA R156, P3, R59, R148, 0x1 ;  /* 0x000000943b9c7211 */ /* 0x000fe200078608ff */
[----:B------:R-:W-:-:S03]  /*10a00*/  IMAD.MOV.U32 R251, RZ, RZ, R157 ;  /* 0x000000fffffb7224 */ /* 0x000fc600078e009d */
[----:B------:R-:W-:Y:S02]  /*10a10*/  LEA.HI.X.SX32 R157, R59, R0, 0x1, P3 ;  /* 0x000000003b9d7211 */ /* 0x000fe400018f0eff */
[C---:B------:R-:W-:Y:S02]  /*10a20*/  LEA R154, P3, R68.reuse, R148, 0x1 ;  /* 0x00000094449a7211 */ /* 0x040fe400078608ff */
[----:B------:R-:W-:Y:S02]  /*10a30*/  MOV R242, R152 ;  /* 0x0000009800f27202 */ /* 0x000fe40000000f00 */
[----:B------:R-:W-:Y:S02]  /*10a40*/  LEA.HI.X.SX32 R155, R68, R0, 0x1, P3 ;  /* 0x00000000449b7211 */ /* 0x000fe400018f0eff */
[----:B------:R-:W-:Y:S01]  /*10a50*/  LEA R152, P3, R65, R148, 0x1 ;  /* 0x0000009441987211 */ /* 0x000fe200078608ff */
[----:B------:R-:W-:-:S03]  /*10a60*/  IMAD.MOV.U32 R243, RZ, RZ, R153 ;  /* 0x000000fffff37224 */ /* 0x000fc600078e0099 */
[----:B------:R-:W-:Y:S02]  /*10a70*/  LEA.HI.X.SX32 R153, R65, R0, 0x1, P3 ;  /* 0x0000000041997211 */ /* 0x000fe400018f0eff */
[----:B------:R-:W-:Y:S01]  /*10a80*/  LEA R150, P3, R74, R148, 0x1 ;  /* 0x000000944a967211 */ /* 0x000fe200078608ff */
[----:B-1----:R-:W0:Y:S01]  /*10a90*/  SHFL.BFLY PT, R37, R83, 0x1, 0x1f ;  /* 0x0c201f0053257f89 */ /* 0x002e2200000e0000 */
[----:B------:R-:W-:Y:S02]  /*10aa0*/  LOP3.LUT R38, R2, 0x80, RZ, 0xc0, !PT ;  /* 0x0000008002267812 */ /* 0x000fe400078ec0ff */
[----:B------:R-:W-:Y:S02]  /*10ab0*/  LEA.HI.X.SX32 R151, R74, R0, 0x1, P3 ;  /* 0x000000004a977211 */ /* 0x000fe400018f0eff */
[----:B------:R-:W-:-:S04]  /*10ac0*/  LEA R148, P3, R71, R148, 0x1 ;  /* 0x0000009447947211 */ /* 0x000fc800078608ff */
[----:B------:R-:W-:Y:S02]  /*10ad0*/  LEA.HI.X.SX32 R149, R71, R0, 0x1, P3 ;  /* 0x0000000047957211 */ /* 0x000fe400018f0eff */
[----:B------:R-:W-:-:S04]  /*10ae0*/  ISETP.NE.U32.AND P3, PT, R38, RZ, PT ;  /* 0x000000ff2600720c */ /* 0x000fc80003f65070 */
[----:B------:R-:W-:Y:S02]  /*10af0*/  SEL R38, RZ, 0x90, !P3 ;  /* 0x00000090ff267807 */ /* 0x000fe40005800000 */
[----:B------:R-:W-:-:S04]  /*10b00*/  LOP3.LUT P3, RZ, R2, 0x1, RZ, 0xc0, !PT ;  /* 0x0000000102ff7812 */ /* 0x000fc8000786c0ff */
[----:B------:R-:W-:Y:S02]  /*10b10*/  ISETP.LT.U32.AND P3, PT, R41, 0x80, !P3 ;  /* 0x000000802900780c */ /* 0x000fe40005f61070 */
[----:B0-----:R-:W-:-:S11]  /*10b20*/  FMNMX R83, R83, R37, !PT ;  /* 0x0000002553537209 */ /* 0x001fd60007800000 */
[----:B------:R-:W-:Y:S01]  /*10b30*/  @P3 STS [R39], R83 ;  /* 0x0000005327003388 */ /* 0x000fe20000000800 */
[----:B------:R-:W-:-:S03]  /*10b40*/  LEA R196, R3, UR9, 0x2 ;  /* 0x0000000903c47c11 */ /* 0x000fc6000f8e10ff */
[----:B------:R-:W-:Y:S04]  /*10b50*/  STL.64 [R1+0x1278], R208 ;  /* 0x001278d001007387 */ /* 0x000fe80000100a00 */
[----:B------:R-:W-:Y:S04]  /*10b60*/  STL.64 [R1+0x12b8], R66 ;  /* 0x0012b84201007387 */ /* 0x000fe80000100a00 */
[----:B------:R0:W-:Y:S02]  /*10b70*/  STL.64 [R1+0x12c8], R206 ;  /* 0x0012c8ce01007387 */ /* 0x0001e40000100a00 */
[----:B0-----:R-:W-:-:S02]  /*10b80*/  MOV R207, R213 ;  /* 0x000000d500cf7202 */ /* 0x001fc40000000f00 */
[----:B------:R-:W-:Y:S02]  /*10b90*/  MOV R213, R221 ;  /* 0x000000dd00d57202 */ /* 0x000fe40000000f00 */
[----:B------:R-:W-:Y:S01]  /*10ba0*/  MOV R221, R133 ;  /* 0x0000008500dd7202 */ /* 0x000fe20000000f00 */
[----:B------:R-:W-:Y:S06]  /*10bb0*/  BAR.SYNC.DEFER_BLOCKING 0x0 ;  /* 0x0000000000007b1d */ /* 0x000fec0000010000 */
[----:B------:R-:W0:Y:S04]  /*10bc0*/  LDS R133, [R196] ;  /* 0x00000000c4857984 */ /* 0x000e280000000800 */
[----:B------:R-:W-:Y:S04]  /*10bd0*/  STL [R1+0x1080], R205 ;  /* 0x001080cd01007387 */ /* 0x000fe80000100800 */
[----:B------:R-:W-:Y:S04]  /*10be0*/  STL.64 [R1+0x10e8], R204 ;  /* 0x0010e8cc01007387 */ /* 0x000fe80000100a00 */
[----:B------:R-:W-:Y:S04]  /*10bf0*/  STL [R1+0x1310], R204 ;  /* 0x001310cc01007387 */ /* 0x000fe80000100800 */
[----:B------:R-:W-:Y:S04]  /*10c00*/  STL.64 [R1+0x12d0], R202 ;  /* 0x0012d0ca01007387 */ /* 0x000fe80000100a00 */
[----:B------:R-:W-:Y:S04]  /*10c10*/  STL.64 [R1+0x12d8], R200 ;  /* 0x0012d8c801007387 */ /* 0x000fe80000100a00 */
[----:B------:R-:W-:Y:S04]  /*10c20*/  STL [R1+0x1350], R77 ;  /* 0x0013504d01007387 */ /* 0x000fe80000100800 */
[----:B------:R-:W-:Y:S04]  /*10c30*/  STL.64 [R1+0x12e8], R198 ;  /* 0x0012e8c601007387 */ /* 0x000fe80000100a00 */
[----:B------:R-:W-:Y:S04]  /*10c40*/  STL [R1+0x1100], R194 ;  /* 0x001100c201007387 */ /* 0x000fe80000100800 */
[----:B------:R-:W-:Y:S04]  /*10c50*/  STL [R1+0x10f0], R195 ;  /* 0x0010f0c301007387 */ /* 0x000fe80000100800 */
[----:B------:R-:W-:Y:S01]  /*10c60*/  STL.64 [R1+0x1118], R194 ;  /* 0x001118c201007387 */ /* 0x000fe20000100a00 */
[----:B0-----:R-:W-:-:S03]  /*10c70*/  FMNMX R133, R133, -INF , !PT ;  /* 0xff80000085857809 */ /* 0x001fc60007800000 */
[----:B------:R-:W-:Y:S04]  /*10c80*/  STL.64 [R1+0x12f0], R192 ;  /* 0x0012f0c001007387 */ /* 0x000fe80000100a00 */
[----:B------:R0:W-:Y:S04]  /*10c90*/  STL.64 [R1+0x12f8], R190 ;  /* 0x0012f8be01007387 */ /* 0x0001e80000100a00 */
[----:B------:R-:W-:Y:S04]  /*10ca0*/  STL.64 [R1+0x1300], R188 ;  /* 0x001300bc01007387 */ /* 0x000fe80000100a00 */
[----:B------:R-:W-:Y:S01]  /*10cb0*/  STL.64 [R1+0x10f8], R186 ;  /* 0x0010f8ba01007387 */ /* 0x000fe20000100a00 */
[----:B------:R-:W-:-:S03]  /*10cc0*/  FFMA R4, R4, R222, -R133 ;  /* 0x000000de04047223 */ /* 0x000fc60000000885 */
[----:B------:R-:W-:Y:S01]  /*10cd0*/  STL.64 [R1+0x1308], R184 ;  /* 0x001308b801007387 */ /* 0x000fe20000100a00 */
[----:B------:R-:W-:-:S03]  /*10ce0*/  FFMA R5, R5, R222, -R133 ;  /* 0x000000de05057223 */ /* 0x000fc60000000885 */
[----:B------:R-:W-:Y:S04]  /*10cf0*/  STL.64 [R1+0x1318], R182 ;  /* 0x001318b601007387 */ /* 0x000fe80000100a00 */
[----:B------:R-:W-:Y:S04]  /*10d00*/  STL.64 [R1+0x1320], R180 ;  /* 0x001320b401007387 */ /* 0x000fe80000100a00 */
[----:B------:R-:W-:Y:S01]  /*10d10*/  STL.64 [R1+0x1108], R178 ;  /* 0x001108b201007387 */ /* 0x000fe20000100a00 */
[----:B------:R-:W-:-:S03]  /*10d20*/  FMUL R4, R4, 1.4426950216293334961 ;  /* 0x3fb8aa3b04047820 */ /* 0x000fc60000400000 */
[----:B------:R-:W-:Y:S01]  /*10d30*/  STL.64 [R1+0x1328], R178 ;  /* 0x001328b201007387 */ /* 0x000fe20000100a00 */
[----:B------:R-:W-:-:S03]  /*10d40*/  FMUL R5, R5, 1.4426950216293334961 ;  /* 0x3fb8aa3b05057820 */ /* 0x000fc60000400000 */
[----:B------:R-:W-:Y:S01]  /*10d50*/  STL.64 [R1+0x1330], R176 ;  /* 0x001330b001007387 */ /* 0x000fe20000100a00 */
[----:B------:R-:W-:-:S03]  /*10d60*/  FFMA R6, R6, R222, -R133 ;  /* 0x000000de06067223 */ /* 0x000fc60000000885 */
[----:B------:R-:W-:Y:S04]  /*10d70*/  STL.64 [R1+0x1338], R174 ;  /* 0x001338ae01007387 */ /* 0x000fe80000100a00 */
[----:B------:R-:W-:Y:S01]  /*10d80*/  STL.64 [R1+0x1340], R172 ;  /* 0x001340ac01007387 */ /* 0x000fe20000100a00 */
[----:B------:R-:W1:Y:S03]  /*10d90*/  MUFU.EX2 R0, R4 ;  /* 0x0000000400007308 */ /* 0x000e660000000800 */
[----:B------:R-:W-:Y:S01]  /*10da0*/  STL.64 [R1+0x1128], R170 ;  /* 0x001128aa01007387 */ /* 0x000fe20000100a00 */
[----:B------:R-:W-:-:S03]  /*10db0*/  FMUL R6, R6, 1.4426950216293334961 ;  /* 0x3fb8aa3b06067820 */ /* 0x000fc60000400000 */
[----:B------:R-:W-:Y:S01]  /*10dc0*/  STL.64 [R1+0x1348], R170 ;  /* 0x001348aa01007387 */ /* 0x000fe20000100a00 */
[----:B------:R-:W2:Y:S01]  /*10dd0*/  MUFU.EX2 R223, R5 ;  /* 0x0000000500df7308 */ /* 0x000ea20000000800 */
[----:B------:R-:W-:Y:S02]  /*10de0*/  FFMA R7, R7, R222, -R133 ;  /* 0x000000de07077223 */ /* 0x000fe40000000885 */
[----:B------:R-:W-:Y:S01]  /*10df0*/  STL.64 [R1+0x1358], R168 ;  /* 0x001358a801007387 */ /* 0x000fe20000100a00 */
[----:B------:R-:W-:-:S03]  /*10e00*/  IMAD.MOV.U32 R208, RZ, RZ, R216 ;  /* 0x000000ffffd07224 */ /* 0x000fc600078e00d8 */
[----:B------:R-:W-:Y:S01]  /*10e10*/  STL [R1+0x1378], R166 ;  /* 0x001378a601007387 */ /* 0x000fe20000100800 */
[----:B------:R-:W-:-:S03]  /*10e20*/  IMAD.MOV.U32 R216, RZ, RZ, R136 ;  /* 0x000000ffffd87224 */ /* 0x000fc600078e0088 */
[----:B------:R-:W-:Y:S01]  /*10e30*/  STL [R1+0x1360], R167 ;  /* 0x001360a701007387 */ /* 0x000fe20000100800 */
[----:B------:R-:W3:Y:S03]  /*10e40*/  MUFU.EX2 R136, R6 ;  /* 0x0000000600887308 */ /* 0x000ee60000000800 */
[----:B------:R-:W-:Y:S01]  /*10e50*/  STL.64 [R1+0x1368], R164 ;  /* 0x001368a401007387 */ /* 0x000fe20000100a00 */
[----:B------:R-:W-:Y:S01]  /*10e60*/  FMUL R7, R7, 1.4426950216293334961 ;  /* 0x3fb8aa3b07077820 */ /* 0x000fe20000400000 */
[-CC-:B------:R-:W-:Y:S02]  /*10e70*/  FFMA R8, R8, R222.reuse, -R133.reuse ;  /* 0x000000de08087223 */ /* 0x180fe40000000885 */
[----:B------:R-:W-:Y:S04]  /*10e80*/  STL [R1+0x1140], R162 ;  /* 0x001140a201007387 */ /* 0x000fe80000100800 */
[----:B------:R-:W-:Y:S04]  /*10e90*/  STL [R1+0x1130], R163 ;  /* 0x001130a301007387 */ /* 0x000fe80000100800 */
[----:B------:R-:W-:Y:S01]  /*10ea0*/  STL.64 [R1+0x1370], R162 ;  /* 0x001370a201007387 */ /* 0x000fe20000100a00 */
[----:B------:R-:W4:Y:S03]  /*10eb0*/  MUFU.EX2 R3, R7 ;  /* 0x0000000700037308 */ /* 0x000f260000000800 */
[----:B------:R-:W-:Y:S01]  /*10ec0*/  STL.64 [R1+0x1380], R160 ;  /* 0x001380a001007387 */ /* 0x000fe20000100a00 */
[----:B------:R-:W-:Y:S01]  /*10ed0*/  FMUL R8, R8, 1.4426950216293334961 ;  /* 0x3fb8aa3b08087820 */ /* 0x000fe20000400000 */
[----:B------:R-:W-:-:S02]  /*10ee0*/  FFMA R9, R9, R222, -R133 ;  /* 0x000000de09097223 */ /* 0x000fc40000000885 */
[----:B------:R-:W-:Y:S01]  /*10ef0*/  STL [R1+0x13a8], R158 ;  /* 0x0013a89e01007387 */ /* 0x000fe20000100800 */
[----:B------:R-:W-:-:S03]  /*10f00*/  IMAD.MOV.U32 R206, RZ, RZ, R212 ;  /* 0x000000ffffce7224 */ /* 0x000fc600078e00d4 */
[----:B------:R-:W-:Y:S01]  /*10f10*/  STL [R1+0x1388], R159 ;  /* 0x0013889f01007387 */ /* 0x000fe20000100800 */
[----:B------:R-:W-:-:S03]  /*10f20*/  IMAD.MOV.U32 R212, RZ, RZ, R220 ;  /* 0x000000ffffd47224 */ /* 0x000fc600078e00dc */
[----:B------:R-:W-:Y:S01]  /*10f30*/  STL.64 [R1+0x1390], R156 ;  /* 0x0013909c01007387 */ /* 0x000fe20000100a00 */
[----:B------:R-:W-:-:S03]  /*10f40*/  IMAD.MOV.U32 R220, RZ, RZ, R132 ;  /* 0x000000ffffdc7224 */ /* 0x000fc600078e0084 */
[----:B------:R-:W-:Y:S01]  /*10f50*/  STL [R1+0x13b8], R68 ;  /* 0x0013b84401007387 */ /* 0x000fe20000100800 */
[----:B------:R-:W1:Y:S01]  /*10f60*/  MUFU.EX2 R132, R8 ;  /* 0x0000000800847308 */ /* 0x000e620000000800 */
[----:B------:R-:W-:Y:S02]  /*10f70*/  FMUL R9, R9, 1.4426950216293334961 ;  /* 0x3fb8aa3b09097820 */ /* 0x000fe40000400000 */
[----:B------:R-:W-:Y:S01]  /*10f80*/  STL.64 [R1+0x1138], R154 ;  /* 0x0011389a01007387 */ /* 0x000fe20000100a00 */
[----:B------:R-:W-:-:S03]  /*10f90*/  FFMA R10, R10, R222, -R133 ;  /* 0x000000de0a0a7223 */ /* 0x000fc60000000885 */
[----:B------:R-:W-:Y:S04]  /*10fa0*/  STL.64 [R1+0x1398], R154 ;  /* 0x0013989a01007387 */ /* 0x000fe80000100a00 */
[----:B------:R-:W-:Y:S01]  /*10fb0*/  STL.64 [R1+0x13a0], R152 ;  /* 0x0013a09801007387 */ /* 0x000fe20000100a00 */
[----:B0-----:R-:W0:Y:S03]  /*10fc0*/  MUFU.EX2 R191, R9 ;  /* 0x0000000900bf7308 */ /* 0x001e260000000800 */
[----:B------:R-:W-:Y:S01]  /*10fd0*/  STL.64 [R1+0x13b0], R150 ;  /* 0x0013b09601007387 */ /* 0x000fe20000100a00 */
[----:B------:R-:W-:Y:S01]  /*10fe0*/  FMUL R10, R10, 1.4426950216293334961 ;  /* 0x3fb8aa3b0a0a7820 */ /* 0x000fe20000400000 */
[----:B------:R-:W-:-:S02]  /*10ff0*/  FFMA R11, R11, R222, -R133 ;  /* 0x000000de0b0b7223 */ /* 0x000fc40000000885 */
[----:B------:R-:W-:Y:S04]  /*11000*/  STL.64 [R1+0x13c0], R148 ;  /* 0x0013c09401007387 */ /* 0x000fe80000100a00 */
[----:B------:R-:W-:Y:S04]  /*11010*/  STL [R1+0x1060], R196 ;  /* 0x001060c401007387 */ /* 0x000fe80000100800 */
[----:B-1----:R2:W-:Y:S01]  /*11020*/  STL [R1+0x8cc], R0 ;  /* 0x0008cc0001007387 */ /* 0x0025e20000100800 */
[----:B------:R-:W1:Y:S01]  /*11030*/  MUFU.EX2 R190, R10 ;  /* 0x0000000a00be7308 */ /* 0x000e620000000800 */
[----:B------:R-:W-:Y:S01]  /*11040*/  FMUL R11, R11, 1.4426950216293334961 ;  /* 0x3fb8aa3b0b0b7820 */ /* 0x000fe20000400000 */
[----:B------:R-:W-:Y:S01]  /*11050*/  FFMA R12, R12, R222, -R133 ;  /* 0x000000de0c0c7223 */ /* 0x000fe20000000885 */
[----:B--2---:R-:W-:-:S05]  /*11060*/  FADD R0, R0, R223 ;  /* 0x000000df00007221 */ /* 0x004fca0000000000 */
[----:B------:R-:W2:Y:S01]  /*11070*/  MUFU.EX2 R177, R11 ;  /* 0x0000000b00b17308 */ /* 0x000ea20000000800 */
[----:B---3--:R-:W-:Y:S01]  /*11080*/  FADD R0, R136, R0 ;  /* 0x0000000088007221 */ /* 0x008fe20000000000 */
[----:B------:R-:W-:Y:S01]  /*11090*/  FMUL R12, R12, 1.4426950216293334961 ;  /* 0x3fb8aa3b0c0c7820 */ /* 0x000fe20000400000 */
[----:B------:R-:W-:Y:S02]  /*110a0*/  FFMA R13, R13, R222, -R133 ;  /* 0x000000de0d0d7223 */ /* 0x000fe40000000885 */
[----:B----4-:R-:W-:-:S03]  /*110b0*/  FADD R0, R3, R0 ;  /* 0x0000000003007221 */ /* 0x010fc60000000000 */
[----:B------:R-:W3:Y:S01]  /*110c0*/  MUFU.EX2 R142, R12 ;  /* 0x0000000c008e7308 */ /* 0x000ee20000000800 */
[----:B------:R-:W-:Y:S01]  /*110d0*/  FMUL R13, R13, 1.4426950216293334961 ;  /* 0x3fb8aa3b0d0d7820 */ /* 0x000fe20000400000 */
[-CC-:B------:R-:W-:Y:S01]  /*110e0*/  FFMA R14, R14, R222.reuse, -R133.reuse ;  /* 0x000000de0e0e7223 */ /* 0x180fe20000000885 */
[----:B------:R-:W-:Y:S01]  /*110f0*/  FADD R0, R132, R0 ;  /* 0x0000000084007221 */ /* 0x000fe20000000000 */
[-CC-:B------:R-:W-:Y:S02]  /*11100*/  FFMA R15, R15, R222.reuse, -R133.reuse ;  /* 0x000000de0f0f7223 */ /* 0x180fe40000000885 */
[----:B------:R-:W-:Y:S01]  /*11110*/  FMUL R14, R14, 1.4426950216293334961 ;  /* 0x3fb8aa3b0e0e7820 */ /* 0x000fe20000400000 */
[----:B0-----:R-:W-:Y:S01]  /*11120*/  FADD R0, R191, R0 ;  /* 0x00000000bf007221 */ /* 0x001fe20000000000 */
[----:B------:R-:W0:Y:S01]  /*11130*/  MUFU.EX2 R176, R13 ;  /* 0x0000000d00b07308 */ /* 0x000e220000000800 */
[----:B------:R-:W-:Y:S01]  /*11140*/  FMUL R15, R15, 1.4426950216293334961 ;  /* 0x3fb8aa3b0f0f7820 */ /* 0x000fe20000400000 */
[----:B------:R-:W-:Y:S01]  /*11150*/  FFMA R16, R16, R222, -R133 ;  /* 0x000000de10107223 */ /* 0x000fe20000000885 */
[----:B-1----:R-:W-:Y:S01]  /*11160*/  FADD R0, R190, R0 ;  /* 0x00000000be007221 */ /* 0x002fe20000000000 */
[----:B------:R-:W-:-:S04]  /*11170*/  IMAD.MOV.U32 R192, RZ, RZ, R210 ;  /* 0x000000ffffc07224 */ /* 0x000fc800078e00d2 */
[----:B------:R-:W1:Y:S01]  /*11180*/  MUFU.EX2 R2, R14 ;  /* 0x0000000e00027308 */ /* 0x000e620000000800 */
[----:B------:R-:W-:Y:S01]  /*11190*/  FMUL R16, R16, 1.4426950216293334961 ;  /* 0x3fb8aa3b10107820 */ /* 0x000fe20000400000 */
[-CC-:B------:R-:W-:Y:S01]  /*111a0*/  FFMA R17, R17, R222.reuse, -R133.reuse ;  /* 0x000000de11117223 */ /* 0x180fe20000000885 */
[----:B------:R-:W-:Y:S02]  /*111b0*/  IMAD.MOV.U32 R210, RZ, RZ, R214 ;  /* 0x000000ffffd27224 */ /* 0x000fe400078e00d6 */
[----:B--2---:R-:W-:Y:S01]  /*111c0*/  FADD R0, R177, R0 ;  /* 0x00000000b1007221 */ /* 0x004fe20000000000 */
[----:B------:R-:W-:Y:S02]  /*111d0*/  IMAD.MOV.U32 R214, RZ, RZ, R218 ;  /* 0x000000ffffd67224 */ /* 0x000fe400078e00da */
[----:B------:R-:W2:Y:S01]  /*111e0*/  MUFU.EX2 R175, R15 ;  /* 0x0000000f00af7308 */ /* 0x000ea20000000800 */
[----:B------:R-:W-:Y:S02]  /*111f0*/  IMAD.MOV.U32 R218, RZ, RZ, R140 ;  /* 0x000000ffffda7224 */ /* 0x000fe400078e008c */
[----:B------:R-:W-:Y:S01]  /*11200*/  FMUL R17, R17, 1.4426950216293334961 ;  /* 0x3fb8aa3b11117820 */ /* 0x000fe20000400000 */
[----:B------:R-:W-:Y:S01]  /*11210*/  FFMA R18, R18, R222, -R133 ;  /* 0x000000de12127223 */ /* 0x000fe20000000885 */
[----:B---3--:R-:W-:-:S03]  /*11220*/  FADD R0, R142, R0 ;  /* 0x000000008e007221 */ /* 0x008fc60000000000 */
[----:B------:R-:W3:Y:S01]  /*11230*/  MUFU.EX2 R140, R16 ;  /* 0x00000010008c7308 */ /* 0x000ee20000000800 */
[----:B------:R-:W-:Y:S01]  /*11240*/  MOV R193, R211 ;  /* 0x000000d300c17202 */ /* 0x000fe20000000f00 */
[----:B------:R-:W-:Y:S01]  /*11250*/  FMUL R18, R18, 1.4426950216293334961 ;  /* 0x3fb8aa3b12127820 */ /* 0x000fe20000400000 */
[-CC-:B------:R-:W-:Y:S01]  /*11260*/  FFMA R19, R19, R222.reuse, -R133.reuse ;  /* 0x000000de13137223 */ /* 0x180fe20000000885 */
[----:B------:R-:W-:Y:S01]  /*11270*/  MOV R211, R215 ;  /* 0x000000d700d37202 */ /* 0x000fe20000000f00 */
[----:B0-----:R-:W-:Y:S01]  /*11280*/  FADD R0, R176, R0 ;  /* 0x00000000b0007221 */ /* 0x001fe20000000000 */
[----:B------:R-:W-:Y:S02]  /*11290*/  MOV R215, R219 ;  /* 0x000000db00d77202 */ /* 0x000fe40000000f00 */
[----:B------:R-:W0:Y:S01]  /*112a0*/  MUFU.EX2 R174, R17 ;  /* 0x0000001100ae7308 */ /* 0x000e220000000800 */
[----:B------:R-:W-:Y:S01]  /*112b0*/  MOV R219, R141 ;  /* 0x0000008d00db7202 */ /* 0x000fe20000000f00 */
[----:B------:R-:W-:Y:S01]  /*112c0*/  FMUL R19, R19, 1.4426950216293334961 ;  /* 0x3fb8aa3b13137820 */ /* 0x000fe20000400000 */
[----:B------:R-:W-:Y:S01]  /*112d0*/  FFMA R20, R20, R222, -R133 ;  /* 0x000000de14147223 */ /* 0x000fe20000000885 */
[----:B-1----:R-:W-:-:S04]  /*112e0*/  FADD R0, R2, R0 ;  /* 0x0000000002007221 */ /* 0x002fc80000000000 */
[----:B------:R-:W1:Y:S01]  /*112f0*/  MUFU.EX2 R141, R18 ;  /* 0x00000012008d7308 */ /* 0x000e620000000800 */
[----:B------:R-:W-:Y:S01]  /*11300*/  FMUL R20, R20, 1.4426950216293334961 ;  /* 0x3fb8aa3b14147820 */ /* 0x000fe20000400000 */
[----:B------:R-:W-:Y:S01]  /*11310*/  FFMA R21, R21, R222, -R133 ;  /* 0x000000de15157223 */ /* 0x000fe20000000885 */
[----:B--2---:R-:W-:Y:S01]  /*11320*/  FADD R0, R175, R0 ;  /* 0x00000000af007221 */ /* 0x004fe20000000000 */
[----:B------:R-:W-:-:S04]  /*11330*/  MOV R209, R217 ;  /* 0x000000d900d17202 */ /* 0x000fc80000000f00 */
[----:B------:R-:W2:Y:S01]  /*11340*/  MUFU.EX2 R161, R19 ;  /* 0x0000001300a17308 */ /* 0x000ea20000000800 */
[----:B------:R-:W-:Y:S01]  /*11350*/  MOV R217, R137 ;  /* 0x0000008900d97202 */ /* 0x000fe20000000f00 */
[----:B------:R-:W-:Y:S01]  /*11360*/  FMUL R21, R21, 1.4426950216293334961 ;  /* 0x3fb8aa3b15157820 */ /* 0x000fe20000400000 */
[----:B------:R-:W-:Y:S01]  /*11370*/  FFMA R22, R22, R222, -R133 ;  /* 0x000000de16167223 */ /* 0x000fe20000000885 */
[----:B---3--:R-:W-:-:S04]  /*11380*/  FADD R0, R140, R0 ;  /* 0x000000008c007221 */ /* 0x008fc80000000000 */
[----:B------:R-:W3:Y:S01]  /*11390*/  MUFU.EX2 R137, R20 ;  /* 0x0000001400897308 */ /* 0x000ee20000000800 */
[----:B------:R-:W-:Y:S01]  /*113a0*/  FMUL R22, R22, 1.4426950216293334961 ;  /* 0x3fb8aa3b16167820 */ /* 0x000fe20000400000 */
[-CC-:B------:R-:W-:Y:S01]  /*113b0*/  FFMA R23, R23, R222.reuse, -R133.reuse ;  /* 0x000000de17177223 */ /* 0x180fe20000000885 */
[----:B0-----:R-:W-:Y:S01]  /*113c0*/  FADD R0, R174, R0 ;  /* 0x00000000ae007221 */ /* 0x001fe20000000000 */
[----:B------:R-:W-:-:S04]  /*113d0*/  FFMA R24, R24, R222, -R133 ;  /* 0x000000de18187223 */ /* 0x000fc80000000885 */
[----:B------:R-:W0:Y:S01]  /*113e0*/  MUFU.EX2 R160, R21 ;  /* 0x0000001500a07308 */ /* 0x000e220000000800 */
[----:B------:R-:W-:Y:S01]  /*113f0*/  FMUL R23, R23, 1.4426950216293334961 ;  /* 0x3fb8aa3b17177820 */ /* 0x000fe20000400000 */
[----:B-1----:R-:W-:Y:S01]  /*11400*/  FADD R0, R141, R0 ;  /* 0x000000008d007221 */ /* 0x002fe20000000000 */
[----:B------:R-:W-:Y:S01]  /*11410*/  STL [R1+0x8c8], R223 ;  /* 0x0008c8df01007387 */ /* 0x000fe20000100800 */
[----:B------:R-:W-:-:S04]  /*11420*/  FMUL R24, R24, 1.4426950216293334961 ;  /* 0x3fb8aa3b18187820 */ /* 0x000fc80000400000 */
[----:B------:R-:W1:Y:S01]  /*11430*/  MUFU.EX2 R138, R22 ;  /* 0x00000016008a7308 */ /* 0x000e620000000800 */
[----:B------:R4:W-:Y:S01]  /*11440*/  STL [R1+0x8c4], R136 ;  /* 0x0008c48801007387 */ /* 0x0009e20000100800 */
[-CC-:B------:R-:W-:Y:S01]  /*11450*/  FFMA R25, R25, R222.reuse, -R133.reuse ;  /* 0x000000de19197223 */ /* 0x180fe20000000885 */
[----:B--2---:R-:W-:Y:S02]  /*11460*/  FADD R0, R161, R0 ;  /* 0x00000000a1007221 */ /* 0x004fe40000000000 */
[----:B------:R-:W-:Y:S01]  /*11470*/  STL [R1+0x8bc], R3 ;  /* 0x0008bc0301007387 */ /* 0x000fe20000100800 */
[----:B------:R-:W-:Y:S01]  /*11480*/  FMUL R25, R25, 1.4426950216293334961 ;  /* 0x3fb8aa3b19197820 */ /* 0x000fe20000400000 */
[-CC-:B------:R-:W-:Y:S01]  /*11490*/  FFMA R26, R26, R222.reuse, -R133.reuse ;  /* 0x000000de1a1a7223 */ /* 0x180fe20000000885 */
[----:B----4-:R-:W2:Y:S01]  /*114a0*/  MUFU.EX2 R136, R23 ;  /* 0x0000001700887308 */ /* 0x010ea20000000800 */
[----:B------:R4:W-:Y:S01]  /*114b0*/  STL [R1+0x8b8], R132 ;  /* 0x0008b88401007387 */ /* 0x0009e20000100800 */
[----:B---3--:R-:W-:Y:S01]  /*114c0*/  FADD R0, R137, R0 ;  /* 0x0000000089007221 */ /* 0x008fe20000000000 */
[----:B------:R-:W-:Y:S01]  /*114d0*/  FMUL R26, R26, 1.4426950216293334961 ;  /* 0x3fb8aa3b1a1a7820 */ /* 0x000fe20000400000 */
[----:B------:R-:W-:Y:S01]  /*114e0*/  FFMA R27, R27, R222, -R133 ;  /* 0x000000de1b1b7223 */ /* 0x000fe20000000885 */
[----:B------:R-:W-:Y:S01]  /*114f0*/  STL [R1+0x8b4], R191 ;  /* 0x0008b4bf01007387 */ /* 0x000fe20000100800 */
[----:B0-----:R-:W-:-:S02]  /*11500*/  FADD R0, R160, R0 ;  /* 0x00000000a0007221 */ /* 0x001fc40000000000 */
[----:B----4-:R-:W0:Y:S01]  /*11510*/  MUFU.EX2 R132, R24 ;  /* 0x0000001800847308 */ /* 0x010e220000000800 */
[----:B------:R-:W-:Y:S01]  /*11520*/  STL [R1+0x8b0], R190 ;  /* 0x0008b0be01007387 */ /* 0x000fe20000100800 */
[----:B------:R-:W-:Y:S01]  /*11530*/  FMUL R27, R27, 1.4426950216293334961 ;  /* 0x3fb8aa3b1b1b7820 */ /* 0x000fe20000400000 */
[----:B------:R-:W-:Y:S02]  /*11540*/  FFMA R28, R28, R222, -R133 ;  /* 0x000000de1c1c7223 */ /* 0x000fe40000000885 */
[----:B------:R-:W-:Y:S03]  /*11550*/  STL [R1+0x8ac], R177 ;  /* 0x0008acb101007387 */ /* 0x000fe60000100800 */
[----:B------:R-:W3:Y:S01]  /*11560*/  MUFU.EX2 R3, R25 ;  /* 0x0000001900037308 */ /* 0x000ee20000000800 */
[----:B------:R4:W-:Y:S01]  /*11570*/  STL [R1+0x8a8], R142 ;  /* 0x0008a88e01007387 */ /* 0x0009e20000100800 */
[----:B-1----:R-:W-:Y:S01]  /*11580*/  FADD R0, R138, R0 ;  /* 0x000000008a007221 */ /* 0x002fe20000000000 */
[----:B------:R-:W-:-:S02]  /*11590*/  FMUL R28, R28, 1.4426950216293334961 ;  /* 0x3fb8aa3b1c1c7820 */ /* 0x000fc40000400000 */
[----:B------:R-:W-:Y:S01]  /*115a0*/  STL [R1+0x8a4], R176 ;  /* 0x0008a4b001007387 */ /* 0x000fe20000100800 */
[-CC-:B------:R-:W-:Y:S02]  /*115b0*/  FFMA R29, R29, R222.reuse, -R133.reuse ;  /* 0x000000de1d1d7223 */ /* 0x180fe40000000885 */
[----:B----4-:R-:W1:Y:S01]  /*115c0*/  MUFU.EX2 R142, R26 ;  /* 0x0000001a008e7308 */ /* 0x010e620000000800 */
[----:B------:R4:W-:Y:S01]  /*115d0*/  STL [R1+0x8a0], R2 ;  /* 0x0008a00201007387 */ /* 0x0009e20000100800 */
[----:B--2---:R-:W-:Y:S01]  /*115e0*/  FADD R0, R136, R0 ;  /* 0x0000000088007221 */ /* 0x004fe20000000000 */
[----:B------:R-:W-:Y:S02]  /*115f0*/  FMUL R29, R29, 1.4426950216293334961 ;  /* 0x3fb8aa3b1d1d7820 */ /* 0x000fe40000400000 */
[----:B------:R-:W-:Y:S01]  /*11600*/  STL [R1+0x89c], R175 ;  /* 0x00089caf01007387 */ /* 0x000fe20000100800 */
[----:B------:R-:W-:Y:S02]  /*11610*/  FFMA R30, R30, R222, -R133 ;  /* 0x000000de1e1e7223 */ /* 0x000fe40000000885 */
[----:B----4-:R-:W2:Y:S01]  /*11620*/  MUFU.EX2 R2, R27 ;  /* 0x0000001b00027308 */ /* 0x010ea20000000800 */
[----:B------:R4:W-:Y:S01]  /*11630*/  STL [R1+0x898], R140 ;  /* 0x0008988c01007387 */ /* 0x0009e20000100800 */
[----:B0-----:R-:W-:Y:S01]  /*11640*/  FADD R0, R132, R0 ;  /* 0x0000000084007221 */ /* 0x001fe20000000000 */
[----:B------:R-:W-:-:S02]  /*11650*/  FMUL R30, R30, 1.4426950216293334961 ;  /* 0x3fb8aa3b1e1e7820 */ /* 0x000fc40000400000 */
[----:B------:R-:W-:Y:S01]  /*11660*/  STL [R1+0x894], R174 ;  /* 0x000894ae01007387 */ /* 0x000fe20000100800 */
[-CC-:B------:R-:W-:Y:S02]  /*11670*/  FFMA R31, R31, R222.reuse, -R133.reuse ;  /* 0x000000de1f1f7223 */ /* 0x180fe40000000885 */
[----:B----4-:R-:W0:Y:S01]  /*11680*/  MUFU.EX2 R140, R28 ;  /* 0x0000001c008c7308 */ /* 0x010e220000000800 */
[----:B------:R4:W-:Y:S01]  /*11690*/  STL [R1+0x890], R141 ;  /* 0x0008908d01007387 */ /* 0x0009e20000100800 */
[----:B---3--:R-:W-:Y:S01]  /*116a0*/  FADD R0, R3, R0 ;  /* 0x0000000003007221 */ /* 0x008fe20000000000 */
[----:B------:R-:W-:Y:S02]  /*116b0*/  FMUL R31, R31, 1.4426950216293334961 ;  /* 0x3fb8aa3b1f1f7820 */ /* 0x000fe40000400000 */
[----:B------:R-:W-:Y:S01]  /*116c0*/  STL [R1+0x88c], R161 ;  /* 0x00088ca101007387 */ /* 0x000fe20000100800 */
[----:B------:R-:W-:Y:S02]  /*116d0*/  FFMA R32, R32, R222, -R133 ;  /* 0x000000de20207223 */ /* 0x000fe40000000885 */
[----:B----4-:R-:W3:Y:S01]  /*116e0*/  MUFU.EX2 R141, R29 ;  /* 0x0000001d008d7308 */ /* 0x010ee20000000800 */
[----:B------:R4:W-:Y:S01]  /*116f0*/  STL [R1+0x888], R137 ;  /* 0x0008888901007387 */ /* 0x0009e20000100800 */
[----:B-1----:R-:W-:Y:S01]  /*11700*/  FADD R0, R142, R0 ;  /* 0x000000008e007221 */ /* 0x002fe20000000000 */
[----:B------:R-:W-:-:S02]  /*11710*/  FMUL R32, R32, 1.4426950216293334961 ;  /* 0x3fb8aa3b20207820 */ /* 0x000fc40000400000 */
[----:B------:R-:W-:Y:S01]  /*11720*/  STL [R1+0x884], R160 ;  /* 0x000884a001007387 */ /* 0x000fe20000100800 */
[-C--:B------:R-:W-:Y:S02]  /*11730*/  FFMA R33, R33, R222.reuse, -R133 ;  /* 0x000000de21217223 */ /* 0x080fe40000000885 */
[----:B----4-:R-:W1:Y:S01]  /*11740*/  MUFU.EX2 R137, R30 ;  /* 0x0000001e00897308 */ /* 0x010e620000000800 */
[----:B------:R4:W-:Y:S01]  /*11750*/  STL [R1+0x880], R138 ;  /* 0x0008808a01007387 */ /* 0x0009e20000100800 */
[----:B--2---:R-:W-:Y:S01]  /*11760*/  FADD R0, R2, R0 ;  /* 0x0000000002007221 */ /* 0x004fe20000000000 */
[----:B------:R-:W-:Y:S02]  /*11770*/  IMAD.MOV.U32 R191, RZ, RZ, R193 ;  /* 0x000000ffffbf7224 */ /* 0x000fe400078e00c1 */
[----:B------:R-:W-:Y:S01]  /*11780*/  FMUL R33, R33, 1.4426950216293334961 ;  /* 0x3fb8aa3b21217820 */ /* 0x000fe20000400000 */
[----:B------:R-:W-:Y:S02]  /*11790*/  IMAD.MOV.U32 R193, RZ, RZ, R135 ;  /* 0x000000ffffc17224 */ /* 0x000fe400078e0087 */
[-CC-:B------:R-:W-:Y:S01]  /*117a0*/  FFMA R34, R34, R222.reuse, -R133.reuse ;  /* 0x000000de22227223 */ /* 0x180fe20000000885 */
[----:B----4-:R-:W2:Y:S01]  /*117b0*/  MUFU.EX2 R138, R31 ;  /* 0x0000001f008a7308 */ /* 0x010ea20000000800 */
[----:B0-----:R-:W-:Y:S01]  /*117c0*/  FADD R0, R140, R0 ;  /* 0x000000008c007221 */ /* 0x001fe20000000000 */
[----:B------:R0:W-:Y:S01]  /*117d0*/  STL [R1+0x87c], R136 ;  /* 0x00087c8801007387 */ /* 0x0001e20000100800 */
[----:B------:R-:W-:Y:S01]  /*117e0*/  FMUL R34, R34, 1.4426950216293334961 ;  /* 0x3fb8aa3b22227820 */ /* 0x000fe20000400000 */
[----:B------:R-:W-:-:S04]  /*117f0*/  FFMA R35, R35, R222, -R133 ;  /* 0x000000de23237223 */ /* 0x000fc80000000885 */
[----:B------:R-:W4:Y:S01]  /*11800*/  MUFU.EX2 R135, R32 ;  /* 0x0000002000877308 */ /* 0x000f220000000800 */
[----:B------:R-:W-:Y:S01]  /*11810*/  STL [R1+0x878], R132 ;  /* 0x0008788401007387 */ /* 0x000fe20000100800 */
[----:B---3--:R-:W-:Y:S01]  /*11820*/  FADD R0, R141, R0 ;  /* 0x000000008d007221 */ /* 0x008fe20000000000 */
[----:B------:R-:W-:Y:S02]  /*11830*/  FMUL R35, R35, 1.4426950216293334961 ;  /* 0x3fb8aa3b23237820 */ /* 0x000fe40000400000 */
[----:B------:R-:W-:Y:S03]  /*11840*/  STL [R1+0x874], R3 ;  /* 0x0008740301007387 */ /* 0x000fe60000100800 */
[----:B0-----:R-:W0:Y:S01]  /*11850*/  MUFU.EX2 R136, R33 ;  /* 0x0000002100887308 */ /* 0x001e220000000800 */
[----:B------:R3:W-:Y:S01]  /*11860*/  STL [R1+0x86c], R2 ;  /* 0x00086c0201007387 */ /* 0x0007e20000100800 */
[----:B-1----:R-:W-:Y:S01]  /*11870*/  FADD R0, R137, R0 ;  /* 0x0000000089007221 */ /* 0x002fe20000000000 */
[----:B------:R-:W-:-:S02]  /*11880*/  MOV R190, R192 ;  /* 0x000000c000be7202 */ /* 0x000fc40000000f00 */
[----:B------:R-:W-:Y:S01]  /*11890*/  MOV R192, R134 ;  /* 0x0000008600c07202 */ /* 0x000fe20000000f00 */
[----:B--2---:R-:W-:Y:S02]  /*118a0*/  FADD R0, R138, R0 ;  /* 0x000000008a007221 */ /* 0x004fe40000000000 */
[----:B---3--:R-:W1:Y:S02]  /*118b0*/  MUFU.EX2 R2, R34 ;  /* 0x0000002200027308 */ /* 0x008e640000000800 */
[----:B----4-:R-:W-:-:S06]  /*118c0*/  FADD R0, R135, R0 ;  /* 0x0000000087007221 */ /* 0x010fcc0000000000 */
[----:B------:R-:W2:Y:S01]  /*118d0*/  MUFU.EX2 R134, R35 ;  /* 0x0000002300867308 */ /* 0x000ea20000000800 */
[----:B0-----:R-:W-:-:S04]  /*118e0*/  FADD R0, R136, R0 ;  /* 0x0000000088007221 */ /* 0x001fc80000000000 */
[----:B-1----:R-:W-:-:S04]  /*118f0*/  FADD R0, R2, R0 ;  /* 0x0000000002007221 */ /* 0x002fc80000000000 */
[----:B--2---:R-:W-:-:S05]  /*11900*/  FADD R0, R134, R0 ;  /* 0x0000000086007221 */ /* 0x004fca0000000000 */
[----:B------:R-:W0:Y:S02]  /*11910*/  SHFL.BFLY PT, R3, R0, 0x10, 0x1f ;  /* 0x0e001f0000037f89 */ /* 0x000e2400000e0000 */
[----:B0-----:R-:W-:Y:S01]  /*11920*/  FADD R0, R0, R3 ;  /* 0x0000000300007221 */ /* 0x001fe20000000000 */
[----:B------:R-:W-:Y:S06]  /*11930*/  BAR.SYNC.DEFER_BLOCKING 0x0 ;  /* 0x0000000000007b1d */ /* 0x000fec0000010000 */
[----:B------:R-:W-:Y:S02]  /*11940*/  @!P1 STS [R36], R0 ;  /* 0x0000000024009388 */ /* 0x000fe40000000800 */
[----:B------:R-:W-:Y:S06]  /*11950*/  BAR.SYNC.DEFER_BLOCKING 0x0 ;  /* 0x0000000000007b1d */ /* 0x000fec0000010000 */
[----:B------:R-:W0:Y:S04]  /*11960*/  @!P2 LDS R80, [R39] ;  /* 0x000000002750a984 */ /* 0x000e280000000800 */
[----:B0-----:R-:W0:Y:S02]  /*11970*/  SHFL.BFLY PT, R0, R80, 0x1, 0x1f ;  /* 0x0c201f0050007f89 */ /* 0x001e2400000e0000 */
[----:B0-----:R-:W-:-:S05]  /*11980*/  FADD R80, R80, R0 ;  /* 0x0000000050507221 */ /* 0x001fca0000000000 */
[----:B------:R-:W-:Y:S01]  /*11990*/  @P3 STS [R39], R80 ;  /* 0x0000005027003388 */ /* 0x000fe20000000800 */
[----:B------:R-:W-:Y:S01]  /*119a0*/  PRMT R148, RZ, 0x7610, R148 ;  /* 0x00007610ff947816 */ /* 0x000fe20000000094 */
[----:B------:R-:W-:Y:S01]  /*119b0*/  BAR.SYNC.DEFER_BLOCKING 0x0 ;  /* 0x0000000000007b1d */ /* 0x000fe20000010000 */
        /* <DEDUP_REMOVED lines=8> */
[----:B------:R-:W-:Y:S01]  /*11a40*/  PRMT R156, RZ, 0x7610, R156 ;  /* 0x00007610ff9c7816 */ /* 0x000fe2000000009c */
[----:B------:R-:W2:Y:S04]  /*11a50*/  @P4 LDG.E.U16 R148, desc[UR10][R244.64] ;  /* 0x0000000af4944981 */ /* 0x000ea8000c1e1500 */
[----:B------:R-:W3:Y:S04]  /*11a60*/  @P4 LDG.E.U16 R149, desc[UR10][R242.64] ;  /* 0x0000000af2954981 */ /* 0x000ee8000c1e1500 */
[----:B------:R-:W4:Y:S04]  /*11a70*/  @P4 LDG.E.U16 R150, desc[UR10][R234.64] ;  /* 0x0000000aea964981 */ /* 0x000f28000c1e1500 */
[----:B------:R-:W4:Y:S04]  /*11a80*/  @P4 LDG.E.U16 R151, desc[UR10][R232.64] ;  /* 0x0000000ae8974981 */ /* 0x000f28000c1e1500 */
[----:B------:R-:W4:Y:S04]  /*11a90*/  @P4 LDG.E.U16 R152, desc[UR10][R226.64] ;  /* 0x0000000ae2984981 */ /* 0x000f28000c1e1500 */
[----:B------:R-:W4:Y:S04]  /*11aa0*/  @P4 LDG.E.U16 R153, desc[UR10][R224.64] ;  /* 0x0000000ae0994981 */ /* 0x000f28000c1e1500 */
[----:B------:R-:W4:Y:S04]  /*11ab0*/  @P4 LDG.E.U16 R154, desc[UR10][R216.64] ;  /* 0x0000000ad89a4981 */ /* 0x000f28000c1e1500 */
[----:B------:R-:W4:Y:S04]  /*11ac0*/  @P4 LDG.E.U16 R155, desc[UR10][R214.64] ;  /* 0x0000000ad69b4981 */ /* 0x000f28000c1e1500 */
[----:B------:R-:W4:Y:S04]  /*11ad0*/  @P4 LDG.E.U16 R157, desc[UR10][R206.64] ;  /* 0x0000000ace9d4981 */ /* 0x000f28000c1e1500 */
[----:B------:R-:W4:Y:S04]  /*11ae0*/  @P4 LDG.E.U16 R156, desc[UR10][R208.64] ;  /* 0x0000000ad09c4981 */ /* 0x000f28000c1e1500 */
[----:B------:R-:W-:Y:S04]  /*11af0*/  STL [R1+0x1064], R142 ;  /* 0x0010648e01007387 */ /* 0x000fe80000100800 */
[----:B------:R-:W-:Y:S01]  /*11b00*/  STL.64 [R1+0x1148], R140 ;  /* 0x0011488c01007387 */ /* 0x000fe20000100a00 */
[----:B------:R-:W-:-:S02]  /*11b10*/  PRMT R125, RZ, 0x7610, R125 ;  /* 0x00007610ff7d7816 */ /* 0x000fc4000000007d */
[----:B------:R-:W-:Y:S02]  /*11b20*/  PRMT R61, RZ, 0x7610, R61 ;  /* 0x00007610ff3d7816 */ /* 0x000fe4000000003d */
[----:B------:R-:W-:Y:S02]  /*11b30*/  PRMT R126, RZ, 0x7610, R126 ;  /* 0x00007610ff7e7816 */ /* 0x000fe4000000007e */
[----:B------:R-:W-:Y:S01]  /*11b40*/  PRMT R62, RZ, 0x7610, R62 ;  /* 0x00007610ff3e7816 */ /* 0x000fe2000000003e */
[----:B------:R-:W4:Y:S01]  /*11b50*/  @P4 LDG.E.U16 R125, desc[UR10][R240.64] ;  /* 0x0000000af07d4981 */ /* 0x000f22000c1e1500 */
[----:B------:R-:W-:Y:S02]  /*11b60*/  PRMT R127, RZ, 0x7610, R127 ;  /* 0x00007610ff7f7816 */ /* 0x000fe4000000007f */
[----:B------:R-:W-:Y:S01]  /*11b70*/  PRMT R63, RZ, 0x7610, R63 ;  /* 0x00007610ff3f7816 */ /* 0x000fe2000000003f */
[----:B------:R-:W4:Y:S01]  /*11b80*/  @P4 LDG.E.U16 R61, desc[UR10][R238.64] ;  /* 0x0000000aee3d4981 */ /* 0x000f22000c1e1500 */
[----:B------:R-:W-:-:S03]  /*11b90*/  PRMT R65, RZ, 0x7610, R65 ;  /* 0x00007610ff417816 */ /* 0x000fc60000000041 */
[----:B------:R-:W4:Y:S01]  /*11ba0*/  @P4 LDG.E.U16 R126, desc[UR10][R230.64] ;  /* 0x0000000ae67e4981 */ /* 0x000f22000c1e1500 */
[----:B------:R-:W-:-:S03]  /*11bb0*/  PRMT R128, RZ, 0x7610, R128 ;  /* 0x00007610ff807816 */ /* 0x000fc60000000080 */
[----:B------:R-:W4:Y:S01]  /*11bc0*/  @P4 LDG.E.U16 R62, desc[UR10][R228.64] ;  /* 0x0000000ae43e4981 */ /* 0x000f22000c1e1500 */
[----:B------:R-:W-:Y:S02]  /*11bd0*/  PRMT R129, RZ, 0x7610, R129 ;  /* 0x00007610ff817816 */ /* 0x000fe40000000081 */
[----:B------:R-:W-:Y:S01]  /*11be0*/  PRMT R64, RZ, 0x7610, R64 ;  /* 0x00007610ff407816 */ /* 0x000fe20000000040 */
[----:B------:R-:W4:Y:S04]  /*11bf0*/  @P4 LDG.E.U16 R127, desc[UR10][R220.64] ;  /* 0x0000000adc7f4981 */ /* 0x000f28000c1e1500 */
[----:B------:R-:W4:Y:S04]  /*11c00*/  @P4 LDG.E.U16 R63, desc[UR10][R218.64] ;  /* 0x0000000ada3f4981 */ /* 0x000f28000c1e1500 */
[----:B------:R-:W4:Y:S04]  /*11c10*/  @P4 LDG.E.U16 R65, desc[UR10][R190.64] ;  /* 0x0000000abe414981 */ /* 0x000f28000c1e1500 */
[----:B------:R-:W4:Y:S04]  /*11c20*/  @P4 LDG.E.U16 R128, desc[UR10][R212.64] ;  /* 0x0000000ad4804981 */ /* 0x000f28000c1e1500 */
[----:B------:R-:W4:Y:S04]  /*11c30*/  @P4 LDG.E.U16 R129, desc[UR10][R192.64] ;  /* 0x0000000ac0814981 */ /* 0x000f28000c1e1500 */
[----:B------:R-:W4:Y:S01]  /*11c40*/  @P4 LDG.E.U16 R64, desc[UR10][R210.64] ;  /* 0x0000000ad2404981 */ /* 0x000f22000c1e1500 */
[----:B------:R-:W-:-:S02]  /*11c50*/  PRMT R124, RZ, 0x7610, R124 ;  /* 0x00007610ff7c7816 */ /* 0x000fc4000000007c */
[----:B------:R-:W-:-:S04]  /*11c60*/  PRMT R60, RZ, 0x7610, R60 ;  /* 0x00007610ff3c7816 */ /* 0x000fc8000000003c */
[----:B------:R-:W4:Y:S04]  /*11c70*/  @P4 LDG.E.U16 R124, desc[UR10][R250.64] ;  /* 0x0000000afa7c4981 */ /* 0x000f28000c1e1500 */
[----:B------:R-:W4:Y:S04]  /*11c80*/  @P4 LDG.E.U16 R60, desc[UR10][R248.64] ;  /* 0x0000000af83c4981 */ /* 0x000f28000c1e1500 */
[----:B--2---:R-:W-:Y:S04]  /*11c90*/  STL [R1+0x83c], R148 ;  /* 0x00083c9401007387 */ /* 0x004fe80000100800 */
[----:B---3--:R-:W-:Y:S04]  /*11ca0*/  STL [R1+0x720], R149 ;  /* 0x0007209501007387 */ /* 0x008fe80000100800 */
[----:B----4-:R-:W-:Y:S04]  /*11cb0*/  STL [R1+0x840], R150 ;  /* 0x0008409601007387 */ /* 0x010fe80000100800 */
[----:B------:R0:W-:Y:S04]  /*11cc0*/  STL [R1+0x724], R151 ;  /* 0x0007249701007387 */ /* 0x0001e80000100800 */
[----:B0-----:R-:W2:Y:S04]  /*11cd0*/  LDL.64 R150, [R1+0x5b8] ;  /* 0x0005b80001967983 */ /* 0x001ea80000100a00 */
[----:B------:R-:W-:Y:S04]  /*11ce0*/  STL [R1+0x844], R152 ;  /* 0x0008449801007387 */ /* 0x000fe80000100800 */
[----:B------:R0:W-:Y:S04]  /*11cf0*/  STL [R1+0x728], R153 ;  /* 0x0007289901007387 */ /* 0x0001e80000100800 */
[----:B0-----:R-:W3:Y:S04]  /*11d00*/  LDL.64 R152, [R1+0x5b0] ;  /* 0x0005b00001987983 */ /* 0x001ee80000100a00 */
[----:B------:R-:W-:Y:S04]  /*11d10*/  STL [R1+0x848], R154 ;  /* 0x0008489a01007387 */ /* 0x000fe80000100800 */
[----:B------:R0:W-:Y:S04]  /*11d20*/  STL [R1+0x72c], R155 ;  /* 0x00072c9b01007387 */ /* 0x0001e80000100800 */
[----:B0-----:R-:W4:Y:S04]  /*11d30*/  LDL.64 R154, [R1+0x5a8] ;  /* 0x0005a800019a7983 */ /* 0x001f280000100a00 */
[----:B------:R-:W-:Y:S04]  /*11d40*/  STL [R1+0x730], R157 ;  /* 0x0007309d01007387 */ /* 0x000fe80000100800 */
[----:B------:R0:W-:Y:S04]  /*11d50*/  STL [R1+0x84c], R156 ;  /* 0x00084c9c01007387 */ /* 0x0001e80000100800 */
[----:B------:R-:W4:Y:S04]  /*11d60*/  LDL.64 R160, [R1+0x598] ;  /* 0x0005980001a07983 */ /* 0x000f280000100a00 */
[----:B------:R-:W4:Y:S04]  /*11d70*/  LDL.64 R240, [R1+0x4f8] ;  /* 0x0004f80001f07983 */ /* 0x000f280000100a00 */
[----:B0-----:R-:W4:Y:S04]  /*11d80*/  LDL.64 R156, [R1+0x5a0] ;  /* 0x0005a000019c7983 */ /* 0x001f280000100a00 */
[----:B------:R-:W4:Y:S04]  /*11d90*/  LDL.64 R238, [R1+0x500] ;  /* 0x0005000001ee7983 */ /* 0x000f280000100a00 */
        /* <DEDUP_REMOVED lines=9> */
[----:B------:R-:W4:Y:S01]  /*11e30*/  LDL.64 R248, [R1+0x4e0] ;  /* 0x0004e00001f87983 */ /* 0x000f220000100a00 */
[----:B------:R-:W-:Y:S01]  /*11e40*/  PRMT R68, RZ, 0x7610, R68 ;  /* 0x00007610ff447816 */ /* 0x000fe20000000044 */
[----:B------:R-:W-:Y:S01]  /*11e50*/  IMAD.MOV.U32 R148, RZ, RZ, R246 ;  /* 0x000000ffff947224 */ /* 0x000fe200078e00f6 */
[----:B------:R-:W-:Y:S01]  /*11e60*/  MOV R149, R247 ;  /* 0x000000f700957202 */ /* 0x000fe20000000f00 */
[----:B------:R-:W4:Y:S01]  /*11e70*/  LDL.64 R234, [R1+0x508] ;  /* 0x0005080001ea7983 */ /* 0x000f220000100a00 */
[----:B------:R-:W-:-:S03]  /*11e80*/  PRMT R158, RZ, 0x7610, R158 ;  /* 0x00007610ff9e7816 */ /* 0x000fc6000000009e */
[----:B------:R-:W4:Y:S01]  /*11e90*/  @P4 LDG.E.U16 R68, desc[UR10][R148.64] ;  /* 0x0000000a94444981 */ /* 0x000f22000c1e1500 */
[----:B------:R-:W-:Y:S02]  /*11ea0*/  PRMT R159, RZ, 0x7610, R159 ;  /* 0x00007610ff9f7816 */ /* 0x000fe4000000009f */
[----:B------:R-:W-:Y:S01]  /*11eb0*/  PRMT R166, RZ, 0x7610, R166 ;  /* 0x00007610ffa67816 */ /* 0x000fe200000000a6 */
[----:B------:R-:W4:Y:S01]  /*11ec0*/  LDL.64 R232, [R1+0x510] ;  /* 0x0005100001e87983 */ /* 0x000f220000100a00 */
[----:B------:R-:W-:Y:S02]  /*11ed0*/  PRMT R162, RZ, 0x7610, R162 ;  /* 0x00007610ffa27816 */ /* 0x000fe400000000a2 */
[----:B------:R-:W-:Y:S01]  /*11ee0*/  PRMT R163, RZ, 0x7610, R163 ;  /* 0x00007610ffa37816 */ /* 0x000fe200000000a3 */
[----:B------:R-:W4:Y:S01]  /*11ef0*/  LDL.64 R226, [R1+0x528] ;  /* 0x0005280001e27983 */ /* 0x000f220000100a00 */
[----:B------:R-:W-:Y:S02]  /*11f00*/  PRMT R164, RZ, 0x7610, R164 ;  /* 0x00007610ffa47816 */ /* 0x000fe400000000a4 */
[----:B------:R-:W-:Y:S01]  /*11f10*/  PRMT R165, RZ, 0x7610, R165 ;  /* 0x00007610ffa57816 */ /* 0x000fe200000000a5 */
[----:B------:R-:W4:Y:S01]  /*11f20*/  LDL.64 R224, [R1+0x530] ;  /* 0x0005300001e07983 */ /* 0x000f220000100a00 */
[----:B------:R-:W-:-:S02]  /*11f30*/  PRMT R168, RZ, 0x7610, R168 ;  /* 0x00007610ffa87816 */ /* 0x000fc400000000a8 */
[----:B------:R-:W-:Y:S01]  /*11f40*/  PRMT R169, RZ, 0x7610, R169 ;  /* 0x00007610ffa97816 */ /* 0x000fe200000000a9 */
[----:B------:R-:W4:Y:S01]  /*11f50*/  LDL.64 R174, [R1+0x590] ;  /* 0x0005900001ae7983 */ /* 0x000f220000100a00 */
[----:B------:R-:W-:Y:S02]  /*11f60*/  PRMT R173, RZ, 0x7610, R173 ;  /* 0x00007610ffad7816 */ /* 0x000fe400000000ad */
[----:B------:R-:W-:Y:S01]  /*11f70*/  PRMT R170, RZ, 0x7610, R170 ;  /* 0x00007610ffaa7816 */ /* 0x000fe200000000aa */
[----:B------:R-:W4:Y:S01]  /*11f80*/  LDL.64 R216, [R1+0x548] ;  /* 0x0005480001d87983 */ /* 0x000f220000100a00 */
[----:B------:R-:W-:Y:S02]  /*11f90*/  PRMT R172, RZ, 0x7610, R172 ;  /* 0x00007610ffac7816 */ /* 0x000fe400000000ac */
[----:B------:R-:W-:Y:S01]  /*11fa0*/  PRMT R171, RZ, 0x7610, R171 ;  /* 0x00007610ffab7816 */ /* 0x000fe200000000ab */
[----:B------:R-:W4:Y:S04]  /*11fb0*/  LDL.64 R176, [R1+0x588] ;  /* 0x0005880001b07983 */ /* 0x000f280000100a00 */
[----:B------:R-:W4:Y:S01]  /*11fc0*/  LDL.64 R214, [R1+0x550] ;  /* 0x0005500001d67983 */ /* 0x000f220000100a00 */
[----:B------:R-:W-:-:S03]  /*11fd0*/  PRMT R146, RZ, 0x7610, R146 ;  /* 0x00007610ff927816 */ /* 0x000fc60000000092 */
[----:B------:R-:W4:Y:S01]  /*11fe0*/  LDL.64 R208, [R1+0x568] ;  /* 0x0005680001d07983 */ /* 0x000f220000100a00 */
[----:B------:R-:W-:-:S03]  /*11ff0*/  PRMT R147, RZ, 0x7610, R147 ;  /* 0x00007610ff937816 */ /* 0x000fc60000000093 */
[----:B------:R-:W4:Y:S04]  /*12000*/  LDL.64 R206, [R1+0x570] ;  /* 0x0005700001ce7983 */ /* 0x000f280000100a00 */
[----:B------:R-:W4:Y:S04]  /*12010*/  LDL.64 R242, [R1+0x4f0] ;  /* 0x0004f00001f27983 */ /* 0x000f280000100a00 */
[----:B------:R-:W4:Y:S04]  /*12020*/  LDL.64 R244, [R1+0x4e8] ;  /* 0x0004e80001f47983 */ /* 0x000f280000100a00 */
[----:B------:R-:W4:Y:S01]  /*12030*/  LDL.64 R246, [R1+0x4d0] ;  /* 0x0004d00001f67983 */ /* 0x000f220000100a00 */
[----:B------:R-:W-:-:S02]  /*12040*/  PRMT R59, RZ, 0x7610, R59 ;  /* 0x00007610ff3b7816 */ /* 0x000fc4000000003b */
[----:B------:R-:W-:Y:S01]  /*12050*/  PRMT R123, RZ, 0x7610, R123 ;  /* 0x00007610ff7b7816 */ /* 0x000fe2000000007b */
[----:B------:R-:W4:Y:S04]  /*12060*/  LDL.LU.64 R148, [R1+0x13c0] ;  /* 0x0013c00001947983 */ /* 0x000f280000300a00 */
[----:B--2---:R-:W2:Y:S01]  /*12070*/  @P4 LDG.E.U16 R158, desc[UR10][R150.64] ;  /* 0x0000000a969e4981 */ /* 0x004ea2000c1e1500 */
[----:B------:R-:W-:-:S03]  /*12080*/  PRMT R118, RZ, 0x7610, R118 ;  /* 0x00007610ff767816 */ /* 0x000fc60000000076 */
[----:B---3--:R-:W3:Y:S01]  /*12090*/  @P4 LDG.E.U16 R59, desc[UR10][R152.64] ;  /* 0x0000000a983b4981 */ /* 0x008ee2000c1e1500 */
[----:B------:R-:W-:-:S03]  /*120a0*/  PRMT R54, RZ, 0x7610, R54 ;  /* 0x00007610ff367816 */ /* 0x000fc60000000036 */
[----:B----4-:R-:W4:Y:S04]  /*120b0*/  @P4 LDG.E.U16 R123, desc[UR10][R154.64] ;  /* 0x0000000a9a7b4981 */ /* 0x010f28000c1e1500 */
[----:B------:R-:W3:Y:S04]  /*120c0*/  @P4 LDG.E.U16 R166, desc[UR10][R160.64] ;  /* 0x0000000aa0a64981 */ /* 0x000ee8000c1e1500 */
[----:B------:R-:W3:Y:S04]  /*120d0*/  @P4 LDG.E.U16 R162, desc[UR10][R240.64] ;  /* 0x0000000af0a24981 */ /* 0x000ee8000c1e1500 */
        /* <DEDUP_REMOVED lines=11> */
[----:B------:R-:W4:Y:S01]  /*12190*/  @P4 LDG.E.U16 R147, desc[UR10][R248.64] ;  /* 0x0000000af8934981 */ /* 0x000f22000c1e1500 */
[----:B------:R-:W-:-:S02]  /*121a0*/  PRMT R119, RZ, 0x7610, R119 ;  /* 0x00007610ff777816 */ /* 0x000fc40000000077 */
[----:B------:R-:W-:Y:S01]  /*121b0*/  PRMT R55, RZ, 0x7610, R55 ;  /* 0x00007610ff377816 */ /* 0x000fe20000000037 */
[----:B------:R-:W4:Y:S04]  /*121c0*/  @P4 LDG.E.U16 R118, desc[UR10][R234.64] ;  /* 0x0000000aea764981 */ /* 0x000f28000c1e1500 */
[----:B------:R0:W-:Y:S01]  /*121d0*/  STL [R1+0x71c], R68 ;  /* 0x00071c4401007387 */ /* 0x0001e20000100800 */
[----:B------:R-:W-:Y:S02]  /*121e0*/  PRMT R58, RZ, 0x7610, R58 ;  /* 0x00007610ff3a7816 */ /* 0x000fe4000000003a */
[----:B------:R-:W-:Y:S01]  /*121f0*/  PRMT R120, RZ, 0x7610, R120 ;  /* 0x00007610ff787816 */ /* 0x000fe20000000078 */
[----:B------:R-:W4:Y:S01]  /*12200*/  @P4 LDG.E.U16 R54, desc[UR10][R232.64] ;  /* 0x0000000ae8364981 */ /* 0x000f22000c1e1500 */
[----:B------:R-:W-:-:S02]  /*12210*/  PRMT R122, RZ, 0x7610, R122 ;  /* 0x00007610ff7a7816 */ /* 0x000fc4000000007a */
[----:B------:R-:W-:Y:S01]  /*12220*/  PRMT R56, RZ, 0x7610, R56 ;  /* 0x00007610ff387816 */ /* 0x000fe20000000038 */
[----:B------:R-:W4:Y:S04]  /*12230*/  @P4 LDG.E.U16 R119, desc[UR10][R226.64] ;  /* 0x0000000ae2774981 */ /* 0x000f28000c1e1500 */
[----:B0-----:R-:W4:Y:S04]  /*12240*/  LDL.LU R68, [R1+0x13b8] ;  /* 0x0013b80001447983 */ /* 0x001f280000300800 */
[----:B------:R-:W4:Y:S04]  /*12250*/  LDL.LU.64 R150, [R1+0x13b0] ;  /* 0x0013b00001967983 */ /* 0x000f280000300a00 */
[----:B------:R-:W4:Y:S01]  /*12260*/  @P4 LDG.E.U16 R55, desc[UR10][R224.64] ;  /* 0x0000000ae0374981 */ /* 0x000f22000c1e1500 */
[----:B------:R-:W-:-:S03]  /*12270*/  PRMT R121, RZ, 0x7610, R121 ;  /* 0x00007610ff797816 */ /* 0x000fc60000000079 */
[----:B------:R-:W4:Y:S01]  /*12280*/  @P4 LDG.E.U16 R58, desc[UR10][R174.64] ;  /* 0x0000000aae3a4981 */ /* 0x000f22000c1e1500 */
[----:B------:R-:W-:-:S03]  /*12290*/  PRMT R57, RZ, 0x7610, R57 ;  /* 0x00007610ff397816 */ /* 0x000fc60000000039 */
[----:B------:R-:W4:Y:S04]  /*122a0*/  @P4 LDG.E.U16 R120, desc[UR10][R216.64] ;  /* 0x0000000ad8784981 */ /* 0x000f28000c1e1500 */
[----:B------:R-:W4:Y:S04]  /*122b0*/  @P4 LDG.E.U16 R122, desc[UR10][R176.64] ;  /* 0x0000000ab07a4981 */ /* 0x000f28000c1e1500 */
[----:B------:R-:W4:Y:S01]  /*122c0*/  @P4 LDG.E.U16 R56, desc[UR10][R214.64] ;  /* 0x0000000ad6384981 */ /* 0x000f22000c1e1500 */
[----:B------:R-:W-:Y:S02]  /*122d0*/  PRMT R53, RZ, 0x7610, R53 ;  /* 0x00007610ff357816 */ /* 0x000fe40000000035 */
[----:B------:R-:W-:Y:S01]  /*122e0*/  PRMT R117, RZ, 0x7610, R117 ;  /* 0x00007610ff757816 */ /* 0x000fe20000000075 */
[----:B------:R-:W4:Y:S01]  /*122f0*/  @P4 LDG.E.U16 R121, desc[UR10][R208.64] ;  /* 0x0000000ad0794981 */ /* 0x000f22000c1e1500 */
[----:B------:R-:W-:-:S03]  /*12300*/  PRMT R52, RZ, 0x7610, R52 ;  /* 0x00007610ff347816 */ /* 0x000fc60000000034 */
[----:B------:R-:W4:Y:S04]  /*12310*/  @P4 LDG.E.U16 R57, desc[UR10][R206.64] ;  /* 0x0000000ace394981 */ /* 0x000f28000c1e1500 */
[----:B------:R-:W4:Y:S04]  /*12320*/  @P4 LDG.E.U16 R53, desc[UR10][R242.64] ;  /* 0x0000000af2354981 */ /* 0x000f28000c1e1500 */
[----:B------:R-:W4:Y:S04]  /*12330*/  @P4 LDG.E.U16 R117, desc[UR10][R244.64] ;  /* 0x0000000af4754981 */ /* 0x000f28000c1e1500 */
[----:B------:R-:W4:Y:S04]  /*12340*/  @P4 LDG.E.U16 R52, desc[UR10][R246.64] ;  /* 0x0000000af6344981 */ /* 0x000f28000c1e1500 */
[----:B--2---:R0:W-:Y:S04]  /*12350*/  STL [R1+0x838], R158 ;  /* 0x0008389e01007387 */ /* 0x0041e80000100800 */
[----:B0-----:R-:W2:Y:S04]  /*12360*/  LDL.LU R158, [R1+0x13a8] ;  /* 0x0013a800019e7983 */ /* 0x001ea80000300800 */
[----:B------:R-:W2:Y:S04]  /*12370*/  LDL.LU.64 R152, [R1+0x13a0] ;  /* 0x0013a00001987983 */ /* 0x000ea80000300a00 */
[----:B------:R-:W2:Y:S04]  /*12380*/  LDL.LU.64 R154, [R1+0x1398] ;  /* 0x00139800019a7983 */ /* 0x000ea80000300a00 */
[----:B------:R-:W2:Y:S04]  /*12390*/  LDL.LU.64 R156, [R1+0x1390] ;  /* 0x00139000019c7983 */ /* 0x000ea80000300a00 */
[----:B---3--:R0:W-:Y:S04]  /*123a0*/  STL [R1+0x718], R159 ;  /* 0x0007189f01007387 */ /* 0x0081e80000100800 */
[----:B0-----:R-:W3:Y:S04]  /*123b0*/  LDL.LU R159, [R1+0x1388] ;  /* 0x00138800019f7983 */ /* 0x001ee80000300800 */
[----:B------:R-:W2:Y:S04]  /*123c0*/  LDL.LU.64 R160, [R1+0x1380] ;  /* 0x0013800001a07983 */ /* 0x000ea80000300a00 */
[----:B------:R0:W-:Y:S04]  /*123d0*/  STL [R1+0x834], R166 ;  /* 0x000834a601007387 */ /* 0x0001e80000100800 */
[----:B0-----:R-:W2:Y:S04]  /*123e0*/  LDL.LU R166, [R1+0x1378] ;  /* 0x0013780001a67983 */ /* 0x001ea80000300800 */
[----:B------:R-:W-:Y:S04]  /*123f0*/  STL [R1+0x820], R162 ;  /* 0x000820a201007387 */ /* 0x000fe80000100800 */
[----:B----4-:R0:W-:Y:S04]  /*12400*/  STL [R1+0x704], R163 ;  /* 0x000704a301007387 */ /* 0x0101e80000100800 */
[----:B0-----:R-:W4:Y:S04]  /*12410*/  LDL.64 R162, [R1+0x4c8] ;  /* 0x0004c80001a27983 */ /* 0x001f280000100a00 */
[----:B------:R-:W-:Y:S04]  /*12420*/  STL [R1+0x824], R164 ;  /* 0x000824a401007387 */ /* 0x000fe80000100800 */
[----:B------:R0:W-:Y:S04]  /*12430*/  STL [R1+0x708], R165 ;  /* 0x000708a501007387 */ /* 0x0001e80000100800 */
[----:B0-----:R-:W2:Y:S04]  /*12440*/  LDL.64 R164, [R1+0x4c0] ;  /* 0x0004c00001a47983 */ /* 0x001ea80000100a00 */
[----:B------:R-:W-:Y:S04]  /*12450*/  STL [R1+0x828], R168 ;  /* 0x000828a801007387 */ /* 0x000fe80000100800 */
[----:B------:R0:W-:Y:S04]  /*12460*/  STL [R1+0x70c], R169 ;  /* 0x00070ca901007387 */ /* 0x0001e80000100800 */
[----:B0-----:R-:W3:Y:S04]  /*12470*/  LDL.64 R168, [R1+0x4b8] ;  /* 0x0004b80001a87983 */ /* 0x001ee80000100a00 */
[----:B------:R-:W-:Y:S04]  /*12480*/  STL [R1+0x714], R173 ;  /* 0x000714ad01007387 */ /* 0x000fe80000100800 */
[----:B------:R-:W-:Y:S04]  /*12490*/  STL [R1+0x82c], R170 ;  /* 0x00082caa01007387 */ /* 0x000fe80000100800 */
[----:B------:R-:W-:Y:S04]  /*124a0*/  STL [R1+0x830], R172 ;  /* 0x000830ac01007387 */ /* 0x000fe80000100800 */
[----:B------:R0:W-:Y:S04]  /*124b0*/  STL [R1+0x710], R171 ;  /* 0x000710ab01007387 */ /* 0x0001e80000100800 */
        /* <DEDUP_REMOVED lines=25> */
[----:B------:R-:W-:Y:S04]  /*12650*/  STL [R1+0x81c], R146 ;  /* 0x00081c9201007387 */ /* 0x000fe80000100800 */
[----:B------:R0:W-:Y:S04]  /*12660*/  STL [R1+0x700], R147 ;  /* 0x0007009301007387 */ /* 0x0001e80000100800 */
[----:B------:R-:W4:Y:S04]  /*12670*/  LDL.64 R246, [R1+0x3d8] ;  /* 0x0003d80001f67983 */ /* 0x000f280000100a00 */
[----:B------:R-:W4:Y:S01]  /*12680*/  LDL.64 R250, [R1+0x3e0] ;  /* 0x0003e00001fa7983 */ /* 0x000f220000100a00 */
[----:B------:R-:W-:-:S02]  /*12690*/  PRMT R167, RZ, 0x7610, R167 ;  /* 0x00007610ffa77816 */ /* 0x000fc400000000a7 */
[----:B------:R-:W-:Y:S01]  /*126a0*/  PRMT R77, RZ, 0x7610, R77 ;  /* 0x00007610ff4d7816 */ /* 0x000fe2000000004d */
[----:B0-----:R-:W4:Y:S01]  /*126b0*/  LDL.64 R146, [R1+0x3e8] ;  /* 0x0003e80001927983 */ /* 0x001f220000100a00 */
        /* <DEDUP_REMOVED lines=13> */
[----:B------:R-:W-:Y:S01]  /*12790*/  PRMT R131, RZ, 0x7610, R131 ;  /* 0x00007610ff837816 */ /* 0x000fe20000000083 */
[----:B--2---:R-:W2:Y:S04]  /*127a0*/  @P4 LDG.E.U16 R167, desc[UR10][R164.64] ;  /* 0x0000000aa4a74981 */ /* 0x004ea8000c1e1500 */
[----:B---3--:R-:W3:Y:S04]  /*127b0*/  @P4 LDG.E.U16 R77, desc[UR10][R168.64] ;  /* 0x0000000aa84d4981 */ /* 0x008ee8000c1e1500 */
[----:B----4-:R-:W4:Y:S04]  /*127c0*/  @P4 LDG.E.U16 R178, desc[UR10][R234.64] ;  /* 0x0000000aeab24981 */ /* 0x010f28000c1e1500 */
        /* <DEDUP_REMOVED lines=14> */
[----:B------:R-:W-:Y:S02]  /*128b0*/  PRMT R51, RZ, 0x7610, R51 ;  /* 0x00007610ff337816 */ /* 0x000fe40000000033 */
[----:B------:R-:W-:Y:S02]  /*128c0*/  PRMT R115, RZ, 0x7610, R115 ;  /* 0x00007610ff737816 */ /* 0x000fe40000000073 */
[----:B------:R-:W4:Y:S04]  /*128d0*/  @P4 LDG.E.U16 R116, desc[UR10][R162.64] ;  /* 0x0000000aa2744981 */ /* 0x000f28000c1e1500 */
[----:B------:R-:W4:Y:S04]  /*128e0*/  @P4 LDG.E.U16 R51, desc[UR10][R170.64] ;  /* 0x0000000aaa334981 */ /* 0x000f28000c1e1500 */
[----:B------:R-:W4:Y:S04]  /*128f0*/  @P4 LDG.E.U16 R115, desc[UR10][R172.64] ;  /* 0x0000000aac734981 */ /* 0x000f28000c1e1500 */
[----:B------:R-:W4:Y:S04]  /*12900*/  LDL.LU.64 R162, [R1+0x1370] ;  /* 0x0013700001a27983 */ /* 0x000f280000300a00 */
[----:B------:R-:W4:Y:S01]  /*12910*/  LDL.LU.64 R164, [R1+0x1368] ;  /* 0x0013680001a47983 */ /* 0x000f220000300a00 */
        /* <DEDUP_REMOVED lines=8> */
[----:B------:R-:W-:-:S02]  /*129a0*/  PRMT R47, RZ, 0x7610, R47 ;  /* 0x00007610ff2f7816 */ /* 0x000fc4000000002f */
[----:B------:R-:W-:Y:S01]  /*129b0*/  PRMT R111, RZ, 0x7610, R111 ;  /* 0x00007610ff6f7816 */ /* 0x000fe2000000006f */
[----:B------:R-:W4:Y:S01]  /*129c0*/  @P4 LDG.E.U16 R114, desc[UR10][R192.64] ;  /* 0x0000000ac0724981 */ /* 0x000f22000c1e1500 */
[----:B------:R-:W-:Y:S02]  /*129d0*/  PRMT R46, RZ, 0x7610, R46 ;  /* 0x00007610ff2e7816 */ /* 0x000fe4000000002e */
[----:B------:R-:W-:Y:S01]  /*129e0*/  PRMT R110, RZ, 0x7610, R110 ;  /* 0x00007610ff6e7816 */ /* 0x000fe2000000006e */
        /* <DEDUP_REMOVED lines=11> */
[----:B--2---:R0:W-:Y:S04]  /*12aa0*/  STL [R1+0x6fc], R167 ;  /* 0x0006fca701007387 */ /* 0x0041e80000100800 */
[----:B0-----:R-:W2:Y:S04]  /*12ab0*/  LDL.LU R167, [R1+0x1360] ;  /* 0x0013600001a77983 */ /* 0x001ea80000300800 */
[----:B------:R-:W2:Y:S04]  /*12ac0*/  LDL.LU.64 R168, [R1+0x1358] ;  /* 0x0013580001a87983 */ /* 0x000ea80000300a00 */
[----:B---3--:R0:W-:Y:S04]  /*12ad0*/  STL [R1+0x818], R77 ;  /* 0x0008184d01007387 */ /* 0x0081e80000100800 */
[----:B0-----:R-:W3:Y:S04]  /*12ae0*/  LDL.LU R77, [R1+0x1350] ;  /* 0x00135000014d7983 */ /* 0x001ee80000300800 */
[----:B------:R-:W2:Y:S04]  /*12af0*/  LDL.LU.64 R170, [R1+0x1348] ;  /* 0x0013480001aa7983 */ /* 0x000ea80000300a00 */
[----:B------:R-:W2:Y:S04]  /*12b00*/  LDL.LU.64 R172, [R1+0x1340] ;  /* 0x0013400001ac7983 */ /* 0x000ea80000300a00 */
[----:B------:R-:W2:Y:S04]  /*12b10*/  LDL.LU.64 R174, [R1+0x1338] ;  /* 0x0013380001ae7983 */ /* 0x000ea80000300a00 */
[----:B------:R-:W2:Y:S04]  /*12b20*/  LDL.LU.64 R176, [R1+0x1330] ;  /* 0x0013300001b07983 */ /* 0x000ea80000300a00 */
[----:B----4-:R-:W-:Y:S04]  /*12b30*/  STL [R1+0x804], R178 ;  /* 0x000804b201007387 */ /* 0x010fe80000100800 */
[----:B------:R0:W-:Y:S04]  /*12b40*/  STL [R1+0x6e8], R179 ;  /* 0x0006e8b301007387 */ /* 0x0001e80000100800 */
[----:B0-----:R-:W4:Y:S04]  /*12b50*/  LDL.64 R178, [R1+0x3d0] ;  /* 0x0003d00001b27983 */ /* 0x001f280000100a00 */
[----:B------:R-:W-:Y:S04]  /*12b60*/  STL [R1+0x808], R180 ;  /* 0x000808b401007387 */ /* 0x000fe80000100800 */
[----:B------:R0:W-:Y:S04]  /*12b70*/  STL [R1+0x6ec], R181 ;  /* 0x0006ecb501007387 */ /* 0x0001e80000100800 */
[----:B------:R-:W-:Y:S04]  /*12b80*/  STL [R1+0x6f8], R189 ;  /* 0x0006f8bd01007387 */ /* 0x000fe80000100800 */
[----:B0-----:R-:W2:Y:S04]  /*12b90*/  LDL.64 R180, [R1+0x3c8] ;  /* 0x0003c80001b47983 */ /* 0x001ea80000100a00 */
[----:B------:R-:W-:Y:S04]  /*12ba0*/  STL [R1+0x80c], R182 ;  /* 0x00080cb601007387 */ /* 0x000fe80000100800 */
[----:B------:R-:W-:Y:S04]  /*12bb0*/  STL [R1+0x814], R188 ;  /* 0x000814bc01007387 */ /* 0x000fe80000100800 */
[----:B------:R0:W-:Y:S04]  /*12bc0*/  STL [R1+0x6f0], R183 ;  /* 0x0006f0b701007387 */ /* 0x0001e80000100800 */
[----:B0-----:R-:W2:Y:S04]  /*12bd0*/  LDL.64 R182, [R1+0x3c0] ;  /* 0x0003c00001b67983 */ /* 0x001ea80000100a00 */
[----:B------:R-:W-:Y:S04]  /*12be0*/  STL [R1+0x810], R184 ;  /* 0x000810b801007387 */ /* 0x000fe80000100800 */
[----:B------:R0:W-:Y:S04]  /*12bf0*/  STL [R1+0x6f4], R185 ;  /* 0x0006f4b901007387 */ /* 0x0001e80000100800 */
[----:B------:R-:W3:Y:S04]  /*12c00*/  LDL.64 R220, [R1+0x360] ;  /* 0x0003600001dc7983 */ /* 0x000ee80000100a00 */
        /* <DEDUP_REMOVED lines=24> */
[----:B------:R-:W4:Y:S04]  /*12d90*/  LDL.64 R146, [R1+0x2f8] ;  /* 0x0002f80001927983 */ /* 0x000f280000100a00 */
[----:B0-----:R-:W4:Y:S04]  /*12da0*/  LDL.64 R144, [R1+0x308] ;  /* 0x0003080001907983 */ /* 0x001f280000100a00 */
[----:B------:R-:W4:Y:S04]  /*12db0*/  LDL.64 R250, [R1+0x2f0] ;  /* 0x0002f00001fa7983 */ /* 0x000f280000100a00 */
[----:B------:R-:W-:Y:S04]  /*12dc0*/  STL [R1+0x7fc], R130 ;  /* 0x0007fc8201007387 */ /* 0x000fe80000100800 */
[----:B------:R0:W-:Y:S04]  /*12dd0*/  STL [R1+0x6e0], R131 ;  /* 0x0006e08301007387 */ /* 0x0001e80000100800 */
[----:B------:R-:W4:Y:S01]  /*12de0*/  LDL.64 R246, [R1+0x2e0] ;  /* 0x0002e00001f67983 */ /* 0x000f220000100a00 */
[----:B------:R-:W-:-:S02]  /*12df0*/  PRMT R204, RZ, 0x7610, R204 ;  /* 0x00007610ffcc7816 */ /* 0x000fc400000000cc */
[----:B------:R-:W-:Y:S02]  /*12e00*/  PRMT R198, RZ, 0x7610, R198 ;  /* 0x00007610ffc67816 */ /* 0x000fe400000000c6 */
[----:B------:R-:W-:Y:S01]  /*12e10*/  PRMT R203, RZ, 0x7610, R203 ;  /* 0x00007610ffcb7816 */ /* 0x000fe200000000cb */
[----:B0-----:R-:W4:Y:S01]  /*12e20*/  LDL.64 R130, [R1+0x2e8] ;  /* 0x0002e80001827983 */ /* 0x001f220000100a00 */
[----:B------:R-:W-:Y:S02]  /*12e30*/  PRMT R199, RZ, 0x7610, R199 ;  /* 0x00007610ffc77816 */ /* 0x000fe400000000c7 */
[----:B------:R-:W-:Y:S02]  /*12e40*/  PRMT R200, RZ, 0x7610, R200 ;  /* 0x00007610ffc87816 */ /* 0x000fe400000000c8 */
[----:B------:R-:W-:Y:S02]  /*12e50*/  PRMT R201, RZ, 0x7610, R201 ;  /* 0x00007610ffc97816 */ /* 0x000fe400000000c9 */
[----:B------:R-:W-:-:S02]  /*12e60*/  PRMT R202, RZ, 0x7610, R202 ;  /* 0x00007610ffca7816 */ /* 0x000fc400000000ca */
[----:B------:R-:W-:Y:S02]  /*12e70*/  PRMT R66, RZ, 0x7610, R66 ;  /* 0x00007610ff427816 */ /* 0x000fe40000000042 */
[----:B------:R-:W-:Y:S01]  /*12e80*/  PRMT R67, RZ, 0x7610, R67 ;  /* 0x00007610ff437816 */ /* 0x000fe20000000043 */
[----:B--2---:R-:W2:Y:S04]  /*12e90*/  @P4 LDG.E.U16 R204, desc[UR10][R182.64] ;  /* 0x0000000ab6cc4981 */ /* 0x004ea8000c1e1500 */
[----:B---3--:R-:W3:Y:S04]  /*12ea0*/  @P4 LDG.E.U16 R198, desc[UR10][R220.64] ;  /* 0x0000000adcc64981 */ /* 0x008ee8000c1e1500 */
[----:B----4-:R-:W4:Y:S04]  /*12eb0*/  @P4 LDG.E.U16 R199, desc[UR10][R214.64] ;  /* 0x0000000ad6c74981 */ /* 0x010f28000c1e1500 */
[----:B------:R-:W3:Y:S04]  /*12ec0*/  @P4 LDG.E.U16 R203, desc[UR10][R184.64] ;  /* 0x0000000ab8cb4981 */ /* 0x000ee8000c1e1500 */
        /* <DEDUP_REMOVED lines=8> */
[----:B------:R-:W4:Y:S01]  /*12f50*/  @P4 LDG.E.U16 R44, desc[UR10][R178.64] ;  /* 0x0000000ab22c4981 */ /* 0x000f22000c1e1500 */
[----:B------:R-:W-:-:S03]  /*12f60*/  PRMT R107, RZ, 0x7610, R107 ;  /* 0x00007610ff6b7816 */ /* 0x000fc6000000006b */
[----:B------:R-:W4:Y:S04]  /*12f70*/  @P4 LDG.E.U16 R108, desc[UR10][R180.64] ;  /* 0x0000000ab46c4981 */ /* 0x000f28000c1e1500 */
[----:B------:R-:W4:Y:S04]  /*12f80*/  @P4 LDG.E.U16 R43, desc[UR10][R188.64] ;  /* 0x0000000abc2b4981 */ /* 0x000f28000c1e1500 */
[----:B------:R-:W4:Y:S04]  /*12f90*/  LDL.LU.64 R178, [R1+0x1328] ;  /* 0x0013280001b27983 */ /* 0x000f280000300a00 */
[----:B------:R-:W4:Y:S04]  /*12fa0*/  LDL.LU.64 R180, [R1+0x1320] ;  /* 0x0013200001b47983 */ /* 0x000f280000300a00 */
[----:B------:R-:W4:Y:S04]  /*12fb0*/  LDL.LU.64 R182, [R1+0x1318] ;  /* 0x0013180001b67983 */ /* 0x000f280000300a00 */
[----:B------:R-:W4:Y:S01]  /*12fc0*/  @P4 LDG.E.U16 R107, desc[UR10][R190.64] ;  /* 0x0000000abe6b4981 */ /* 0x000f22000c1e1500 */
[----:B------:R-:W-:-:S02]  /*12fd0*/  PRMT R104, RZ, 0x7610, R104 ;  /* 0x00007610ff687816 */ /* 0x000fc40000000068 */
[----:B------:R-:W-:Y:S02]  /*12fe0*/  PRMT R194, RZ, 0x7610, R194 ;  /* 0x00007610ffc27816 */ /* 0x000fe400000000c2 */
[----:B------:R-:W-:Y:S02]  /*12ff0*/  PRMT R195, RZ, 0x7610, R195 ;  /* 0x00007610ffc37816 */ /* 0x000fe400000000c3 */
[----:B------:R-:W4:Y:S04]  /*13000*/  @P4 LDG.E.U16 R104, desc[UR10][R228.64] ;  /* 0x0000000ae4684981 */ /* 0x000f28000c1e1500 */
[----:B------:R-:W4:Y:S01]  /*13010*/  @P4 LDG.E.U16 R194, desc[UR10][R230.64] ;  /* 0x0000000ae6c24981 */ /* 0x000f22000c1e1500 */
[----:B------:R-:W-:-:S03]  /*13020*/  PRMT R72, RZ, 0x7610, R72 ;  /* 0x00007610ff487816 */ /* 0x000fc60000000048 */
        /* <DEDUP_REMOVED lines=13> */
[----:B------:R-:W2:Y:S04]  /*13100*/  LDL.LU.64 R192, [R1+0x12f0] ;  /* 0x0012f00001c07983 */ /* 0x000ea80000300a00 */
[----:B---3--:R-:W-:Y:S04]  /*13110*/  STL [R1+0x6d0], R198 ;  /* 0x0006d0c601007387 */ /* 0x008fe80000100800 */
[----:B------:R-:W-:Y:S04]  /*13120*/  STL [R1+0x7f8], R203 ;  /* 0x0007f8cb01007387 */ /* 0x000fe80000100800 */
[----:B----4-:R0:W-:Y:S04]  /*13130*/  STL [R1+0x7f0], R199 ;  /* 0x0007f0c701007387 */ /* 0x0101e80000100800 */
[----:B0-----:R-:W3:Y:S04]  /*13140*/  LDL.64 R198, [R1+0x2d8] ;  /* 0x0002d80001c67983 */ /* 0x001ee80000100a00 */
[----:B------:R-:W-:Y:S04]  /*13150*/  STL [R1+0x6d4], R200 ;  /* 0x0006d4c801007387 */ /* 0x000fe80000100800 */
[----:B------:R0:W-:Y:S04]  /*13160*/  STL [R1+0x7f4], R201 ;  /* 0x0007f4c901007387 */ /* 0x0001e80000100800 */
[----:B0-----:R-:W4:Y:S04]  /*13170*/  LDL.64 R200, [R1+0x2d0] ;  /* 0x0002d00001c87983 */ /* 0x001f280000100a00 */
[----:B------:R0:W-:Y:S04]  /*13180*/  STL [R1+0x6d8], R202 ;  /* 0x0006d8ca01007387 */ /* 0x0001e80000100800 */
[----:B------:R-:W2:Y:S04]  /*13190*/  LDL.64 R206, [R1+0x2c0] ;  /* 0x0002c00001ce7983 */ /* 0x000ea80000100a00 */
[----:B0-----:R-:W2:Y:S04]  /*131a0*/  LDL.64 R202, [R1+0x2c8] ;  /* 0x0002c80001ca7983 */ /* 0x001ea80000100a00 */
[----:B------:R-:W-:Y:S04]  /*131b0*/  STL [R1+0x6c0], R66 ;  /* 0x0006c04201007387 */ /* 0x000fe80000100800 */
[----:B------:R0:W-:Y:S04]  /*131c0*/  STL [R1+0x7e0], R67 ;  /* 0x0007e04301007387 */ /* 0x0001e80000100800 */
[----:B------:R-:W2:Y:S04]  /*131d0*/  LDL.64 R228, [R1+0x2a0] ;  /* 0x0002a00001e47983 */ /* 0x000ea80000100a00 */
[----:B0-----:R-:W2:Y:S01]  /*131e0*/  LDL.64 R66, [R1+0x2b8] ;  /* 0x0002b80001427983 */ /* 0x001ea20000100a00 */
[----:B------:R-:W0:Y:S01]  /*131f0*/  S2R R223, SR_TID.X ;  /* 0x0000000000df7919 */ /* 0x000e220000002100 */
[----:B------:R-:W-:-:S02]  /*13200*/  PRMT R75, RZ, 0x7610, R75 ;  /* 0x00007610ff4b7816 */ /* 0x000fc4000000004b */
[----:B------:R-:W-:Y:S02]  /*13210*/  PRMT R70, RZ, 0x7610, R70 ;  /* 0x00007610ff467816 */ /* 0x000fe40000000046 */
[----:B------:R-:W-:Y:S02]  /*13220*/  PRMT R106, RZ, 0x7610, R106 ;  /* 0x00007610ff6a7816 */ /* 0x000fe4000000006a */
[----:B------:R-:W-:Y:S02]  /*13230*/  PRMT R236, RZ, 0x7610, R236 ;  /* 0x00007610ffec7816 */ /* 0x000fe400000000ec */
[----:B------:R-:W-:Y:S02]  /*13240*/  PRMT R105, RZ, 0x7610, R105 ;  /* 0x00007610ff697816 */ /* 0x000fe40000000069 */
[----:B------:R-:W-:Y:S01]  /*13250*/  PRMT R37, RZ, 0x7610, R37 ;  /* 0x00007610ff257816 */ /* 0x000fe20000000025 */
[----:B------:R-:W2:Y:S01]  /*13260*/  @P4 LDG.E.U16 R106, desc[UR10][R210.64] ;  /* 0x0000000ad26a4981 */ /* 0x000ea2000c1e1500 */
[----:B------:R-:W-:-:S02]  /*13270*/  PRMT R237, RZ, 0x7610, R237 ;  /* 0x00007610ffed7816 */ /* 0x000fc400000000ed */
[----:B------:R-:W-:Y:S01]  /*13280*/  PRMT R42, RZ, 0x7610, R42 ;  /* 0x00007610ff2a7816 */ /* 0x000fe2000000002a */
[----:B------:R-:W2:Y:S01]  /*13290*/  @P4 LDG.E.U16 R105, desc[UR10][R218.64] ;  /* 0x0000000ada694981 */ /* 0x000ea2000c1e1500 */
[----:B------:R-:W-:-:S03]  /*132a0*/  PRMT R41, RZ, 0x7610, R41 ;  /* 0x00007610ff297816 */ /* 0x000fc60000000029 */
[----:B------:R-:W2:Y:S04]  /*132b0*/  @P4 LDG.E.U16 R37, desc[UR10][R250.64] ;  /* 0x0000000afa254981 */ /* 0x000ea8000c1e1500 */
[----:B------:R-:W2:Y:S04]  /*132c0*/  LDL.64 R210, [R1+0x2b0] ;  /* 0x0002b00001d27983 */ /* 0x000ea80000100a00 */
[----:B------:R-:W2:Y:S01]  /*132d0*/  LDL.64 R218, [R1+0x2a8] ;  /* 0x0002a80001da7983 */ /* 0x000ea20000100a00 */
[----:B0-----:R-:W-:-:S03]  /*132e0*/  LOP3.LUT R223, R223, 0x3f, RZ, 0xc0, !PT ;  /* 0x0000003fdfdf7812 */ /* 0x001fc600078ec0ff */
[----:B------:R-:W2:Y:S02]  /*132f0*/  LDL.64 R250, [R1+0x290] ;  /* 0x0002900001fa7983 */ /* 0x000ea40000100a00 */
[----:B------:R-:W-:Y:S02]  /*13300*/  IMAD.SHL.U32 R223, R223, 0x2, RZ ;  /* 0x00000002dfdf7824 */ /* 0x000fe400078e00ff */
[----:B------:R-:W2:Y:S03]  /*13310*/  @P4 LDG.E.U16 R42, desc[UR10][R208.64] ;  /* 0x0000000ad02a4981 */ /* 0x000ea6000c1e1500 */
[----:B------:R-:W-:Y:S01]  /*13320*/  LOP3.LUT R132, R38, R223, RZ, 0x3c, !PT ;  /* 0x000000df26847212 */ /* 0x000fe200078e3cff */
[----:B------:R-:W2:Y:S01]  /*13330*/  @P4 LDG.E.U16 R41, desc[UR10][R216.64] ;  /* 0x0000000ad8294981 */ /* 0x000ea2000c1e1500 */
[----:B------:R-:W-:-:S06]  /*13340*/  PRMT R38, RZ, 0x7610, R38 ;  /* 0x00007610ff267816 */ /* 0x000fcc0000000026 */
[----:B------:R-:W2:Y:S01]  /*13350*/  @P4 LDG.E.U16 R38, desc[UR10][R244.64] ;  /* 0x0000000af4264981 */ /* 0x000ea2000c1e1500 */
[----:B------:R-:W-:Y:S02]  /*13360*/  PRMT R40, RZ, 0x7610, R40 ;  /* 0x00007610ff287816 */ /* 0x000fe40000000028 */
[----:B------:R-:W-:-:S04]  /*13370*/  PRMT R39, RZ, 0x7610, R39 ;  /* 0x00007610ff277816 */ /* 0x000fc80000000027 */
[----:B------:R-:W2:Y:S04]  /*13380*/  @P4 LDG.E.U16 R40, desc[UR10][R226.64] ;  /* 0x0000000ae2284981 */ /* 0x000ea8000c1e1500 */
[----:B------:R-:W2:Y:S04]  /*13390*/  LDL.64 R244, [R1+0x298] ;  /* 0x0002980001f47983 */ /* 0x000ea80000100a00 */
[----:B------:R-:W-:Y:S04]  /*133a0*/  STL [R1+0x6cc], R194 ;  /* 0x0006ccc201007387 */ /* 0x000fe80000100800 */
[----:B------:R0:W-:Y:S04]  /*133b0*/  STL [R1+0x7ec], R195 ;  /* 0x0007ecc301007387 */ /* 0x0001e80000100800 */
[----:B------:R-:W2:Y:S04]  /*133c0*/  LDL.64 R208, [R1+0x280] ;  /* 0x0002800001d07983 */ /* 0x000ea80000100a00 */
[----:B------:R-:W2:Y:S04]  /*133d0*/  LDL.64 R216, [R1+0x230] ;  /* 0x0002300001d87983 */ /* 0x000ea80000100a00 */
[----:B0-----:R-:W2:Y:S04]  /*133e0*/  LDL.64 R194, [R1+0x288] ;  /* 0x0002880001c27983 */ /* 0x001ea80000100a00 */
[----:B------:R-:W2:Y:S04]  /*133f0*/  LDL.64 R212, [R1+0x270] ;  /* 0x0002700001d47983 */ /* 0x000ea80000100a00 */
[----:B------:R-:W2:Y:S04]  /*13400*/  LDL.64 R214, [R1+0x250] ;  /* 0x0002500001d67983 */ /* 0x000ea80000100a00 */
[----:B------:R-:W2:Y:S04]  /*13410*/  LDL.64 R220, [R1+0x210] ;  /* 0x0002100001dc7983 */ /* 0x000ea80000100a00 */
[----:B------:R-:W2:Y:S04]  /*13420*/  LDL.64 R224, [R1+0x1f0] ;  /* 0x0001f00001e07983 */ /* 0x000ea80000100a00 */
[----:B------:R-:W-:Y:S04]  /*13430*/  STL [R1+0x6c4], R72 ;  /* 0x0006c44801007387 */ /* 0x000fe80000100800 */
[----:B------:R-:W-:Y:S04]  /*13440*/  STL [R1+0x7e8], R79 ;  /* 0x0007e84f01007387 */ /* 0x000fe80000100800 */
[----:B------:R0:W-:Y:S04]  /*13450*/  STL [R1+0x7e4], R73 ;  /* 0x0007e44901007387 */ /* 0x0001e80000100800 */
[----:B------:R-:W2:Y:S04]  /*13460*/  LDL.64 R226, [R1+0x1b0] ;  /* 0x0001b00001e27983 */ /* 0x000ea80000100a00 */
[----:B------:R-:W2:Y:S04]  /*13470*/  @P4 LDG.E.U16 R39, desc[UR10][R234.64] ;  /* 0x0000000aea274981 */ /* 0x000ea8000c1e1500 */
[----:B0-----:R-:W2:Y:S04]  /*13480*/  LDL.64 R72, [R1+0x1d0] ;  /* 0x0001d00001487983 */ /* 0x001ea80000100a00 */
[----:B------:R0:W-:Y:S04]  /*13490*/  STL [R1+0x6c8], R78 ;  /* 0x0006c84e01007387 */ /* 0x0001e80000100800 */
[----:B------:R-:W2:Y:S01]  /*134a0*/  LDL.64 R234, [R1+0x130] ;  /* 0x0001300001ea7983 */ /* 0x000ea20000100a00 */
[----:B------:R-:W-:-:S02]  /*134b0*/  PRMT R103, RZ, 0x7610, R103 ;  /* 0x00007610ff677816 */ /* 0x000fc40000000067 */
[----:B------:R-:W-:Y:S01]  /*134c0*/  PRMT R102, RZ, 0x7610, R102 ;  /* 0x00007610ff667816 */ /* 0x000fe20000000066 */
[----:B------:R-:W2:Y:S01]  /*134d0*/  LDL.64 R230, [R1+0x190] ;  /* 0x0001900001e67983 */ /* 0x000ea20000100a00 */
[----:B------:R-:W-:Y:S02]  /*134e0*/  PRMT R101, RZ, 0x7610, R101 ;  /* 0x00007610ff657816 */ /* 0x000fe40000000065 */
[----:B------:R-:W-:Y:S01]  /*134f0*/  PRMT R36, RZ, 0x7610, R36 ;  /* 0x00007610ff247816 */ /* 0x000fe20000000024 */
[----:B------:R-:W2:Y:S01]  /*13500*/  @P4 LDG.E.U16 R103, desc[UR10][R238.64] ;  /* 0x0000000aee674981 */ /* 0x000ea2000c1e1500 */
[----:B------:R-:W-:-:S03]  /*13510*/  PRMT R100, RZ, 0x7610, R100 ;  /* 0x00007610ff647816 */ /* 0x000fc60000000064 */
[----:B------:R-:W2:Y:S04]  /*13520*/  @P4 LDG.E.U16 R102, desc[UR10][R144.64] ;  /* 0x0000000a90664981 */ /* 0x000ea8000c1e1500 */
[----:B------:R-:W2:Y:S04]  /*13530*/  @P4 LDG.E.U16 R101, desc[UR10][R130.64] ;  /* 0x0000000a82654981 */ /* 0x000ea8000c1e1500 */
[----:B------:R-:W2:Y:S04]  /*13540*/  LDL.64 R232, [R1+0x170] ;  /* 0x0001700001e87983 */ /* 0x000ea80000100a00 */
[----:B0-----:R-:W2:Y:S04]  /*13550*/  LDL.64 R78, [R1+0x150] ;  /* 0x00015000014e7983 */ /* 0x001ea80000100a00 */
[----:B------:R-:W2:Y:S04]  /*13560*/  LDL.64 R238, [R1+0x110] ;  /* 0x0001100001ee7983 */ /* 0x000ea80000100a00 */
[----:B------:R-:W2:Y:S04]  /*13570*/  LDL.64 R240, [R1+0xf0] ;  /* 0x0000f00001f07983 */ /* 0x000ea80000100a00 */
[----:B------:R-:W2:Y:S04]  /*13580*/  LDL.64 R242, [R1+0xd0] ;  /* 0x0000d00001f27983 */ /* 0x000ea80000100a00 */
[----:B------:R-:W2:Y:S04]  /*13590*/  LDL.64 R144, [R1+0xb0] ;  /* 0x0000b00001907983 */ /* 0x000ea80000100a00 */
[----:B------:R-:W2:Y:S04]  /*135a0*/  LDL.64 R248, [R1+0x90] ;  /* 0x0000900001f87983 */ /* 0x000ea80000100a00 */
[----:B------:R-:W2:Y:S04]  /*135b0*/  LDL.64 R146, [R1+0x70] ;  /* 0x0000700001927983 */ /* 0x000ea80000100a00 */
[----:B------:R-:W2:Y:S04]  /*135c0*/  LDL.64 R130, [R1+0x50] ;  /* 0x0000500001827983 */ /* 0x000ea80000100a00 */
[----:B------:R-:W2:Y:S04]  /*135d0*/  LDL.64 R246, [R1+0x30] ;  /* 0x0000300001f67983 */ /* 0x000ea80000100a00 */
[----:B---3--:R-:W3:Y:S01]  /*135e0*/  @P4 LDG.E.U16 R75, desc[UR10][R198.64] ;  /* 0x0000000ac64b4981 */ /* 0x008ee2000c1e1500 */
[----:B------:R-:W-:-:S02]  /*135f0*/  PRMT R35, RZ, 0x7610, R35 ;  /* 0x00007610ff237816 */ /* 0x000fc40000000023 */
[----:B------:R-:W-:Y:S01]  /*13600*/  PRMT R99, RZ, 0x7610, R99 ;  /* 0x00007610ff637816 */ /* 0x000fe20000000063 */
[----:B------:R-:W3:Y:S01]  /*13610*/  LDL.LU.64 R198, [R1+0x12e8] ;  /* 0x0012e80001c67983 */ /* 0x000ee20000300a00 */
[----:B------:R-:W-:-:S03]  /*13620*/  PRMT R187, RZ, 0x7610, R187 ;  /* 0x00007610ffbb7816 */ /* 0x000fc600000000bb */
[----:B----4-:R-:W4:Y:S04]  /*13630*/  @P4 LDG.E.U16 R36, desc[UR10][R200.64] ;  /* 0x0000000ac8244981 */ /* 0x010f28000c1e1500 */
[----:B--2---:R-:W2:Y:S04]  /*13640*/  @P4 LDG.E.U16 R70, desc[UR10][R206.64] ;  /* 0x0000000ace464981 */ /* 0x004ea8000c1e1500 */
[----:B------:R-:W4:Y:S04]  /*13650*/  @P4 LDG.E.U16 R100, desc[UR10][R202.64] ;  /* 0x0000000aca644981 */ /* 0x000f28000c1e1500 */
[----:B------:R-:W4:Y:S04]  /*13660*/  @P4 LDG.E.U16 R237, desc[UR10][R228.64] ;  /* 0x0000000ae4ed4981 */ /* 0x000f28000c1e1500 */
[----:B------:R-:W4:Y:S01]  /*13670*/  @P4 LDG.E.U16 R236, desc[UR10][R66.64] ;  /* 0x0000000a42ec4981 */ /* 0x000f22000c1e1500 */
[----:B------:R-:W-:-:S02]  /*13680*/  PRMT R34, RZ, 0x7610, R34 ;  /* 0x00007610ff227816 */ /* 0x000fc40000000022 */
[----:B------:R-:W-:Y:S02]  /*13690*/  PRMT R186, RZ, 0x7610, R186 ;  /* 0x00007610ffba7816 */ /* 0x000fe400000000ba */
[----:B------:R-:W-:Y:S02]  /*136a0*/  PRMT R31, RZ, 0x7610, R31 ;  /* 0x00007610ff1f7816 */ /* 0x000fe4000000001f */
[----:B------:R-:W-:Y:S02]  /*136b0*/  PRMT R29, RZ, 0x7610, R29 ;  /* 0x00007610ff1d7816 */ /* 0x000fe4000000001d */
        /* <DEDUP_REMOVED lines=11> */
[----:B---3--:R0:W-:Y:S04]  /*13770*/  STL [R1+0x7dc], R75 ;  /* 0x0007dc4b01007387 */ /* 0x0081e80000100800 */
[----:B0-----:R-:W3:Y:S04]  /*13780*/  LDL.LU R75, [R1+0x12e0] ;  /* 0x0012e000014b7983 */ /* 0x001ee80000300800 */
[----:B------:R-:W3:Y:S04]  /*13790*/  LDL.LU.64 R200, [R1+0x12d8] ;  /* 0x0012d80001c87983 */ /* 0x000ee80000300a00 */
[----:B------:R-:W3:Y:S04]  /*137a0*/  LDL.LU.64 R202, [R1+0x12d0] ;  /* 0x0012d00001ca7983 */ /* 0x000ee80000300a00 */
[----:B------:R-:W3:Y:S04]  /*137b0*/  LDL.LU.64 R206, [R1+0x12c8] ;  /* 0x0012c80001ce7983 */ /* 0x000ee80000300a00 */
[----:B--2---:R0:W-:Y:S04]  /*137c0*/  STL [R1+0x6bc], R70 ;  /* 0x0006bc4601007387 */ /* 0x0041e80000100800 */
[----:B0-----:R-:W2:Y:S04]  /*137d0*/  LDL.LU R70, [R1+0x12c0] ;  /* 0x0012c00001467983 */ /* 0x001ea80000300800 */
[----:B------:R-:W2:Y:S04]  /*137e0*/  LDL.LU.64 R66, [R1+0x12b8] ;  /* 0x0012b80001427983 */ /* 0x000ea80000300a00 */
[----:B----4-:R0:W-:Y:S04]  /*137f0*/  STL [R1+0x7d8], R236 ;  /* 0x0007d8ec01007387 */ /* 0x0101e80000100800 */
[----:B0-----:R-:W4:Y:S04]  /*13800*/  LDL.LU R236, [R1+0x12b0] ;  /* 0x0012b00001ec7983 */ /* 0x001f280000300800 */
[----:B------:R-:W2:Y:S04]  /*13810*/  LDL.LU.64 R210, [R1+0x12a8] ;  /* 0x0012a80001d27983 */ /* 0x000ea80000300a00 */
[----:B------:R-:W2:Y:S04]  /*13820*/  LDL.LU.64 R218, [R1+0x12a0] ;  /* 0x0012a00001da7983 */ /* 0x000ea80000300a00 */
[----:B------:R-:W2:Y:S04]  /*13830*/  LDL.LU.64 R228, [R1+0x1298] ;  /* 0x0012980001e47983 */ /* 0x000ea80000300a00 */
[----:B------:R0:W-:Y:S04]  /*13840*/  STL [R1+0x6b8], R237 ;  /* 0x0006b8ed01007387 */ /* 0x0001e80000100800 */
[----:B0-----:R-:W4:Y:S04]  /*13850*/  LDL.LU R237, [R1+0x1290] ;  /* 0x0012900001ed7983 */ /* 0x001f280000300800 */
[----:B------:R-:W2:Y:S04]  /*13860*/  LDL.LU.64 R244, [R1+0x1288] ;  /* 0x0012880001f47983 */ /* 0x000ea80000300a00 */
[----:B------:R-:W2:Y:S04]  /*13870*/  LDL.LU.64 R250, [R1+0x1280] ;  /* 0x0012800001fa7983 */ /* 0x000ea80000300a00 */
[----:B------:R-:W3:Y:S04]  /*13880*/  LDL.64 R208, [R1+0x278] ;  /* 0x0002780001d07983 */ /* 0x000ee80000100a00 */
[----:B------:R-:W4:Y:S04]  /*13890*/  LDL.64 R216, [R1+0x260] ;  /* 0x0002600001d87983 */ /* 0x000f280000100a00 */
[----:B------:R-:W4:Y:S04]  /*138a0*/  LDL.64 R224, [R1+0x258] ;  /* 0x0002580001e07983 */ /* 0x000f280000100a00 */
[----:B------:R-:W4:Y:S04]  /*138b0*/  LDL.64 R72, [R1+0x240] ;  /* 0x0002400001487983 */ /* 0x000f280000100a00 */
[----:B------:R-:W4:Y:S01]  /*138c0*/  LDL.64 R234, [R1+0x238] ;  /* 0x0002380001ea7983 */ /* 0x000f220000100a00 */
[----:B------:R-:W-:-:S02]  /*138d0*/  PRMT R69, RZ, 0x7610, R69 ;  /* 0x00007610ff457816 */ /* 0x000fc40000000045 */
[----:B------:R-:W-:Y:S02]  /*138e0*/  PRMT R32, RZ, 0x7610, R32 ;  /* 0x00007610ff207816 */ /* 0x000fe40000000020 */
[----:B------:R-:W-:Y:S02]  /*138f0*/  PRMT R76, RZ, 0x7610, R76 ;  /* 0x00007610ff4c7816 */ /* 0x000fe4000000004c */
[----:B------:R-:W-:Y:S02]  /*13900*/  PRMT R252, RZ, 0x7610, R252 ;  /* 0x00007610fffc7816 */ /* 0x000fe400000000fc */
[----:B------:R-:W4:Y:S01]  /*13910*/  @P4 LDG.E.U16 R32, desc[UR10][R214.64] ;  /* 0x0000000ad6204981 */ /* 0x000f22000c1e1500 */
[----:B------:R-:W-:Y:S02]  /*13920*/  PRMT R27, RZ, 0x7610, R27 ;  /* 0x00007610ff1b7816 */ /* 0x000fe4000000001b */
[----:B------:R-:W-:Y:S02]  /*13930*/  PRMT R139, RZ, 0x7610, R139 ;  /* 0x00007610ff8b7816 */ /* 0x000fe4000000008b */
[----:B------:R-:W-:-:S02]  /*13940*/  PRMT R197, RZ, 0x7610, R197 ;  /* 0x00007610ffc57816 */ /* 0x000fc400000000c5 */
[----:B------:R-:W4:Y:S04]  /*13950*/  @P4 LDG.E.U16 R27, desc[UR10][R226.64] ;  /* 0x0000000ae21b4981 */ /* 0x000f28000c1e1500 */
[----:B------:R-:W4:Y:S01]  /*13960*/  LDL.64 R214, [R1+0x268] ;  /* 0x0002680001d67983 */ /* 0x000f220000100a00 */
[----:B------:R-:W-:Y:S02]  /*13970*/  PRMT R24, RZ, 0x7610, R24 ;  /* 0x00007610ff187816 */ /* 0x000fe40000000018 */
[----:B------:R-:W-:Y:S01]  /*13980*/  PRMT R22, RZ, 0x7610, R22 ;  /* 0x00007610ff167816 */ /* 0x000fe20000000016 */
[----:B------:R-:W4:Y:S01]  /*13990*/  LDL.64 R226, [R1+0x248] ;  /* 0x0002480001e27983 */ /* 0x000f220000100a00 */
[----:B------:R-:W-:Y:S02]  /*139a0*/  PRMT R20, RZ, 0x7610, R20 ;  /* 0x00007610ff147816 */ /* 0x000fe40000000014 */
[----:B------:R-:W-:Y:S01]  /*139b0*/  PRMT R17, RZ, 0x7610, R17 ;  /* 0x00007610ff117816 */ /* 0x000fe20000000011 */
[----:B------:R-:W4:Y:S01]  /*139c0*/  @P4 LDG.E.U16 R24, desc[UR10][R78.64] ;  /* 0x0000000a4e184981 */ /* 0x000f22000c1e1500 */
[----:B------:R-:W-:-:S02]  /*139d0*/  PRMT R15, RZ, 0x7610, R15 ;  /* 0x00007610ff0f7816 */ /* 0x000fc4000000000f */
[----:B------:R-:W-:Y:S01]  /*139e0*/  PRMT R14, RZ, 0x7610, R14 ;  /* 0x00007610ff0e7816 */ /* 0x000fe2000000000e */
[----:B------:R-:W-:Y:S01]  /*139f0*/  STL [R1+0x7d4], R187 ;  /* 0x0007d4bb01007387 */ /* 0x000fe20000100800 */
[----:B------:R-:W-:-:S03]  /*13a00*/  PRMT R26, RZ, 0x7610, R26 ;  /* 0x00007610ff1a7816 */ /* 0x000fc6000000001a */
[----:B------:R-:W4:Y:S01]  /*13a10*/  @P4 LDG.E.U16 R22, desc[UR10][R238.64] ;  /* 0x0000000aee164981 */ /* 0x000f22000c1e1500 */
[----:B------:R-:W-:-:S03]  /*13a20*/  PRMT R25, RZ, 0x7610, R25 ;  /* 0x00007610ff197816 */ /* 0x000fc60000000019 */
[----:B------:R-:W4:Y:S04]  /*13a30*/  LDL.64 R78, [R1+0x228] ;  /* 0x00022800014e7983 */ /* 0x000f280000100a00 */
[----:B------:R-:W4:Y:S04]  /*13a40*/  @P4 LDG.E.U16 R20, desc[UR10][R242.64] ;  /* 0x0000000af2144981 */ /* 0x000f28000c1e1500 */
[----:B------:R-:W4:Y:S04]  /*13a50*/  @P4 LDG.E.U16 R17, desc[UR10][R146.64] ;  /* 0x0000000a92114981 */ /* 0x000f28000c1e1500 */
[----:B------:R-:W4:Y:S01]  /*13a60*/  LDL.64 R238, [R1+0x220] ;  /* 0x0002200001ee7983 */ /* 0x000f220000100a00 */
[----:B------:R-:W-:-:S03]  /*13a70*/  PRMT R18, RZ, 0x7610, R18 ;  /* 0x00007610ff127816 */ /* 0x000fc60000000012 */
[----:B------:R-:W4:Y:S04]  /*13a80*/  LDL.64 R242, [R1+0x208] ;  /* 0x0002080001f27983 */ /* 0x000f280000100a00 */
[----:B------:R-:W4:Y:S01]  /*13a90*/  LDL.64 R146, [R1+0x1e8] ;  /* 0x0001e80001927983 */ /* 0x000f220000100a00 */
[----:B------:R-:W-:-:S03]  /*13aa0*/  PRMT R21, RZ, 0x7610, R21 ;  /* 0x00007610ff157816 */ /* 0x000fc60000000015 */
[----:B------:R-:W4:Y:S04]  /*13ab0*/  @P4 LDG.E.U16 R15, desc[UR10][R246.64] ;  /* 0x0000000af60f4981 */ /* 0x000f28000c1e1500 */
[----:B------:R0:W-:Y:S04]  /*13ac0*/  STL [R1+0x6b4], R186 ;  /* 0x0006b4ba01007387 */ /* 0x0001e80000100800 */
[----:B------:R-:W4:Y:S04]  /*13ad0*/  @P4 LDG.E.U16 R26, desc[UR10][R230.64] ;  /* 0x0000000ae61a4981 */ /* 0x000f28000c1e1500 */
[----:B------:R-:W4:Y:S04]  /*13ae0*/  LDL.64 R246, [R1+0x1c8] ;  /* 0x0001c80001f67983 */ /* 0x000f280000100a00 */
[----:B------:R-:W4:Y:S04]  /*13af0*/  @P4 LDG.E.U16 R25, desc[UR10][R232.64] ;  /* 0x0000000ae8194981 */ /* 0x000f28000c1e1500 */
[----:B------:R-:W4:Y:S04]  /*13b00*/  LDL.64 R230, [R1+0x108] ;  /* 0x0001080001e67983 */ /* 0x000f280000100a00 */
[----:B------:R-:W4:Y:S04]  /*13b10*/  @P4 LDG.E.U16 R18, desc[UR10][R248.64] ;  /* 0x0000000af8124981 */ /* 0x000f28000c1e1500 */
[----:B------:R-:W4:Y:S04]  /*13b20*/  LDL.64 R232, [R1+0xe8] ;  /* 0x0000e80001e87983 */ /* 0x000f280000100a00 */
[----:B------:R-:W4:Y:S04]  /*13b30*/  @P4 LDG.E.U16 R21, desc[UR10][R240.64] ;  /* 0x0000000af0154981 */ /* 0x000f28000c1e1500 */
[----:B------:R-:W4:Y:S01]  /*13b40*/  LDL.64 R248, [R1+0x88] ;  /* 0x0000880001f87983 */ /* 0x000f220000100a00 */
[----:B------:R-:W-:-:S02]  /*13b50*/  PRMT R98, RZ, 0x7610, R98 ;  /* 0x00007610ff627816 */ /* 0x000fc40000000062 */
[----:B------:R-:W-:Y:S01]  /*13b60*/  PRMT R33, RZ, 0x7610, R33 ;  /* 0x00007610ff217816 */ /* 0x000fe20000000021 */
[----:B0-----:R-:W4:Y:S04]  /*13b70*/  LDL.64 R186, [R1+0x188] ;  /* 0x0001880001ba7983 */ /* 0x001f280000100a00 */
[----:B------:R-:W4:Y:S01]  /*13b80*/  LDL.64 R240, [R1+0xc8] ;  /* 0x0000c80001f07983 */ /* 0x000f220000100a00 */
[----:B------:R-:W-:Y:S02]  /*13b90*/  PRMT R30, RZ, 0x7610, R30 ;  /* 0x00007610ff1e7816 */ /* 0x000fe4000000001e */
[----:B------:R-:W-:Y:S01]  /*13ba0*/  PRMT R19, RZ, 0x7610, R19 ;  /* 0x00007610ff137816 */ /* 0x000fe20000000013 */
[----:B------:R-:W4:Y:S01]  /*13bb0*/  @P4 LDG.E.U16 R98, desc[UR10][R194.64] ;  /* 0x0000000ac2624981 */ /* 0x000f22000c1e1500 */
[----:B------:R-:W-:-:S02]  /*13bc0*/  PRMT R16, RZ, 0x7610, R16 ;  /* 0x00007610ff107816 */ /* 0x000fc40000000010 */
[----:B------:R-:W-:Y:S01]  /*13bd0*/  PRMT R97, RZ, 0x7610, R97 ;  /* 0x00007610ff617816 */ /* 0x000fe20000000061 */
[----:B------:R-:W4:Y:S04]  /*13be0*/  @P4 LDG.E.U16 R33, desc[UR10][R212.64] ;  /* 0x0000000ad4214981 */ /* 0x000f28000c1e1500 */
[----:B------:R-:W4:Y:S04]  /*13bf0*/  @P4 LDG.E.U16 R30, desc[UR10][R220.64] ;  /* 0x0000000adc1e4981 */ /* 0x000f28000c1e1500 */
[----:B------:R-:W4:Y:S04]  /*13c00*/  @P4 LDG.E.U16 R19, desc[UR10][R144.64] ;  /* 0x0000000a90134981 */ /* 0x000f28000c1e1500 */
[----:B------:R-:W4:Y:S04]  /*13c10*/  @P4 LDG.E.U16 R16, desc[UR10][R130.64] ;  /* 0x0000000a82104981 */ /* 0x000f28000c1e1500 */
[----:B------:R-:W4:Y:S04]  /*13c20*/  LDL.64 R194, [R1+0x168] ;  /* 0x0001680001c27983 */ /* 0x000f280000100a00 */
[----:B------:R-:W4:Y:S04]  /*13c30*/  LDL.64 R212, [R1+0x148] ;  /* 0x0001480001d47983 */ /* 0x000f280000100a00 */
[----:B------:R-:W4:Y:S04]  /*13c40*/  LDL.64 R220, [R1+0x128] ;  /* 0x0001280001dc7983 */ /* 0x000f280000100a00 */
[----:B------:R-:W4:Y:S04]  /*13c50*/  LDL.64 R144, [R1+0xa8] ;  /* 0x0000a80001907983 */ /* 0x000f280000100a00 */
[----:B------:R-:W4:Y:S04]  /*13c60*/  LDL.64 R130, [R1+0x68] ;  /* 0x0000680001827983 */ /* 0x000f280000100a00 */
[----:B--2---:R-:W2:Y:S04]  /*13c70*/  @P4 LDG.E.U16 R14, desc[UR10][R250.64] ;  /* 0x0000000afa0e4981 */ /* 0x004ea8000c1e1500 */
[----:B---3--:R-:W3:Y:S04]  /*13c80*/  @P4 LDG.E.U16 R69, desc[UR10][R208.64] ;  /* 0x0000000ad0454981 */ /* 0x008ee8000c1e1500 */
[----:B----4-:R-:W4:Y:S04]  /*13c90*/  @P4 LDG.E.U16 R76, desc[UR10][R216.64] ;  /* 0x0000000ad84c4981 */ /* 0x010f28000c1e1500 */
[----:B------:R-:W2:Y:S04]  /*13ca0*/  @P4 LDG.E.U16 R252, desc[UR10][R224.64] ;  /* 0x0000000ae0fc4981 */ /* 0x000ea8000c1e1500 */
[----:B------:R-:W2:Y:S04]  /*13cb0*/  @P4 LDG.E.U16 R139, desc[UR10][R72.64] ;  /* 0x0000000a488b4981 */ /* 0x000ea8000c1e1500 */
[----:B------:R-:W2:Y:S04]  /*13cc0*/  @P4 LDG.E.U16 R197, desc[UR10][R234.64] ;  /* 0x0000000aeac54981 */ /* 0x000ea8000c1e1500 */
[----:B------:R-:W2:Y:S01]  /*13cd0*/  LDL.64 R250, [R1+0x1a8] ;  /* 0x0001a80001fa7983 */ /* 0x000ea20000100a00 */
[----:B------:R-:W-:-:S03]  /*13ce0*/  PRMT R96, RZ, 0x7610, R96 ;  /* 0x00007610ff607816 */ /* 0x000fc60000000060 */
[----:B------:R-:W2:Y:S01]  /*13cf0*/  LDL.LU.64 R208, [R1+0x1278] ;  /* 0x0012780001d07983 */ /* 0x000ea20000300a00 */
[----:B------:R-:W-:Y:S02]  /*13d00*/  PRMT R95, RZ, 0x7610, R95 ;  /* 0x00007610ff5f7816 */ /* 0x000fe4000000005f */
[----:B------:R-:W-:Y:S01]  /*13d10*/  PRMT R205, RZ, 0x7610, R205 ;  /* 0x00007610ffcd7816 */ /* 0x000fe200000000cd */
[----:B------:R-:W2:Y:S01]  /*13d20*/  @P4 LDG.E.U16 R97, desc[UR10][R214.64] ;  /* 0x0000000ad6614981 */ /* 0x000ea2000c1e1500 */
[----:B------:R-:W-:-:S03]  /*13d30*/  PRMT R94, RZ, 0x7610, R94 ;  /* 0x00007610ff5e7816 */ /* 0x000fc6000000005e */
[----:B------:R-:W2:Y:S01]  /*13d40*/  @P4 LDG.E.U16 R96, desc[UR10][R226.64] ;  /* 0x0000000ae2604981 */ /* 0x000ea2000c1e1500 */
        /* <DEDUP_REMOVED lines=8> */
[----:B------:R0:W2:Y:S04]  /*13dd0*/  @P4 LDG.E.U16 R205, desc[UR10][R238.64] ;  /* 0x0000000aeecd4981 */ /* 0x0000a8000c1e1500 */
[----:B------:R-:W2:Y:S04]  /*13de0*/  @P4 LDG.E.U16 R94, desc[UR10][R242.64] ;  /* 0x0000000af25e4981 */ /* 0x000ea8000c1e1500 */
[----:B------:R-:W2:Y:S04]  /*13df0*/  @P4 LDG.E.U16 R93, desc[UR10][R146.64] ;  /* 0x0000000a925d4981 */ /* 0x000ea8000c1e1500 */
[----:B------:R-:W2:Y:S04]  /*13e00*/  @P4 LDG.E.U16 R92, desc[UR10][R246.64] ;  /* 0x0000000af65c4981 */ /* 0x000ea8000c1e1500 */
[----:B------:R-:W2:Y:S04]  /*13e10*/  @P4 LDG.E.U16 R86, desc[UR10][R230.64] ;  /* 0x0000000ae6564981 */ /* 0x000ea8000c1e1500 */
[----:B------:R-:W2:Y:S04]  /*13e20*/  @P4 LDG.E.U16 R85, desc[UR10][R232.64] ;  /* 0x0000000ae8554981 */ /* 0x000ea8000c1e1500 */
[----:B------:R-:W2:Y:S04]  /*13e30*/  @P4 LDG.E.U16 R82, desc[UR10][R248.64] ;  /* 0x0000000af8524981 */ /* 0x000ea8000c1e1500 */
[----:B------:R-:W2:Y:S04]  /*13e40*/  @P4 LDG.E.U16 R84, desc[UR10][R240.64] ;  /* 0x0000000af0544981 */ /* 0x000ea8000c1e1500 */
[----:B---3--:R1:W-:Y:S04]  /*13e50*/  STL [R1+0x7d0], R69 ;  /* 0x0007d04501007387 */ /* 0x0083e80000100800 */
[----:B-1----:R-:W3:Y:S04]  /*13e60*/  LDL.LU R69, [R1+0x1270] ;  /* 0x0012700001457983 */ /* 0x002ee80000300800 */
[----:B------:R-:W3:Y:S04]  /*13e70*/  LDL.LU.64 R214, [R1+0x1268] ;  /* 0x0012680001d67983 */ /* 0x000ee80000300a00 */
[----:B------:R-:W3:Y:S04]  /*13e80*/  LDL.LU.64 R216, [R1+0x1260] ;  /* 0x0012600001d87983 */ /* 0x000ee80000300a00 */
[----:B----4-:R1:W-:Y:S04]  /*13e90*/  STL [R1+0x6b0], R76 ;  /* 0x0006b04c01007387 */ /* 0x0103e80000100800 */
[----:B--2---:R-:W2:Y:S04]  /*13ea0*/  @P4 LDG.E.U16 R91, desc[UR10][R250.64] ;  /* 0x0000000afa5b4981 */ /* 0x004ea8000c1e1500 */
[----:B-1----:R-:W4:Y:S04]  /*13eb0*/  LDL.LU R76, [R1+0x1258] ;  /* 0x00125800014c7983 */ /* 0x002f280000300800 */
[----:B------:R-:W2:Y:S04]  /*13ec0*/  LDL.LU.64 R224, [R1+0x1250] ;  /* 0x0012500001e07983 */ /* 0x000ea80000300a00 */
[----:B------:R1:W-:Y:S04]  /*13ed0*/  STL [R1+0x7cc], R252 ;  /* 0x0007ccfc01007387 */ /* 0x0003e80000100800 */
[----:B-1----:R-:W2:Y:S04]  /*13ee0*/  LDL.LU R252, [R1+0x1248] ;  /* 0x0012480001fc7983 */ /* 0x002ea80000300800 */
[----:B------:R-:W2:Y:S04]  /*13ef0*/  LDL.LU.64 R226, [R1+0x1240] ;  /* 0x0012400001e27983 */ /* 0x000ea80000300a00 */
[----:B------:R-:W2:Y:S04]  /*13f00*/  LDL.LU.64 R72, [R1+0x1238] ;  /* 0x0012380001487983 */ /* 0x000ea80000300a00 */
[----:B------:R1:W-:Y:S04]  /*13f10*/  STL [R1+0x6ac], R139 ;  /* 0x0006ac8b01007387 */ /* 0x0003e80000100800 */
[----:B-1----:R-:W2:Y:S04]  /*13f20*/  LDL.LU R139, [R1+0x1230] ;  /* 0x00123000018b7983 */ /* 0x002ea80000300800 */
[----:B------:R-:W3:Y:S04]  /*13f30*/  LDL.LU.64 R234, [R1+0x1228] ;  /* 0x0012280001ea7983 */ /* 0x000ee80000300a00 */
[----:B------:R1:W-:Y:S04]  /*13f40*/  STL [R1+0x7c8], R197 ;  /* 0x0007c8c501007387 */ /* 0x0003e80000100800 */
[----:B-1----:R-:W3:Y:S04]  /*13f50*/  LDL.LU R197, [R1+0x1220] ;  /* 0x0012200001c57983 */ /* 0x002ee80000300800 */
[----:B------:R-:W3:Y:S04]  /*13f60*/  LDL.LU.64 R78, [R1+0x1218] ;  /* 0x00121800014e7983 */ /* 0x000ee80000300a00 */
[----:B------:R-:W0:Y:S04]  /*13f70*/  LDL.LU.64 R238, [R1+0x1210] ;  /* 0x0012100001ee7983 */ /* 0x000e280000300a00 */
[----:B------:R-:W3:Y:S04]  /*13f80*/  LDL.LU.64 R242, [R1+0x1208] ;  /* 0x0012080001f27983 */ /* 0x000ee80000300a00 */
[----:B------:R-:W3:Y:S04]  /*13f90*/  LDL.LU.64 R146, [R1+0x1200] ;  /* 0x0012000001927983 */ /* 0x000ee80000300a00 */
[----:B------:R-:W3:Y:S04]  /*13fa0*/  LDL.LU.64 R246, [R1+0x11f8] ;  /* 0x0011f80001f67983 */ /* 0x000ee80000300a00 */
[----:B------:R-:W3:Y:S04]  /*13fb0*/  LDL.LU.64 R250, [R1+0x11f0] ;  /* 0x0011f00001fa7983 */ /* 0x000ee80000300a00 */
[----:B------:R-:W3:Y:S04]  /*13fc0*/  LDL.64 R230, [R1+0x218] ;  /* 0x0002180001e67983 */ /* 0x000ee80000100a00 */
[----:B------:R-:W4:Y:S04]  /*13fd0*/  LDL.64 R232, [R1+0x200] ;  /* 0x0002000001e87983 */ /* 0x000f280000100a00 */
[----:B------:R-:W4:Y:S04]  /*13fe0*/  LDL.64 R248, [R1+0x1e0] ;  /* 0x0001e00001f87983 */ /* 0x000f280000100a00 */
[----:B------:R-:W4:Y:S01]  /*13ff0*/  LDL.64 R240, [R1+0x1f8] ;  /* 0x0001f80001f07983 */ /* 0x000f220000100a00 */
[----:B------:R-:W-:-:S02]  /*14000*/  PRMT R204, RZ, 0x7610, R204 ;  /* 0x00007610ffcc7816 */ /* 0x000fc400000000cc */
[----:B------:R-:W-:-:S06]  /*14010*/  PRMT R81, RZ, 0x7610, R81 ;  /* 0x00007610ff517816 */ /* 0x000fcc0000000051 */
[----:B------:R1:W4:Y:S04]  /*14020*/  @P4 LDG.E.U16 R81, desc[UR10][R130.64] ;  /* 0x0000000a82514981 */ /* 0x000328000c1e1500 */
[----:B------:R-:W4:Y:S01]  /*14030*/  LDL.64 R130, [R1+0x1d8] ;  /* 0x0001d80001827983 */ /* 0x000f220000100a00 */
[----:B--2---:R-:W-:Y:S02]  /*14040*/  PRMT R139, RZ, 0x7610, R139 ;  /* 0x00007610ff8b7816 */ /* 0x004fe4000000008b */
[----:B0-----:R-:W-:Y:S02]  /*14050*/  PRMT R238, RZ, 0x7610, R238 ;  /* 0x00007610ffee7816 */ /* 0x001fe400000000ee */
[----:B------:R-:W-:Y:S01]  /*14060*/  PRMT R239, RZ, 0x7610, R239 ;  /* 0x00007610ffef7816 */ /* 0x000fe200000000ef */
[----:B---3--:R-:W2:Y:S04]  /*14070*/  @P4 LDG.E.U16 R204, desc[UR10][R230.64] ;  /* 0x0000000ae6cc4981 */ /* 0x008ea8000c1e1500 */
[----:B----4-:R-:W3:Y:S04]  /*14080*/  @P4 LDG.E.U16 R139, desc[UR10][R232.64] ;  /* 0x0000000ae88b4981 */ /* 0x010ee8000c1e1500 */
[----:B------:R-:W4:Y:S04]  /*14090*/  @P4 LDG.E.U16 R238, desc[UR10][R248.64] ;  /* 0x0000000af8ee4981 */ /* 0x000f28000c1e1500 */
[----:B------:R-:W3:Y:S01]  /*140a0*/  @P4 LDG.E.U16 R239, desc[UR10][R240.64] ;  /* 0x0000000af0ef4981 */ /* 0x000ee2000c1e1500 */
[----:B------:R-:W-:-:S02]  /*140b0*/  PRMT R90, RZ, 0x7610, R90 ;  /* 0x00007610ff5a7816 */ /* 0x000fc4000000005a */
[----:B------:R-:W-:Y:S02]  /*140c0*/  PRMT R89, RZ, 0x7610, R89 ;  /* 0x00007610ff597816 */ /* 0x000fe40000000059 */
[----:B------:R-:W-:Y:S02]  /*140d0*/  PRMT R83, RZ, 0x7610, R83 ;  /* 0x00007610ff537816 */ /* 0x000fe40000000053 */
[----:B------:R-:W-:Y:S01]  /*140e0*/  PRMT R80, RZ, 0x7610, R80 ;  /* 0x00007610ff507816 */ /* 0x000fe20000000050 */
[----:B------:R-:W3:Y:S01]  /*140f0*/  @P4 LDG.E.U16 R90, desc[UR10][R186.64] ;  /* 0x0000000aba5a4981 */ /* 0x000ee2000c1e1500 */
[----:B------:R-:W-:Y:S02]  /*14100*/  PRMT R79, RZ, 0x7610, R79 ;  /* 0x00007610ff4f7816 */ /* 0x000fe4000000004f */
[----:B------:R-:W-:Y:S01]  /*14110*/  PRMT R78, RZ, 0x7610, R78 ;  /* 0x00007610ff4e7816 */ /* 0x000fe2000000004e */
[----:B------:R-:W3:Y:S01]  /*14120*/  @P4 LDG.E.U16 R89, desc[UR10][R194.64] ;  /* 0x0000000ac2594981 */ /* 0x000ee2000c1e1500 */
[----:B------:R-:W-:-:S02]  /*14130*/  PRMT R88, RZ, 0x7610, R88 ;  /* 0x00007610ff587816 */ /* 0x000fc40000000058 */
[----:B------:R-:W-:Y:S01]  /*14140*/  PRMT R87, RZ, 0x7610, R87 ;  /* 0x00007610ff577816 */ /* 0x000fe20000000057 */
[----:B------:R-:W4:Y:S04]  /*14150*/  @P4 LDG.E.U16 R83, desc[UR10][R144.64] ;  /* 0x0000000a90534981 */ /* 0x000f28000c1e1500 */
[----:B------:R-:W4:Y:S04]  /*14160*/  @P4 LDG.E.U16 R80, desc[UR10][R250.64] ;  /* 0x0000000afa504981 */ /* 0x000f28000c1e1500 */
[----:B------:R-:W4:Y:S04]  /*14170*/  @P4 LDG.E.U16 R79, desc[UR10][R246.64] ;  /* 0x0000000af64f4981 */ /* 0x000f28000c1e1500 */
[----:B------:R-:W4:Y:S04]  /*14180*/  @P4 LDG.E.U16 R78, desc[UR10][R146.64] ;  /* 0x0000000a924e4981 */ /* 0x000f28000c1e1500 */
[----:B------:R-:W-:Y:S01]  /*14190*/  STL [R1+0x6a8], R205 ;  /* 0x0006a8cd01007387 */ /* 0x000fe20000100800 */
[----:B------:R-:W-:-:S03]  /*141a0*/  PRMT R197, RZ, 0x7610, R197 ;  /* 0x00007610ffc57816 */ /* 0x000fc600000000c5 */
[----:B------:R-:W4:Y:S04]  /*141b0*/  LDL.64 R144, [R1+0x1c0] ;  /* 0x0001c00001907983 */ /* 0x000f280000100a00 */
[----:B------:R-:W4:Y:S04]  /*141c0*/  LDL.64 R146, [R1+0x1b8] ;  /* 0x0001b80001927983 */ /* 0x000f280000100a00 */
[----:B------:R-:W4:Y:S04]  /*141d0*/  LDL.64 R246, [R1+0x1a0] ;  /* 0x0001a00001f67983 */ /* 0x000f280000100a00 */
[----:B------:R-:W4:Y:S04]  /*141e0*/  LDL.64 R250, [R1+0x198] ;  /* 0x0001980001fa7983 */ /* 0x000f280000100a00 */
[----:B------:R-:W4:Y:S04]  /*141f0*/  LDL.64 R186, [R1+0x180] ;  /* 0x0001800001ba7983 */ /* 0x000f280000100a00 */
[----:B------:R-:W4:Y:S04]  /*14200*/  LDL.64 R194, [R1+0x160] ;  /* 0x0001600001c27983 */ /* 0x000f280000100a00 */
[----:B------:R-:W4:Y:S04]  /*14210*/  @P4 LDG.E.U16 R88, desc[UR10][R212.64] ;  /* 0x0000000ad4584981 */ /* 0x000f28000c1e1500 */
[----:B------:R-:W4:Y:S04]  /*14220*/  @P4 LDG.E.U16 R87, desc[UR10][R220.64] ;  /* 0x0000000adc574981 */ /* 0x000f28000c1e1500 */
[----:B------:R-:W4:Y:S04]  /*14230*/  @P4 LDG.E.U16 R197, desc[UR10][R130.64] ;  /* 0x0000000a82c54981 */ /* 0x000f28000c1e1500 */
[----:B--2---:R0:W-:Y:S04]  /*14240*/  STL [R1+0x7c4], R204 ;  /* 0x0007c4cc01007387 */ /* 0x0041e80000100800 */
[----:B------:R-:W2:Y:S04]  /*14250*/  LDL.64 R212, [R1+0xe0] ;  /* 0x0000e00001d47983 */ /* 0x000ea80000100a00 */
[----:B------:R-:W2:Y:S04]  /*14260*/  LDL.64 R220, [R1+0xc0] ;  /* 0x0000c00001dc7983 */ /* 0x000ea80000100a00 */
[----:B0-----:R-:W2:Y:S04]  /*14270*/  LDL.64 R204, [R1+0x100] ;  /* 0x0001000001cc7983 */ /* 0x001ea80000100a00 */
[----:B------:R-:W2:Y:S04]  /*14280*/  LDL.64 R230, [R1+0xa0] ;  /* 0x0000a00001e67983 */ /* 0x000ea80000100a00 */
[----:B------:R-:W2:Y:S04]  /*14290*/  LDL.LU.64 R232, [R1+0x11e8] ;  /* 0x0011e80001e87983 */ /* 0x000ea80000300a00 */
[----:B---3--:R0:W-:Y:S04]  /*142a0*/  STL [R1+0x6a4], R139 ;  /* 0x0006a48b01007387 */ /* 0x0081e80000100800 */
[----:B0-----:R-:W3:Y:S04]  /*142b0*/  LDL.LU R139, [R1+0x11e0] ;  /* 0x0011e000018b7983 */ /* 0x001ee80000300800 */
[----:B------:R-:W2:Y:S04]  /*142c0*/  LDL.LU.64 R240, [R1+0x11d8] ;  /* 0x0011d80001f07983 */ /* 0x000ea80000300a00 */
[----:B----4-:R-:W-:Y:S04]  /*142d0*/  STL [R1+0x6a0], R238 ;  /* 0x0006a0ee01007387 */ /* 0x010fe80000100800 */
[----:B------:R0:W-:Y:S04]  /*142e0*/  STL [R1+0x7c0], R239 ;  /* 0x0007c0ef01007387 */ /* 0x0001e80000100800 */
[----:B------:R-:W4:Y:S04]  /*142f0*/  LDL.64 R248, [R1+0x60] ;  /* 0x0000600001f87983 */ /* 0x000f280000100a00 */
[----:B0-----:R-:W2:Y:S04]  /*14300*/  LDL.64 R238, [R1+0x80] ;  /* 0x0000800001ee7983 */ /* 0x001ea80000100a00 */
[----:B------:R-:W1:Y:S01]  /*14310*/  LDL.LU.64 R130, [R1+0x11d0] ;  /* 0x0011d00001827983 */ /* 0x000e620000300a00 */
[----:B------:R-:W-:-:S06]  /*14320*/  PRMT R252, RZ, 0x7610, R252 ;  /* 0x00007610fffc7816 */ /* 0x000fcc00000000fc */
[----:B------:R-:W2:Y:S04]  /*14330*/  @P4 LDG.E.U16 R252, desc[UR10][R146.64] ;  /* 0x0000000a92fc4981 */ /* 0x000ea8000c1e1500 */
[----:B------:R0:W-:Y:S04]  /*14340*/  STL [R1+0x7bc], R197 ;  /* 0x0007bcc501007387 */ /* 0x0001e80000100800 */
[----:B0-----:R-:W2:Y:S01]  /*14350*/  LDL.LU R197, [R1+0x11c8] ;  /* 0x0011c80001c57983 */ /* 0x001ea20000300800 */
[----:B---3--:R-:W-:-:S06]  /*14360*/  PRMT R139, RZ, 0x7610, R139 ;  /* 0x00007610ff8b7816 */ /* 0x008fcc000000008b */
[----:B------:R-:W3:Y:S01]  /*14370*/  @P4 LDG.E.U16 R139, desc[UR10][R246.64] ;  /* 0x0000000af68b4981 */ /* 0x000ee2000c1e1500 */
[----:B-1----:R-:W-:-:S06]  /*14380*/  PRMT R131, RZ, 0x7610, R131 ;  /* 0x00007610ff837816 */ /* 0x002fcc0000000083 */
[----:B------:R-:W3:Y:S04]  /*14390*/  @P4 LDG.E.U16 R131, desc[UR10][R144.64] ;  /* 0x0000000a90834981 */ /* 0x000ee8000c1e1500 */
[----:B------:R-:W4:Y:S01]  /*143a0*/  LDL.LU.64 R144, [R1+0x11c0] ;  /* 0x0011c00001907983 */ /* 0x000f220000300a00 */
[----:B--2---:R-:W-:-:S06]  /*143b0*/  PRMT R197, RZ, 0x7610, R197 ;  /* 0x00007610ffc57816 */ /* 0x004fcc00000000c5 */
[----:B------:R-:W2:Y:S04]  /*143c0*/  @P4 LDG.E.U16 R197, desc[UR10][R250.64] ;  /* 0x0000000afac54981 */ /* 0x000ea8000c1e1500 */
[----:B---3--:R0:W-:Y:S04]  /*143d0*/  STL [R1+0x69c], R131 ;  /* 0x00069c8301007387 */ /* 0x0081e80000100800 */
[----:B0-----:R-:W3:Y:S04]  /*143e0*/  LDL.LU R131, [R1+0x11b8] ;  /* 0x0011b80001837983 */ /* 0x001ee80000300800 */
[----:B------:R-:W3:Y:S04]  /*143f0*/  LDL.LU.64 R146, [R1+0x11b0] ;  /* 0x0011b00001927983 */ /* 0x000ee80000300a00 */
[----:B------:R0:W-:Y:S04]  /*14400*/  STL [R1+0x7b8], R252 ;  /* 0x0007b8fc01007387 */ /* 0x0001e80000100800 */
[----:B0-----:R-:W3:Y:S04]  /*14410*/  LDL.LU R252, [R1+0x11a8] ;  /* 0x0011a80001fc7983 */ /* 0x001ee80000300800 */
[----:B------:R-:W3:Y:S04]  /*14420*/  LDL.LU.64 R246, [R1+0x11a0] ;  /* 0x0011a00001f67983 */ /* 0x000ee80000300a00 */
[----:B------:R0:W-:Y:S04]  /*14430*/  STL [R1+0x698], R139 ;  /* 0x0006988b01007387 */ /* 0x0001e80000100800 */
[----:B0-----:R-:W3:Y:S04]  /*14440*/  LDL.LU R139, [R1+0x1198] ;  /* 0x00119800018b7983 */ /* 0x001ee80000300800 */
[----:B------:R-:W3:Y:S01]  /*14450*/  LDL.LU.64 R250, [R1+0x1190] ;  /* 0x0011900001fa7983 */ /* 0x000ee20000300a00 */
[----:B------:R-:W-:-:S03]  /*14460*/  PRMT R171, RZ, 0x7610, R171 ;  /* 0x00007610ffab7816 */ /* 0x000fc600000000ab */
[----:B--2---:R0:W-:Y:S04]  /*14470*/  STL [R1+0x7b4], R197 ;  /* 0x0007b4c501007387 */ /* 0x0041e80000100800 */
[----:B0-----:R-:W2:Y:S04]  /*14480*/  LDL.LU R197, [R1+0x1188] ;  /* 0x0011880001c57983 */ /* 0x001ea80000300800 */
[----:B---3--:R0:W3:Y:S04]  /*14490*/  @P4 LDG.E.U16 R171, desc[UR10][R250.64] ;  /* 0x0000000afaab4981 */ /* 0x0080e8000c1e1500 */
[----:B------:R-:W0:Y:S01]  /*144a0*/  LDL.LU.64 R250, [R1+0x1180] ;  /* 0x0011800001fa7983 */ /* 0x000e220000300a00 */
[----:B------:R-:W-:-:S06]  /*144b0*/  PRMT R170, RZ, 0x7610, R170 ;  /* 0x00007610ffaa7816 */ /* 0x000fcc00000000aa */
[----:B------:R-:W2:Y:S04]  /*144c0*/  @P4 LDG.E.U16 R170, desc[UR10][R246.64] ;  /* 0x0000000af6aa4981 */ /* 0x000ea8000c1e1500 */
[----:B------:R-:W2:Y:S01]  /*144d0*/  LDL.LU.64 R246, [R1+0x1178] ;  /* 0x0011780001f67983 */ /* 0x000ea20000300a00 */
[----:B0-----:R-:W-:-:S06]  /*144e0*/  PRMT R250, RZ, 0x7610, R250 ;  /* 0x00007610fffa7816 */ /* 0x001fcc00000000fa */
[----:B------:R0:W5:Y:S04]  /*144f0*/  @P4 LDG.E.U16 R250, desc[UR10][R146.64] ;  /* 0x0000000a92fa4981 */ /* 0x000168000c1e1500 */
[----:B------:R-:W0:Y:S01]  /*14500*/  LDL.LU.64 R146, [R1+0x1170] ;  /* 0x0011700001927983 */ /* 0x000e220000300a00 */
[----:B------:R-:W-:Y:S02]  /*14510*/  PRMT R140, RZ, 0x7610, R140 ;  /* 0x00007610ff8c7816 */ /* 0x000fe4000000008c */
[----:B------:R-:W-:Y:S02]  /*14520*/  PRMT R141, RZ, 0x7610, R141 ;  /* 0x00007610ff8d7816 */ /* 0x000fe4000000008d */
[----:B------:R-:W-:Y:S02]  /*14530*/  PRMT R179, RZ, 0x7610, R179 ;  /* 0x00007610ffb37816 */ /* 0x000fe400000000b3 */
[----:B------:R-:W-:Y:S01]  /*14540*/  PRMT R178, RZ, 0x7610, R178 ;  /* 0x00007610ffb27816 */ /* 0x000fe200000000b2 */
[----:B------:R-:W3:Y:S01]  /*14550*/  @P4 LDG.E.U16 R140, desc[UR10][R230.64] ;  /* 0x0000000ae68c4981 */ /* 0x000ee2000c1e1500 */
[----:B------:R-:W-:-:S02]  /*14560*/  PRMT R154, RZ, 0x7610, R154 ;  /* 0x00007610ff9a7816 */ /* 0x000fc4000000009a */
[----:B------:R-:W-:Y:S01]  /*14570*/  PRMT R155, RZ, 0x7610, R155 ;  /* 0x00007610ff9b7816 */ /* 0x000fe2000000009b */
[----:B------:R-:W3:Y:S04]  /*14580*/  @P4 LDG.E.U16 R141, desc[UR10][R220.64] ;  /* 0x0000000adc8d4981 */ /* 0x000ee8000c1e1500 */
[----:B------:R-:W3:Y:S04]  /*14590*/  @P4 LDG.E.U16 R179, desc[UR10][R186.64] ;  /* 0x0000000abab34981 */ /* 0x000ee8000c1e1500 */
[----:B------:R-:W3:Y:S04]  /*145a0*/  @P4 LDG.E.U16 R178, desc[UR10][R194.64] ;  /* 0x0000000ac2b24981 */ /* 0x000ee8000c1e1500 */
[----:B------:R-:W3:Y:S04]  /*145b0*/  @P4 LDG.E.U16 R154, desc[UR10][R212.64] ;  /* 0x0000000ad49a4981 */ /* 0x000ee8000c1e1500 */
[----:B------:R-:W3:Y:S01]  /*145c0*/  @P4 LDG.E.U16 R155, desc[UR10][R204.64] ;  /* 0x0000000acc9b4981 */ /* 0x000ee2000c1e1500 */
[----:B0-----:R-:W-:-:S06]  /*145d0*/  PRMT R147, RZ, 0x7610, R147 ;  /* 0x00007610ff937816 */ /* 0x001fcc0000000093 */
[----:B------:R-:W3:Y:S01]  /*145e0*/  @P4 LDG.E.U16 R147, desc[UR10][R172.64] ;  /* 0x0000000aac934981 */ /* 0x000ee2000c1e1500 */
[----:B--2---:R-:W-:Y:S02]  /*145f0*/  PRMT R247, RZ, 0x7610, R247 ;  /* 0x00007610fff77816 */ /* 0x004fe400000000f7 */
[----:B------:R-:W-:-:S04]  /*14600*/  PRMT R246, RZ, 0x7610, R246 ;  /* 0x00007610fff67816 */ /* 0x000fc800000000f6 */
[----:B------:R-:W5:Y:S04]  /*14610*/  @P4 LDG.E.U16 R247, desc[UR10][R130.64] ;  /* 0x0000000a82f74981 */ /* 0x000f68000c1e1500 */
[----:B----4-:R-:W5:Y:S01]  /*14620*/  @P4 LDG.E.U16 R246, desc[UR10][R144.64] ;  /* 0x0000000a90f64981 */ /* 0x010f62000c1e1500 */
[----:B------:R-:W-:-:S03]  /*14630*/  PRMT R252, RZ, 0x7610, R252 ;  /* 0x00007610fffc7816 */ /* 0x000fc600000000fc */
[----:B------:R-:W2:Y:S04]  /*14640*/  LDL.LU.64 R130, [R1+0x1168] ;  /* 0x0011680001827983 */ /* 0x000ea80000300a00 */
[----:B------:R-:W4:Y:S01]  /*14650*/  LDL.LU.64 R144, [R1+0x1160] ;  /* 0x0011600001907983 */ /* 0x000f220000300a00 */
[----:B------:R-:W-:-:S03]  /*14660*/  PRMT R251, RZ, 0x7610, R251 ;  /* 0x00007610fffb7816 */ /* 0x000fc600000000fb */
[----:B---3--:R-:W-:Y:S04]  /*14670*/  STL [R1+0x678], R140 ;  /* 0x0006788c01007387 */ /* 0x008fe80000100800 */
[----:B------:R0:W-:Y:S04]  /*14680*/  STL [R1+0x67c], R141 ;  /* 0x00067c8d01007387 */ /* 0x0001e80000100800 */
[----:B------:R-:W-:Y:S01]  /*14690*/  STL [R1+0x694], R179 ;  /* 0x000694b301007387 */ /* 0x000fe20000100800 */
[----:B------:R-:W-:-:S03]  /*146a0*/  PRMT R146, RZ, 0x7610, R146 ;  /* 0x00007610ff927816 */ /* 0x000fc60000000092 */
[----:B------:R1:W5:Y:S04]  /*146b0*/  @P4 LDG.E.U16 R252, desc[UR10][R238.64] ;  /* 0x0000000aeefc4981 */ /* 0x000368000c1e1500 */
[----:B0-----:R-:W3:Y:S04]  /*146c0*/  LDL.64 R140, [R1+0x178] ;  /* 0x00017800018c7983 */ /* 0x001ee80000100a00 */
[----:B------:R-:W-:Y:S04]  /*146d0*/  STL [R1+0x690], R178 ;  /* 0x000690b201007387 */ /* 0x000fe80000100800 */
[----:B------:R-:W-:Y:S04]  /*146e0*/  STL [R1+0x680], R154 ;  /* 0x0006809a01007387 */ /* 0x000fe80000100800 */
[----:B------:R0:W-:Y:S04]  /*146f0*/  STL [R1+0x684], R155 ;  /* 0x0006849b01007387 */ /* 0x0001e80000100800 */
[----:B------:R-:W-:Y:S04]  /*14700*/  STL [R1+0x68c], R171 ;  /* 0x00068cab01007387 */ /* 0x000fe80000100800 */
[----:B------:R1:W5:Y:S04]  /*14710*/  @P4 LDG.E.U16 R251, desc[UR10][R248.64] ;  /* 0x0000000af8fb4981 */ /* 0x000368000c1e1500 */
[----:B0-----:R-:W2:Y:S04]  /*14720*/  LDL.64 R154, [R1+0x158] ;  /* 0x00015800019a7983 */ /* 0x001ea80000100a00 */
        /* <DEDUP_REMOVED lines=11> */
[----:B------:R-:W2:Y:S04]  /*147e0*/  @P4 LDG.E.U16 R146, desc[UR10][R164.64] ;  /* 0x0000000aa4924981 */ /* 0x000ea8000c1e1500 */
[----:B------:R0:W-:Y:S04]  /*147f0*/  STL [R1+0x750], R147 ;  /* 0x0007509301007387 */ /* 0x0001e80000100800 */
[----:B0-----:R-:W3:Y:S04]  /*14800*/  LDL.LU R147, [R1+0x115c] ;  /* 0x00115c0001937983 */ /* 0x001ee80000300800 */
[----:B--2---:R0:W-:Y:S04]  /*14810*/  STL [R1+0x748], R146 ;  /* 0x0007489201007387 */ /* 0x0041e80000100800 */
[----:B0-----:R-:W2:Y:S01]  /*14820*/  LDL.LU R146, [R1+0x1158] ;  /* 0x0011580001927983 */ /* 0x001ea20000300800 */
[----:B---3--:R-:W-:-:S06]  /*14830*/  PRMT R147, RZ, 0x7610, R147 ;  /* 0x00007610ff937816 */ /* 0x008fcc0000000093 */
[----:B------:R-:W3:Y:S01]  /*14840*/  @P4 LDG.E.U16 R147, desc[UR10][R156.64] ;  /* 0x0000000a9c934981 */ /* 0x000ee2000c1e1500 */
[----:B--2---:R-:W-:-:S06]  /*14850*/  PRMT R146, RZ, 0x7610, R146 ;  /* 0x00007610ff927816 */ /* 0x004fcc0000000092 */
[----:B------:R-:W2:Y:S04]  /*14860*/  @P4 LDG.E.U16 R146, desc[UR10][R148.64] ;  /* 0x0000000a94924981 */ /* 0x000ea8000c1e1500 */
[----:B---3--:R0:W-:Y:S04]  /*14870*/  STL [R1+0x740], R147 ;  /* 0x0007409301007387 */ /* 0x0081e80000100800 */
[----:B0-----:R-:W3:Y:S01]  /*14880*/  LDL.LU R147, [R1+0x1154] ;  /* 0x0011540001937983 */ /* 0x001ee20000300800 */
[----:B------:R-:W-:Y:S02]  /*14890*/  PRMT R162, RZ, 0x7610, R162 ;  /* 0x00007610ffa27816 */ /* 0x000fe400000000a2 */
[----:B------:R-:W-:-:S04]  /*148a0*/  PRMT R163, RZ, 0x7610, R163 ;  /* 0x00007610ffa37816 */ /* 0x000fc800000000a3 */
[----:B------:R-:W4:Y:S04]  /*148b0*/  @P4 LDG.E.U16 R162, desc[UR10][R140.64] ;  /* 0x0000000a8ca24981 */ /* 0x000f28000c1e1500 */
[----:B------:R-:W4:Y:S04]  /*148c0*/  @P4 LDG.E.U16 R163, desc[UR10][R154.64] ;  /* 0x0000000a9aa34981 */ /* 0x000f28000c1e1500 */
[----:B--2---:R0:W-:Y:S04]  /*148d0*/  STL [R1+0x738], R146 ;  /* 0x0007389201007387 */ /* 0x0041e80000100800 */
[----:B0-----:R-:W2:Y:S04]  /*148e0*/  LDL.LU R146, [R1+0x1150] ;  /* 0x0011500001927983 */ /* 0x001ea80000300800 */
[----:B------:R-:W2:Y:S01]  /*148f0*/  LDL.LU.64 R140, [R1+0x1148] ;  /* 0x00114800018c7983 */ /* 0x000ea20000300a00 */
[----:B---3--:R-:W-:-:S06]  /*14900*/  PRMT R147, RZ, 0x7610, R147 ;  /* 0x00007610ff937816 */ /* 0x008fcc0000000093 */
[----:B------:R-:W3:Y:S04]  /*14910*/  @P4 LDG.E.U16 R147, desc[UR10][R170.64] ;  /* 0x0000000aaa934981 */ /* 0x000ee8000c1e1500 */
[----:B----4-:R0:W-:Y:S04]  /*14920*/  STL [R1+0x7b0], R162 ;  /* 0x0007b0a201007387 */ /* 0x0101e80000100800 */
[----:B0-----:R-:W4:Y:S04]  /*14930*/  LDL.LU R162, [R1+0x1140] ;  /* 0x0011400001a27983 */ /* 0x001f280000300800 */
[----:B------:R-:W4:Y:S04]  /*14940*/  LDL.LU.64 R154, [R1+0x1138] ;  /* 0x00113800019a7983 */ /* 0x000f280000300a00 */
[----:B------:R0:W-:Y:S04]  /*14950*/  STL [R1+0x7ac], R163 ;  /* 0x0007aca301007387 */ /* 0x0001e80000100800 */
[----:B0-----:R-:W4:Y:S04]  /*14960*/  LDL.LU R163, [R1+0x1130] ;  /* 0x0011300001a37983 */ /* 0x001f280000300800 */
[----:B------:R-:W4:Y:S01]  /*14970*/  LDL.LU.64 R170, [R1+0x1128] ;  /* 0x0011280001aa7983 */ /* 0x000f220000300a00 */
[----:B--2---:R-:W-:-:S06]  /*14980*/  PRMT R146, RZ, 0x7610, R146 ;  /* 0x00007610ff927816 */ /* 0x004fcc0000000092 */
[----:B------:R-:W2:Y:S04]  /*14990*/  @P4 LDG.E.U16 R146, desc[UR10][R194.64] ;  /* 0x0000000ac2924981 */ /* 0x000ea8000c1e1500 */
[----:B---3--:R0:W-:Y:S04]  /*149a0*/  STL [R1+0x7a8], R147 ;  /* 0x0007a89301007387 */ /* 0x0081e80000100800 */
[----:B0-----:R-:W3:Y:S04]  /*149b0*/  LDL.LU R147, [R1+0x1120] ;  /* 0x0011200001937983 */ /* 0x001ee80000300800 */
[----:B------:R-:W3:Y:S04]  /*149c0*/  LDL.LU.64 R194, [R1+0x1118] ;  /* 0x0011180001c27983 */ /* 0x000ee80000300a00 */
[----:B--2---:R0:W-:Y:S04]  /*149d0*/  STL [R1+0x7a4], R146 ;  /* 0x0007a49201007387 */ /* 0x0041e80000100800 */
[----:B0-----:R-:W2:Y:S01]  /*149e0*/  LDL.LU R146, [R1+0x1110] ;  /* 0x0011100001927983 */ /* 0x001ea20000300800 */
[----:B---3--:R-:W-:-:S02]  /*149f0*/  PRMT R194, RZ, 0x7610, R194 ;  /* 0x00007610ffc27816 */ /* 0x008fc400000000c2 */
[----:B------:R-:W-:Y:S02]  /*14a00*/  PRMT R195, RZ, 0x7610, R195 ;  /* 0x00007610ffc37816 */ /* 0x000fe400000000c3 */
[----:B------:R-:W-:Y:S02]  /*14a10*/  PRMT R147, RZ, 0x7610, R147 ;  /* 0x00007610ff937816 */ /* 0x000fe40000000093 */
[----:B------:R-:W3:Y:S04]  /*14a20*/  @P4 LDG.E.U16 R194, desc[UR10][R178.64] ;  /* 0x0000000ab2c24981 */ /* 0x000ee8000c1e1500 */
[----:B------:R-:W4:Y:S04]  /*14a30*/  @P4 LDG.E.U16 R195, desc[UR10][R186.64] ;  /* 0x0000000abac34981 */ /* 0x000f28000c1e1500 */
[----:B------:R-:W4:Y:S04]  /*14a40*/  @P4 LDG.E.U16 R147, desc[UR10][R204.64] ;  /* 0x0000000acc934981 */ /* 0x000f28000c1e1500 */
[----:B------:R-:W4:Y:S01]  /*14a50*/  LDL.LU.64 R178, [R1+0x1108] ;  /* 0x0011080001b27983 */ /* 0x000f220000300a00 */
[----:B--2---:R-:W-:-:S06]  /*14a60*/  PRMT R146, RZ, 0x7610, R146 ;  /* 0x00007610ff927816 */ /* 0x004fcc0000000092 */
[----:B------:R-:W2:Y:S04]  /*14a70*/  @P4 LDG.E.U16 R146, desc[UR10][R230.64] ;  /* 0x0000000ae6924981 */ /* 0x000ea8000c1e1500 */
[----:B---3--:R0:W-:Y:S04]  /*14a80*/  STL [R1+0x7a0], R194 ;  /* 0x0007a0c201007387 */ /* 0x0081e80000100800 */
[----:B0-----:R-:W3:Y:S04]  /*14a90*/  LDL.LU R194, [R1+0x1100] ;  /* 0x0011000001c27983 */ /* 0x001ee80000300800 */
[----:B------:R-:W3:Y:S04]  /*14aa0*/  LDL.LU.64 R186, [R1+0x10f8] ;  /* 0x0010f80001ba7983 */ /* 0x000ee80000300a00 */
[----:B----4-:R0:W-:Y:S04]  /*14ab0*/  STL [R1+0x79c], R195 ;  /* 0x00079cc301007387 */ /* 0x0101e80000100800 */
[----:B0-----:R-:W3:Y:S04]  /*14ac0*/  LDL.LU R195, [R1+0x10f0] ;  /* 0x0010f00001c37983 */ /* 0x001ee80000300800 */
[----:B------:R-:W4:Y:S04]  /*14ad0*/  LDL.LU.64 R204, [R1+0x10e8] ;  /* 0x0010e80001cc7983 */ /* 0x000f280000300a00 */
[----:B------:R0:W-:Y:S04]  /*14ae0*/  STL [R1+0x798], R147 ;  /* 0x0007989301007387 */ /* 0x0001e80000100800 */
[----:B0-----:R-:W3:Y:S04]  /*14af0*/  LDL.LU R147, [R1+0x10e0] ;  /* 0x0010e00001937983 */ /* 0x001ee80000300800 */
[----:B------:R-:W3:Y:S04]  /*14b00*/  LDL.LU.64 R230, [R1+0x10d8] ;  /* 0x0010d80001e67983 */ /* 0x000ee80000300a00 */
[----:B--2---:R0:W-:Y:S04]  /*14b10*/  STL [R1+0x794], R146 ;  /* 0x0007949201007387 */ /* 0x0041e80000100800 */
[----:B0-----:R-:W2:Y:S01]  /*14b20*/  LDL.LU R146, [R1+0x10d0] ;  /* 0x0010d00001927983 */ /* 0x001ea20000300800 */
[----:B---3--:R-:W-:-:S02]  /*14b30*/  PRMT R231, RZ, 0x7610, R231 ;  /* 0x00007610ffe77816 */ /* 0x008fc400000000e7 */
[----:B------:R-:W-:-:S04]  /*14b40*/  PRMT R230, RZ, 0x7610, R230 ;  /* 0x00007610ffe67816 */ /* 0x000fc800000000e6 */
[----:B------:R-:W3:Y:S01]  /*14b50*/  @P4 LDG.E.U16 R231, desc[UR10][R212.64] ;  /* 0x0000000ad4e74981 */ /* 0x000ee2000c1e1500 */
[----:B------:R-:W-:-:S03]  /*14b60*/  PRMT R147, RZ, 0x7610, R147 ;  /* 0x00007610ff937816 */ /* 0x000fc60000000093 */
[----:B------:R-:W4:Y:S04]  /*14b70*/  @P4 LDG.E.U16 R230, desc[UR10][R220.64] ;  /* 0x0000000adce64981 */ /* 0x000f28000c1e1500 */
[----:B------:R-:W4:Y:S04]  /*14b80*/  @P4 LDG.E.U16 R147, desc[UR10][R238.64] ;  /* 0x0000000aee934981 */ /* 0x000f28000c1e1500 */
[----:B------:R-:W4:Y:S01]  /*14b90*/  LDL.LU.64 R212, [R1+0x10c8] ;  /* 0x0010c80001d47983 */ /* 0x000f220000300a00 */
[----:B--2---:R-:W-:-:S06]  /*14ba0*/  PRMT R146, RZ, 0x7610, R146 ;  /* 0x00007610ff927816 */ /* 0x004fcc0000000092 */
[----:B------:R-:W2:Y:S04]  /*14bb0*/  @P4 LDG.E.U16 R146, desc[UR10][R248.64] ;  /* 0x0000000af8924981 */ /* 0x000ea8000c1e1500 */
[----:B---3--:R0:W-:Y:S04]  /*14bc0*/  STL [R1+0x790], R231 ;  /* 0x000790e701007387 */ /* 0x0081e80000100800 */
[----:B0-----:R-:W3:Y:S04]  /*14bd0*/  LDL.LU R231, [R1+0x10c0] ;  /* 0x0010c00001e77983 */ /* 0x001ee80000300800 */
[----:B------:R-:W2:Y:S04]  /*14be0*/  LDL.LU.64 R220, [R1+0x10b8] ;  /* 0x0010b80001dc7983 */ /* 0x000ea80000300a00 */
[----:B----4-:R0:W-:Y:S04]  /*14bf0*/  STL [R1+0x78c], R230 ;  /* 0x00078ce601007387 */ /* 0x0101e80000100800 */
[----:B0-----:R-:W4:Y:S04]  /*14c00*/  LDL.LU R230, [R1+0x10b0] ;  /* 0x0010b00001e67983 */ /* 0x001f280000300800 */
[----:B------:R-:W1:Y:S04]  /*14c10*/  LDL.LU.64 R238, [R1+0x10a8] ;  /* 0x0010a80001ee7983 */ /* 0x000e680000300a00 */
[----:B------:R0:W-:Y:S04]  /*14c20*/  STL [R1+0x77c], R147 ;  /* 0x00077c9301007387 */ /* 0x0001e80000100800 */
[----:B0-----:R-:W2:Y:S04]  /*14c30*/  LDL.LU R147, [R1+0x10a0] ;  /* 0x0010a00001937983 */ /* 0x001ea80000300800 */
[----:B------:R-:W2:Y:S01]  /*14c40*/  LDL.LU.64 R248, [R1+0x1098] ;  /* 0x0010980001f87983 */ /* 0x000ea20000300a00 */
[----:B-1----:R-:W-:-:S06]  /*14c50*/  PRMT R239, RZ, 0x7610, R239 ;  /* 0x00007610ffef7816 */ /* 0x002fcc00000000ef */
[----:B--2---:R-:W2:Y:S04]  /*14c60*/  @P4 LDG.E.U16 R239, desc[UR10][R248.64] ;  /* 0x0000000af8ef4981 */ /* 0x004ea8000c1e1500 */
[----:B------:R0:W-:Y:S04]  /*14c70*/  STL [R1+0x778], R146 ;  /* 0x0007789201007387 */ /* 0x0001e80000100800 */
[----:B0-----:R-:W4:Y:S04]  /*14c80*/  LDL.LU R146, [R1+0x1094] ;  /* 0x0010940001927983 */ /* 0x001f280000300800 */
[----:B--2---:R0:W-:Y:S04]  /*14c90*/  STL [R1+0x774], R239 ;  /* 0x000774ef01007387 */ /* 0x0041e80000100800 */
[----:B0-----:R-:W2:Y:S01]  /*14ca0*/  LDL.LU R239, [R1+0x1090] ;  /* 0x0010900001ef7983 */ /* 0x001ea20000300800 */
[----:B---3--:R-:W-:-:S06]  /*14cb0*/  PRMT R231, RZ, 0x7610, R231 ;  /* 0x00007610ffe77816 */ /* 0x008fcc00000000e7 */
[----:B--2---:R-:W2:Y:S01]  /*14cc0*/  @P4 LDG.E.U16 R231, desc[UR10][R238.64] ;  /* 0x0000000aeee74981 */ /* 0x004ea2000c1e1500 */
[----:B------:R-:W-:Y:S02]  /*14cd0*/  PRMT R147, RZ, 0x7610, R147 ;  /* 0x00007610ff937816 */ /* 0x000fe40000000093 */
[----:B----4-:R-:W-:Y:S02]  /*14ce0*/  PRMT R146, RZ, 0x7610, R146 ;  /* 0x00007610ff927816 */ /* 0x010fe40000000092 */
[----:B------:R-:W-:-:S04]  /*14cf0*/  PRMT R205, RZ, 0x7610, R205 ;  /* 0x00007610ffcd7816 */ /* 0x000fc800000000cd */
[----:B------:R-:W3:Y:S04]  /*14d00*/  @P4 LDG.E.U16 R146, desc[UR10][R220.64] ;  /* 0x0000000adc924981 */ /* 0x000ee8000c1e1500 */
[----:B------:R-:W4:Y:S04]  /*14d10*/  @P4 LDG.E.U16 R205, desc[UR10][R212.64] ;  /* 0x0000000ad4cd4981 */ /* 0x000f28000c1e1500 */
[----:B--2---:R0:W-:Y:S04]  /*14d20*/  STL [R1+0x770], R231 ;  /* 0x000770e701007387 */ /* 0x0041e80000100800 */
[----:B0-----:R-:W2:Y:S04]  /*14d30*/  LDL.LU R231, [R1+0x108c] ;  /* 0x00108c0001e77983 */ /* 0x001ea80000300800 */
[----:B--2---:R-:W2:Y:S04]  /*14d40*/  @P4 LDG.E.U16 R147, desc[UR10][R230.64] ;  /* 0x0000000ae6934981 */ /* 0x004ea8000c1e1500 */
[----:B--2---:R0:W-:Y:S04]  /*14d50*/  STL [R1+0x76c], R147 ;  /* 0x00076c9301007387 */ /* 0x0041e80000100800 */
[----:B0-----:R-:W2:Y:S04]  /*14d60*/  LDL.LU R147, [R1+0x1088] ;  /* 0x0010880001937983 */ /* 0x001ea80000300800 */
[----:B---3--:R0:W-:Y:S04]  /*14d70*/  STL [R1+0x768], R146 ;  /* 0x0007689201007387 */ /* 0x0081e80000100800 */
[----:B0-----:R-:W3:Y:S04]  /*14d80*/  LDL.LU R146, [R1+0x1084] ;  /* 0x0010840001927983 */ /* 0x001ee80000300800 */
[----:B----4-:R0:W-:Y:S04]  /*14d90*/  STL [R1+0x764], R205 ;  /* 0x000764cd01007387 */ /* 0x0101e80000100800 */
[----:B0-----:R-:W4:Y:S01]  /*14da0*/  LDL.LU R205, [R1+0x1080] ;  /* 0x0010800001cd7983 */ /* 0x001f220000300800 */
[----:B--2---:R-:W-:-:S02]  /*14db0*/  PRMT R147, RZ, 0x7610, R147 ;  /* 0x00007610ff937816 */ /* 0x004fc40000000093 */
[----:B---3--:R-:W-:-:S06]  /*14dc0*/  PRMT R146, RZ, 0x7610, R146 ;  /* 0x00007610ff927816 */ /* 0x008fcc0000000092 */
[----:B------:R-:W2:Y:S04]  /*14dd0*/  @P4 LDG.E.U16 R146, desc[UR10][R194.64] ;  /* 0x0000000ac2924981 */ /* 0x000ea8000c1e1500 */
[----:B----4-:R-:W3:Y:S04]  /*14de0*/  @P4 LDG.E.U16 R147, desc[UR10][R204.64] ;  /* 0x0000000acc934981 */ /* 0x010ee8000c1e1500 */
[----:B---3--:R0:W-:Y:S04]  /*14df0*/  STL [R1+0x760], R147 ;  /* 0x0007609301007387 */ /* 0x0081e80000100800 */
        /* <DEDUP_REMOVED lines=8> */
[----:B0-----:R-:W3:Y:S04]  /*14e80*/  LDL.LU R147, [R1+0x1074] ;  /* 0x0010740001937983 */ /* 0x001ee80000300800 */
[----:B--2---:R0:W-:Y:S04]  /*14e90*/  STL [R1+0x754], R146 ;  /* 0x0007549201007387 */ /* 0x0041e80000100800 */
[----:B0-----:R-:W2:Y:S01]  /*14ea0*/  LDL.LU R146, [R1+0x1070] ;  /* 0x0010700001927983 */ /* 0x001ea20000300800 */
[----:B------:R-:W-:-:S06]  /*14eb0*/  PRMT R196, RZ, 0x7610, R196 ;  /* 0x00007610ffc47816 */ /* 0x000fcc00000000c4 */
[----:B------:R-:W4:Y:S01]  /*14ec0*/  @P4 LDG.E.U16 R196, desc[UR10][R162.64] ;  /* 0x0000000aa2c44981 */ /* 0x000f22000c1e1500 */
[----:B---3--:R-:W-:-:S06]  /*14ed0*/  PRMT R147, RZ, 0x7610, R147 ;  /* 0x00007610ff937816 */ /* 0x008fcc0000000093 */
[----:B------:R-:W3:Y:S01]  /*14ee0*/  @P4 LDG.E.U16 R147, desc[UR10][R154.64] ;  /* 0x0000000a9a934981 */ /* 0x000ee2000c1e1500 */
[----:B--2---:R-:W-:-:S06]  /*14ef0*/  PRMT R146, RZ, 0x7610, R146 ;  /* 0x00007610ff927816 */ /* 0x004fcc0000000092 */
[----:B------:R-:W2:Y:S01]  /*14f00*/  @P4 LDG.E.U16 R146, desc[UR10][R170.64] ;  /* 0x0000000aaa924981 */ /* 0x000ea2000c1e1500 */
[----:B------:R-:W-:-:S03]  /*14f10*/  PRMT R142, RZ, 0x7610, R142 ;  /* 0x00007610ff8e7816 */ /* 0x000fc6000000008e */
[----:B--2---:R0:W-:Y:S04]  /*14f20*/  STL [R1+0x74c], R146 ;  /* 0x00074c9201007387 */ /* 0x0041e80000100800 */
[----:B0-----:R-:W2:Y:S04]  /*14f30*/  LDL.LU R146, [R1+0x106c] ;  /* 0x00106c0001927983 */ /* 0x001ea80000300800 */
[----:B----4-:R-:W-:Y:S04]  /*14f40*/  STL [R1+0x744], R196 ;  /* 0x000744c401007387 */ /* 0x010fe80000100800 */
[----:B---3--:R0:W-:Y:S04]  /*14f50*/  STL [R1+0x73c], R147 ;  /* 0x00073c9301007387 */ /* 0x0081e80000100800 */
[----:B0-----:R-:W2:Y:S01]  /*14f60*/  LDL.LU R147, [R1+0x1068] ;  /* 0x0010680001937983 */ /* 0x001ea20000300800 */
[----:B------:R-:W0:Y:S03]  /*14f70*/  S2R R196, SR_TID.X ;  /* 0x0000000000c47919 */ /* 0x000e260000002100 */
[----:B--2---:R-:W2:Y:S01]  /*14f80*/  @P4 LDG.E.U16 R142, desc[UR10][R146.64] ;  /* 0x0000000a928e4981 */ /* 0x004ea2000c1e1500 */
[----:B0-----:R-:W-:-:S05]  /*14f90*/  IMAD.SHL.U32 R196, R196, 0x200, RZ ;  /* 0x00000200c4c47824 */ /* 0x001fca00078e00ff */
[----:B------:R-:W-:Y:S01]  /*14fa0*/  LOP3.LUT R132, R132, 0x8000, R196, 0xf8, !PT ;  /* 0x0000800084847812 */ /* 0x000fe200078ef8c4 */
[----:B--2---:R0:W-:Y:S04]  /*14fb0*/  STL [R1+0x734], R142 ;  /* 0x0007348e01007387 */ /* 0x0041e80000100800 */
[----:B0-----:R-:W2:Y:S04]  /*14fc0*/  LDL.LU R142, [R1+0x1064] ;  /* 0x00106400018e7983 */ /* 0x001ea80000300800 */
[----:B------:R-:W3:Y:S01]  /*14fd0*/  LDL.LU R196, [R1+0x1060] ;  /* 0x0010600001c47983 */ /* 0x000ee20000300800 */
[----:B------:R-:W-:Y:S01]  /*14fe0*/  UIADD3 UR4, UPT, UPT, UR8, 0x180, URZ ;  /* 0x0000018008047890 */ /* 0x000fe2000fffe0ff */
[----:B------:R-:W-:-:S05]  /*14ff0*/  PRMT R13, RZ, 0x7610, R13 ;  /* 0x00007610ff0d7816 */ /* 0x000fca000000000d */
[----:B------:R-:W-:Y:S01]  /*15000*/  IADD3 R0, PT, PT, R143, UR4, RZ ;  /* 0x000000048f007c10 */ /* 0x000fe2000fffe0ff */
[----:B------:R-:W4:Y:S01]  /*15010*/  @P4 LDG.E.U16 R13, desc[UR10][R244.64] ;  /* 0x0000000af40d4981 */ /* 0x000f22000c1e1500 */
[----:B------:R-:W-:Y:S02]  /*15020*/  PRMT R12, RZ, 0x7610, R12 ;  /* 0x00007610ff0c7816 */ /* 0x000fe4000000000c */
[----:B------:R-:W-:Y:S02]  /*15030*/  R2UR UR13, R0 ;  /* 0x00000000000d72ca */ /* 0x000fe400000e0000 */
[----:B------:R-:W-:Y:S02]  /*15040*/  PRMT R11, RZ, 0x7610, R11 ;  /* 0x00007610ff0b7816 */ /* 0x000fe4000000000b */
[----:B------:R-:W-:Y:S01]  /*15050*/  PRMT R10, RZ, 0x7610, R10 ;  /* 0x00007610ff0a7816 */ /* 0x000fe2000000000a */
[----:B------:R-:W2:Y:S01]  /*15060*/  @P4 LDG.E.U16 R12, desc[UR10][R236.64] ;  /* 0x0000000aec0c4981 */ /* 0x000ea2000c1e1500 */
[----:B------:R-:W-:-:S02]  /*15070*/  PRMT R9, RZ, 0x7610, R9 ;  /* 0x00007610ff097816 */ /* 0x000fc40000000009 */
[----:B------:R-:W-:Y:S01]  /*15080*/  PRMT R8, RZ, 0x7610, R8 ;  /* 0x00007610ff087816 */ /* 0x000fe20000000008 */
[----:B------:R-:W2:Y:S01]  /*15090*/  @P4 LDG.E.U16 R11, desc[UR10][R228.64] ;  /* 0x0000000ae40b4981 */ /* 0x000ea2000c1e1500 */
[----:B------:R-:W-:Y:S02]  /*150a0*/  PRMT R7, RZ, 0x7610, R7 ;  /* 0x00007610ff077816 */ /* 0x000fe40000000007 */
[----:B------:R-:W-:Y:S01]  /*150b0*/  PRMT R6, RZ, 0x7610, R6 ;  /* 0x00007610ff067816 */ /* 0x000fe20000000006 */
[----:B------:R-:W2:Y:S01]  /*150c0*/  @P4 LDG.E.U16 R10, desc[UR10][R218.64] ;  /* 0x0000000ada0a4981 */ /* 0x000ea2000c1e1500 */
        /* <DEDUP_REMOVED lines=35> */
[----:B------:R-:W2:Y:S04]  /*15300*/  @P4 LDG.E.U16 R74, desc[UR10][R216.64] ;  /* 0x0000000ad84a4981 */ /* 0x000ea8000c1e1500 */
        /* <DEDUP_REMOVED lines=8> */
[----:B------:R0:W5:Y:S04]  /*15390*/  @P4 LDG.E.U16 R223, desc[UR10][R240.64] ;  /* 0x0000000af0df4981 */ /* 0x000168000c1e1500 */
[----:B------:R0:W5:Y:S04]  /*153a0*/  @P4 LDG.E.U16 R222, desc[UR10][R232.64] ;  /* 0x0000000ae8de4981 */ /* 0x000168000c1e1500 */
[----:B------:R0:W5:Y:S04]  /*153b0*/  @P4 LDG.E.U16 R197, desc[UR10][R224.64] ;  /* 0x0000000ae0c54981 */ /* 0x000168000c1e1500 */
[----:B------:R0:W5:Y:S04]  /*153c0*/  @P4 LDG.E.U16 R145, desc[UR10][R214.64] ;  /* 0x0000000ad6914981 */ /* 0x000168000c1e1500 */
[----:B------:R0:W5:Y:S04]  /*153d0*/  @P4 LDG.E.U16 R144, desc[UR10][R206.64] ;  /* 0x0000000ace904981 */ /* 0x000168000c1e1500 */
[----:B------:R0:W5:Y:S04]  /*153e0*/  @P4 LDG.E.U16 R139, desc[UR10][R198.64] ;  /* 0x0000000ac68b4981 */ /* 0x000168000c1e1500 */
[----:B------:R0:W5:Y:S04]  /*153f0*/  @P4 LDG.E.U16 R131, desc[UR10][R188.64] ;  /* 0x0000000abc834981 */ /* 0x000168000c1e1500 */
[----:B------:R0:W5:Y:S04]  /*15400*/  @P4 LDG.E.U16 R130, desc[UR10][R180.64] ;  /* 0x0000000ab4824981 */ /* 0x000168000c1e1500 */
[----:B---3--:R-:W1:Y:S01]  /*15410*/  LDS R196, [R196] ;  /* 0x00000000c4c47984 */ /* 0x008e620000000800 */
[----:B------:R-:W-:Y:S06]  /*15420*/  BAR.SYNC.DEFER_BLOCKING 0x0 ;  /* 0x0000000000007b1d */ /* 0x000fec0000010000 */
[----:B------:R3:W-:Y:S04]  /*15430*/  STS.U16 [R132+UR9], R65 ;  /* 0x0000004184007988 */ /* 0x0007e80008000409 */
[----:B-1----:R-:W-:Y:S04]  /*15440*/  STL [R1+0x8c0], R196 ;  /* 0x0008c0c401007387 */ /* 0x002fe80000100800 */
[----:B---3--:R-:W3:Y:S04]  /*15450*/  LDL.LU R65, [R1+0x86c] ;  /* 0x00086c0001417983 */ /* 0x008ee80000300800 */
[----:B------:R1:W-:Y:S04]  /*15460*/  STS.U16 [R132+UR9+0x400], R64 ;  /* 0x0004004084007988 */ /* 0x0003e80008000409 */
[----:B------:R0:W-:Y:S04]  /*15470*/  STS.U16 [R132+UR9+0x800], R63 ;  /* 0x0008003f84007988 */ /* 0x0001e80008000409 */
[----:B------:R4:W-:Y:S04]  /*15480*/  STS.U16 [R132+UR9+0xc00], R62 ;  /* 0x000c003e84007988 */ /* 0x0009e80008000409 */
[----:B-1----:R-:W3:Y:S04]  /*15490*/  LDL.LU R64, [R1+0x878] ;  /* 0x0008780001407983 */ /* 0x002ee80000300800 */
[----:B0-----:R-:W3:Y:S04]  /*154a0*/  LDL.LU R63, [R1+0x874] ;  /* 0x00087400013f7983 */ /* 0x001ee80000300800 */
[----:B----4-:R-:W4:Y:S04]  /*154b0*/  LDL.LU R62, [R1+0x880] ;  /* 0x00088000013e7983 */ /* 0x010f280000300800 */
[----:B------:R0:W-:Y:S04]  /*154c0*/  STS.U16 [R132+UR9+0x1000], R61 ;  /* 0x0010003d84007988 */ /* 0x0001e80008000409 */
[----:B------:R1:W-:Y:S04]  /*154d0*/  STS.U16 [R132+UR9+0x1400], R60 ;  /* 0x0014003c84007988 */ /* 0x0003e80008000409 */
[----:B------:R1:W-:Y:S04]  /*154e0*/  STS.U16 [R132+UR9+0x1800], R59 ;  /* 0x0018003b84007988 */ /* 0x0003e80008000409 */
[----:B0-----:R-:W4:Y:S04]  /*154f0*/  LDL.LU R61, [R1+0x87c] ;  /* 0x00087c00013d7983 */ /* 0x001f280000300800 */
[----:B-1----:R-:W4:Y:S04]  /*15500*/  LDL.LU R60, [R1+0x888] ;  /* 0x00088800013c7983 */ /* 0x002f280000300800 */
[----:B------:R-:W4:Y:S04]  /*15510*/  LDL.LU R59, [R1+0x884] ;  /* 0x00088400013b7983 */ /* 0x000f280000300800 */
[----:B------:R0:W-:Y:S04]  /*15520*/  STS.U16 [R132+UR9+0x1c00], R58 ;  /* 0x001c003a84007988 */ /* 0x0001e80008000409 */
[----:B------:R1:W-:Y:S04]  /*15530*/  STS.U16 [R132+UR9+0x2000], R57 ;  /* 0x0020003984007988 */ /* 0x0003e80008000409 */
[----:B------:R2:W-:Y:S04]  /*15540*/  STS.U16 [R132+UR9+0x2400], R56 ;  /* 0x0024003884007988 */ /* 0x0005e80008000409 */
[----:B0-----:R-:W4:Y:S04]  /*15550*/  LDL.LU R58, [R1+0x890] ;  /* 0x00089000013a7983 */ /* 0x001f280000300800 */
[----:B-1----:R-:W4:Y:S04]  /*15560*/  LDL.LU R57, [R1+0x88c] ;  /* 0x00088c0001397983 */ /* 0x002f280000300800 */
[----:B--2---:R-:W2:Y:S04]  /*15570*/  LDL.LU R56, [R1+0x898] ;  /* 0x0008980001387983 */ /* 0x004ea80000300800 */
[----:B------:R0:W-:Y:S04]  /*15580*/  STS.U16 [R132+UR9+0x2800], R55 ;  /* 0x0028003784007988 */ /* 0x0001e80008000409 */
[----:B------:R1:W-:Y:S04]  /*15590*/  STS.U16 [R132+UR9+0x2c00], R54 ;  /* 0x002c003684007988 */ /* 0x0003e80008000409 */
[----:B------:R1:W-:Y:S04]  /*155a0*/  STS.U16 [R132+UR9+0x3000], R53 ;  /* 0x0030003584007988 */ /* 0x0003e80008000409 */
[----:B0-----:R-:W2:Y:S04]  /*155b0*/  LDL.LU R55, [R1+0x894] ;  /* 0x0008940001377983 */ /* 0x001ea80000300800 */
[----:B-1----:R-:W2:Y:S04]  /*155c0*/  LDL.LU R54, [R1+0x8a0] ;  /* 0x0008a00001367983 */ /* 0x002ea80000300800 */
[----:B------:R-:W2:Y:S04]  /*155d0*/  LDL.LU R53, [R1+0x89c] ;  /* 0x00089c0001357983 */ /* 0x000ea80000300800 */
        /* <DEDUP_REMOVED lines=17> */
[----:B------:R-:W4:Y:S04]  /*156f0*/  LDL.LU R44, [R1+0x8cc] ;  /* 0x0008cc00012c7983 */ /* 0x000f280000300800 */
[----:B------:R0:W-:Y:S04]  /*15700*/  STS.U16 [R132+UR9+0x5800], R43 ;  /* 0x0058002b84007988 */ /* 0x0001e80008000409 */
[----:B0-----:R-:W4:Y:S01]  /*15710*/  LDL.LU R43, [R1+0x8c8] ;  /* 0x0008c800012b7983 */ /* 0x001f220000300800 */
[----:B------:R-:W-:-:S03]  /*15720*/  ULEA UR12, UR12, UR13, 0x3 ;  /* 0x0000000d0c0c7291 */ /* 0x000fc6000f8e18ff */
[----:B------:R-:W-:Y:S04]  /*15730*/  STS.U16 [R132+UR9+0x14800], R15 ;  /* 0x0148000f84007988 */ /* 0x000fe80008000409 */
[----:B------:R0:W-:Y:S04]  /*15740*/  STS.U16 [R132+UR9+0x14400], R16 ;  /* 0x0144001084007988 */ /* 0x0001e80008000409 */
[----:B------:R1:W-:Y:S01]  /*15750*/  STS.U16 [R132+UR9+0x14000], R17 ;  /* 0x0140001184007988 */ /* 0x0003e20008000409 */
[----:B0-----:R-:W-:-:S03]  /*15760*/  F2FP.BF16.F32.PACK_AB R16, R141, R140 ;  /* 0x0000008c8d10723e */ /* 0x001fc600000010ff */
[----:B------:R0:W-:Y:S01]  /*15770*/  STS.U16 [R132+UR9+0x13c00], R18 ;  /* 0x013c001284007988 */ /* 0x0001e20008000409 */
[----:B-1----:R-:W-:-:S03]  /*15780*/  F2FP.BF16.F32.PACK_AB R17, R138, R137 ;  /* 0x000000898a11723e */ /* 0x002fc600000010ff */
[----:B------:R1:W-:Y:S04]  /*15790*/  STS.U16 [R132+UR9+0x17c00], R0 ;  /* 0x017c000084007988 */ /* 0x0003e80008000409 */
[----:B------:R1:W-:Y:S01]  /*157a0*/  STS.U16 [R132+UR9+0x13800], R19 ;  /* 0x0138001384007988 */ /* 0x0003e20008000409 */
[----:B0-----:R-:W-:Y:S02]  /*157b0*/  F2FP.BF16.F32.PACK_AB R18, R136, R135 ;  /* 0x000000878812723e */ /* 0x001fe400000010ff */
[----:B-1----:R-:W-:Y:S02]  /*157c0*/  MOV R0, UR12 ;  /* 0x0000000c00007c02 */ /* 0x002fe40008000f00 */
[----:B------:R-:W-:Y:S02]  /*157d0*/  F2FP.BF16.F32.PACK_AB R19, R134, R2 ;  /* 0x000000028613723e */ /* 0x000fe400000010ff */
[----:B------:R-:W-:Y:S01]  /*157e0*/  LOP3.LUT R196, R132, 0x20, RZ, 0x3c, !PT ;  /* 0x0000002084c47812 */ /* 0x000fe200078e3cff */
        /* <DEDUP_REMOVED lines=14> */
[----:B---3--:R-:W-:-:S03]  /*158d0*/  F2FP.BF16.F32.PACK_AB R15, R65, R142 ;  /* 0x0000008e410f723e */ /* 0x008fc600000010ff */
[----:B------:R0:W5:Y:S04]  /*158e0*/  LDL.LU R142, [R1+0x105c] ;  /* 0x00105c00018e7983 */ /* 0x0001680000300800 */
        /* <DEDUP_REMOVED lines=8> */
[----:B------:R-:W-:Y:S04]  /*15970*/  STL [R1+0x780], R0 ;  /* 0x0007800001007387 */ /* 0x000fe80000100800 */
        /* <DEDUP_REMOVED lines=16> */
[----:B------:R1:W-:Y:S04]  /*15a80*/  STS.U16 [R132+UR9+0x16800], R7 ;  /* 0x0168000784007988 */ /* 0x0003e80008000409 */
[----:B------:R3:W-:Y:S04]  /*15a90*/  STS.U16 [R132+UR9+0x16c00], R6 ;  /* 0x016c000684007988 */ /* 0x0007e80008000409 */
[----:B------:R-:W-:Y:S04]  /*15aa0*/  STS.U16 [R132+UR9+0x17000], R5 ;  /* 0x0170000584007988 */ /* 0x000fe80008000409 */
[----:B------:R-:W-:Y:S04]  /*15ab0*/  STS.U16 [R132+UR9+0x17400], R4 ;  /* 0x0174000484007988 */ /* 0x000fe80008000409 */
[----:B------:R0:W-:Y:S01]  /*15ac0*/  STS.U16 [R132+UR9+0x17800], R3 ;  /* 0x0178000384007988 */ /* 0x0001e20008000409 */
[----:B--2---:R-:W-:-:S03]  /*15ad0*/  F2FP.BF16.F32.PACK_AB R8, R51, R52 ;  /* 0x000000343308723e */ /* 0x004fc600000010ff */
[----:B------:R2:W-:Y:S01]  /*15ae0*/  STS.U16 [R196+UR9+0x100], R129 ;  /* 0x00010081c4007988 */ /* 0x0005e20008000409 */
[----:B------:R-:W-:-:S03]  /*15af0*/  F2FP.BF16.F32.PACK_AB R9, R53, R54 ;  /* 0x000000363509723e */ /* 0x000fc600000010ff */
[----:B------:R2:W-:Y:S01]  /*15b00*/  STS.U16 [R196+UR9+0x500], R128 ;  /* 0x00050080c4007988 */ /* 0x0005e20008000409 */
[----:B------:R-:W-:-:S03]  /*15b10*/  F2FP.BF16.F32.PACK_AB R10, R55, R56 ;  /* 0x00000038370a723e */ /* 0x000fc600000010ff */
[----:B------:R2:W-:Y:S01]  /*15b20*/  STS.U16 [R196+UR9+0x900], R127 ;  /* 0x0009007fc4007988 */ /* 0x0005e20008000409 */
[----:B----4-:R-:W-:-:S03]  /*15b30*/  F2FP.BF16.F32.PACK_AB R11, R57, R58 ;  /* 0x0000003a390b723e */ /* 0x010fc600000010ff */
[----:B------:R2:W-:Y:S01]  /*15b40*/  STS.U16 [R196+UR9+0xd00], R126 ;  /* 0x000d007ec4007988 */ /* 0x0005e20008000409 */
[----:B-1----:R-:W-:-:S03]  /*15b50*/  F2FP.BF16.F32.PACK_AB R7, R49, R50 ;  /* 0x000000323107723e */ /* 0x002fc600000010ff */
[----:B------:R2:W-:Y:S01]  /*15b60*/  STS.U16 [R196+UR9+0x1100], R125 ;  /* 0x0011007dc4007988 */ /* 0x0005e20008000409 */
[----:B------:R-:W-:-:S03]  /*15b70*/  F2FP.BF16.F32.PACK_AB R12, R59, R60 ;  /* 0x0000003c3b0c723e */ /* 0x000fc600000010ff */
[----:B------:R2:W-:Y:S01]  /*15b80*/  STS.U16 [R196+UR9+0x1500], R124 ;  /* 0x0015007cc4007988 */ /* 0x0005e20008000409 */
[----:B---3--:R-:W-:-:S03]  /*15b90*/  F2FP.BF16.F32.PACK_AB R6, R47, R48 ;  /* 0x000000302f06723e */ /* 0x008fc600000010ff */
[----:B------:R2:W-:Y:S01]  /*15ba0*/  STS.U16 [R196+UR9+0x1900], R123 ;  /* 0x0019007bc4007988 */ /* 0x0005e20008000409 */
[----:B------:R-:W-:-:S03]  /*15bb0*/  F2FP.BF16.F32.PACK_AB R13, R61, R62 ;  /* 0x0000003e3d0d723e */ /* 0x000fc600000010ff */
[----:B------:R2:W-:Y:S01]  /*15bc0*/  STS.U16 [R196+UR9+0x1d00], R122 ;  /* 0x001d007ac4007988 */ /* 0x0005e20008000409 */
[----:B------:R-:W-:-:S03]  /*15bd0*/  F2FP.BF16.F32.PACK_AB R14, R63, R64 ;  /* 0x000000403f0e723e */ /* 0x000fc600000010ff */
[----:B------:R2:W-:Y:S01]  /*15be0*/  STS.U16 [R196+UR9+0x2100], R121 ;  /* 0x00210079c4007988 */ /* 0x0005e20008000409 */
[----:B0-----:R-:W-:-:S03]  /*15bf0*/  LOP3.LUT R3, R132, 0x40, RZ, 0x3c, !PT ;  /* 0x0000004084037812 */ /* 0x001fc600078e3cff */
[----:B------:R2:W-:Y:S04]  /*15c00*/  STS.U16 [R196+UR9+0x2500], R120 ;  /* 0x00250078c4007988 */ /* 0x0005e80008000409 */
[----:B------:R2:W-:Y:S01]  /*15c10*/  STS.U16 [R196+UR9+0x2900], R119 ;  /* 0x00290077c4007988 */ /* 0x0005e20008000409 */
[----:B------:R-:W-:-:S03]  /*15c20*/  F2FP.BF16.F32.PACK_AB R5, R45, R46 ;  /* 0x0000002e2d05723e */ /* 0x000fc600000010ff */
[----:B------:R2:W-:Y:S04]  /*15c30*/  STS.U16 [R196+UR9+0x2d00], R118 ;  /* 0x002d0076c4007988 */ /* 0x0005e80008000409 */
[----:B------:R2:W-:Y:S04]  /*15c40*/  STS.U16 [R196+UR9+0x3100], R117 ;  /* 0x00310075c4007988 */ /* 0x0005e80008000409 */
[----:B------:R2:W-:Y:S04]  /*15c50*/  STS.U16 [R196+UR9+0x3500], R116 ;  /* 0x00350074c4007988 */ /* 0x0005e80008000409 */
[----:B------:R2:W-:Y:S01]  /*15c60*/  STS.U16 [R196+UR9+0x3900], R115 ;  /* 0x00390073c4007988 */ /* 0x0005e20008000409 */
[----:B------:R-:W-:-:S03]  /*15c70*/  F2FP.BF16.F32.PACK_AB R4, R43, R44 ;  /* 0x0000002c2b04723e */ /* 0x000fc600000010ff */
        /* <DEDUP_REMOVED lines=49> */
[----:B------:R-:W-:Y:S05]  /*15f90*/  @!P4 BRA `(.L_x_9) ;  /* 0x00000000000cc947 */ /* 0x000fea0003800000 */
[----:B------:R-:W-:-:S13]  /*15fa0*/  R2UR UR12, R0 ;  /* 0x00000000000c72ca */ /* 0x000fda00000e0000 */
[----:B------:R0:W-:Y:S01]  /*15fb0*/  STTM.16dp32bit_t0_t15.x16 tmem[UR12], R4 ;  /* 0x00000004000079ed */ /* 0x0001e20008a0000c */
[----:B------:R0:W-:Y:S02]  /*15fc0*/  STTM.16dp32bit_t16_t31.x16 tmem[UR12+0x10], R4 ;  /* 0x00001004000079ed */ /* 0x0001e40008a2000c */
.L_x_9:
[----:B0-----:R-:W3:Y:S04]  /*15fd0*/  LDL.LU R18, [R1+0x730] ;  /* 0x0007300001127983 */ /* 0x001ee80000300800 */
[----:B------:R-:W4:Y:S04]  /*15fe0*/  LDL.LU R17, [R1+0x72c] ;  /* 0x00072c0001117983 */ /* 0x000f280000300800 */
[----:B--2---:R-:W2:Y:S04]  /*15ff0*/  LDL.LU R16, [R1+0x728] ;  /* 0x0007280001107983 */ /* 0x004ea80000300800 */
[----:B------:R-:W2:Y:S04]  /*16000*/  LDL.LU R14, [R1+0x724] ;  /* 0x00072400010e7983 */ /* 0x000ea80000300800 */
        /* <DEDUP_REMOVED lines=12> */
[----:B---3--:R-:W-:Y:S04]  /*160d0*/  STS.U16 [R3+UR9+0x200], R18 ;  /* 0x0002001203007988 */ /* 0x008fe80008000409 */
[----:B----4-:R-:W-:Y:S04]  /*160e0*/  STS.U16 [R3+UR9+0x600], R17 ;  /* 0x0006001103007988 */ /* 0x010fe80008000409 */
[----:B--2---:R-:W-:Y:S04]  /*160f0*/  STS.U16 [R3+UR9+0xa00], R16 ;  /* 0x000a001003007988 */ /* 0x004fe80008000409 */
[----:B------:R0:W-:Y:S04]  /*16100*/  STS.U16 [R3+UR9+0xe00], R14 ;  /* 0x000e000e03007988 */ /* 0x0001e80008000409 */
[----:B------:R1:W-:Y:S04]  /*16110*/  STS.U16 [R3+UR9+0x1200], R9 ;  /* 0x0012000903007988 */ /* 0x0003e80008000409 */
[----:B------:R2:W-:Y:S04]  /*16120*/  STS.U16 [R3+UR9+0x1600], R8 ;  /* 0x0016000803007988 */ /* 0x0005e80008000409 */
[----:B0-----:R-:W3:Y:S04]  /*16130*/  LDL.LU R14, [R1+0x6f0] ;  /* 0x0006f000010e7983 */ /* 0x001ee80000300800 */
[----:B-1----:R-:W4:Y:S04]  /*16140*/  LDL.LU R9, [R1+0x6ec] ;  /* 0x0006ec0001097983 */ /* 0x002f280000300800 */
[----:B------:R0:W-:Y:S04]  /*16150*/  STS.U16 [R3+UR9+0x1a00], R5 ;  /* 0x001a000503007988 */ /* 0x0001e80008000409 */
[----:B--2---:R-:W2:Y:S04]  /*16160*/  LDL.LU R8, [R1+0x6e8] ;  /* 0x0006e80001087983 */ /* 0x004ea80000300800 */
[----:B------:R1:W-:Y:S04]  /*16170*/  STS.U16 [R3+UR9+0x1e00], R4 ;  /* 0x001e000403007988 */ /* 0x0003e80008000409 */
[----:B0-----:R-:W2:Y:S04]  /*16180*/  LDL.LU R5, [R1+0x6e4] ;  /* 0x0006e40001057983 */ /* 0x001ea80000300800 */
[----:B------:R0:W-:Y:S04]  /*16190*/  STS.U16 [R3+UR9+0x2200], R0 ;  /* 0x0022000003007988 */ /* 0x0001e80008000409 */
[----:B-1----:R-:W2:Y:S04]  /*161a0*/  LDL.LU R4, [R1+0x6e0] ;  /* 0x0006e00001047983 */ /* 0x002ea80000300800 */
[----:B0-----:R-:W2:Y:S04]  /*161b0*/  LDL.LU R0, [R1+0x6dc] ;  /* 0x0006dc0001007983 */ /* 0x001ea80000300800 */
        /* <DEDUP_REMOVED lines=11> */
[----:B------:R0:W-:Y:S04]  /*16270*/  STS.U16 [R3+UR9+0x2a00], R13 ;  /* 0x002a000d03007988 */ /* 0x0001e80008000409 */
[----:B------:R-:W2:Y:S04]  /*16280*/  LDL.LU R16, [R1+0x6ac] ;  /* 0x0006ac0001107983 */ /* 0x000ea80000300800 */
[----:B------:R1:W-:Y:S04]  /*16290*/  STS.U16 [R3+UR9+0x2e00], R12 ;  /* 0x002e000c03007988 */ /* 0x0003e80008000409 */
[----:B0-----:R-:W2:Y:S04]  /*162a0*/  LDL.LU R13, [R1+0x6a8] ;  /* 0x0006a800010d7983 */ /* 0x001ea80000300800 */
[----:B------:R0:W-:Y:S04]  /*162b0*/  STS.U16 [R3+UR9+0x3200], R11 ;  /* 0x0032000b03007988 */ /* 0x0001e80008000409 */
[----:B-1----:R-:W2:Y:S04]  /*162c0*/  LDL.LU R12, [R1+0x6a4] ;  /* 0x0006a400010c7983 */ /* 0x002ea80000300800 */
        /* <DEDUP_REMOVED lines=8> */
[----:B0-----:R-:W2:Y:S04]  /*16350*/  LDL.LU R15, [R1+0x690] ;  /* 0x00069000010f7983 */ /* 0x001ea80000300800 */
[----:B---3--:R0:W-:Y:S04]  /*16360*/  STS.U16 [R3+UR9+0x4200], R14 ;  /* 0x0042000e03007988 */ /* 0x0081e80008000409 */
[----:B----4-:R1:W-:Y:S04]  /*16370*/  STS.U16 [R3+UR9+0x4600], R9 ;  /* 0x0046000903007988 */ /* 0x0103e80008000409 */
[----:B0-----:R-:W3:Y:S04]  /*16380*/  LDL.LU R14, [R1+0x68c] ;  /* 0x00068c00010e7983 */ /* 0x001ee80000300800 */
[----:B--2---:R0:W-:Y:S04]  /*16390*/  STS.U16 [R3+UR9+0x4a00], R8 ;  /* 0x004a000803007988 */ /* 0x0041e80008000409 */
[----:B-1----:R-:W2:Y:S04]  /*163a0*/  LDL.LU R9, [R1+0x688] ;  /* 0x0006880001097983 */ /* 0x002ea80000300800 */
[----:B------:R1:W-:Y:S04]  /*163b0*/  STS.U16 [R3+UR9+0x4e00], R5 ;  /* 0x004e000503007988 */ /* 0x0003e80008000409 */
[----:B0-----:R-:W4:Y:S04]  /*163c0*/  LDL.LU R8, [R1+0x684] ;  /* 0x0006840001087983 */ /* 0x001f280000300800 */
[----:B------:R0:W-:Y:S04]  /*163d0*/  STS.U16 [R3+UR9+0x5200], R4 ;  /* 0x0052000403007988 */ /* 0x0001e80008000409 */
[----:B-1----:R-:W3:Y:S04]  /*163e0*/  LDL.LU R5, [R1+0x680] ;  /* 0x0006800001057983 */ /* 0x002ee80000300800 */
[----:B0-----:R-:W4:Y:S04]  /*163f0*/  LDL.LU R4, [R1+0x67c] ;  /* 0x00067c0001047983 */ /* 0x001f280000300800 */
[----:B------:R0:W-:Y:S04]  /*16400*/  STS.U16 [R3+UR9+0x5600], R0 ;  /* 0x0056000003007988 */ /* 0x0001e80008000409 */
[----:B0-----:R-:W4:Y:S04]  /*16410*/  LDL.LU R0, [R1+0x678] ;  /* 0x0006780001007983 */ /* 0x001f280000300800 */
[----:B------:R0:W-:Y:S04]  /*16420*/  STS.U16 [R3+UR9+0x10a00], R13 ;  /* 0x010a000d03007988 */ /* 0x0001e80008000409 */
[----:B------:R1:W-:Y:S04]  /*16430*/  STS.U16 [R3+UR9+0x10e00], R12 ;  /* 0x010e000c03007988 */ /* 0x0003e80008000409 */
[----:B0-----:R-:W4:Y:S04]  /*16440*/  LDL.LU R13, [R1+0x750] ;  /* 0x00075000010d7983 */ /* 0x001f280000300800 */
[----:B------:R0:W-:Y:S04]  /*16450*/  STS.U16 [R3+UR9+0x11200], R11 ;  /* 0x0112000b03007988 */ /* 0x0001e80008000409 */
[----:B-1----:R-:W4:Y:S04]  /*16460*/  LDL.LU R12, [R1+0x748] ;  /* 0x00074800010c7983 */ /* 0x002f280000300800 */
[----:B------:R1:W-:Y:S04]  /*16470*/  STS.U16 [R3+UR9+0x11600], R10 ;  /* 0x0116000a03007988 */ /* 0x0003e80008000409 */
[----:B0-----:R-:W4:Y:S04]  /*16480*/  LDL.LU R11, [R1+0x740] ;  /* 0x00074000010b7983 */ /* 0x001f280000300800 */
[----:B------:R0:W-:Y:S04]  /*16490*/  STS.U16 [R3+UR9+0x11a00], R7 ;  /* 0x011a000703007988 */ /* 0x0001e80008000409 */
[----:B-1----:R-:W4:Y:S04]  /*164a0*/  LDL.LU R10, [R1+0x738] ;  /* 0x00073800010a7983 */ /* 0x002f280000300800 */
[----:B------:R1:W-:Y:S04]  /*164b0*/  STS.U16 [R3+UR9+0x11e00], R6 ;  /* 0x011e000603007988 */ /* 0x0003e80008000409 */
[----:B0-----:R-:W4:Y:S04]  /*164c0*/  LDL.LU R7, [R1+0x84c] ;  /* 0x00084c0001077983 */ /* 0x001f280000300800 */
[----:B-1----:R-:W4:Y:S04]  /*164d0*/  LDL.LU R6, [R1+0x848] ;  /* 0x0008480001067983 */ /* 0x002f280000300800 */
[----:B--2---:R0:W-:Y:S04]  /*164e0*/  STS.U16 [R3+UR9+0x12a00], R9 ;  /* 0x012a000903007988 */ /* 0x0041e80008000409 */
[----:B0-----:R-:W2:Y:S04]  /*164f0*/  LDL.LU R9, [R1+0x844] ;  /* 0x0008440001097983 */ /* 0x001ea80000300800 */
[----:B---3--:R0:W-:Y:S04]  /*16500*/  STS.U16 [R3+UR9+0x13200], R5 ;  /* 0x0132000503007988 */ /* 0x0081e80008000409 */
[----:B----4-:R1:W-:Y:S04]  /*16510*/  STS.U16 [R3+UR9+0x13600], R4 ;  /* 0x0136000403007988 */ /* 0x0103e80008000409 */
[----:B0-----:R-:W3:Y:S04]  /*16520*/  LDL.LU R5, [R1+0x840] ;  /* 0x0008400001057983 */ /* 0x001ee80000300800 */
[----:B-1----:R-:W4:Y:S04]  /*16530*/  LDL.LU R4, [R1+0x83c] ;  /* 0x00083c0001047983 */ /* 0x002f280000300800 */
[----:B------:R0:W-:Y:S04]  /*16540*/  STS.U16 [R3+UR9+0x12e00], R8 ;  /* 0x012e000803007988 */ /* 0x0001e80008000409 */
[----:B------:R1:W-:Y:S04]  /*16550*/  STS.U16 [R3+UR9+0x5a00], R27 ;  /* 0x005a001b03007988 */ /* 0x0003e80008000409 */
[----:B0-----:R-:W2:Y:S04]  /*16560*/  LDL.LU R8, [R1+0x838] ;  /* 0x0008380001087983 */ /* 0x001ea80000300800 */
[----:B------:R-:W2:Y:S04]  /*16570*/  LDL.LU R30, [R1+0x834] ;  /* 0x00083400011e7983 */ /* 0x000ea80000300800 */
[----:B------:R-:W2:Y:S04]  /*16580*/  LDL.LU R29, [R1+0x830] ;  /* 0x00083000011d7983 */ /* 0x000ea80000300800 */
[----:B------:R-:W2:Y:S04]  /*16590*/  LDL.LU R28, [R1+0x82c] ;  /* 0x00082c00011c7983 */ /* 0x000ea80000300800 */
[----:B------:R0:W-:Y:S04]  /*165a0*/  STS.U16 [R3+UR9+0x5e00], R26 ;  /* 0x005e001a03007988 */ /* 0x0001e80008000409 */
[----:B-1----:R-:W2:Y:S04]  /*165b0*/  LDL.LU R27, [R1+0x828] ;  /* 0x00082800011b7983 */ /* 0x002ea80000300800 */
[----:B------:R1:W-:Y:S04]  /*165c0*/  STS.U16 [R3+UR9+0x6200], R25 ;  /* 0x0062001903007988 */ /* 0x0003e80008000409 */
[----:B0-----:R-:W2:Y:S04]  /*165d0*/  LDL.LU R26, [R1+0x824] ;  /* 0x00082400011a7983 */ /* 0x001ea80000300800 */
[----:B------:R0:W-:Y:S04]  /*165e0*/  STS.U16 [R3+UR9+0x6600], R24 ;  /* 0x0066001803007988 */ /* 0x0001e80008000409 */
[----:B-1----:R-:W2:Y:S04]  /*165f0*/  LDL.LU R25, [R1+0x820] ;  /* 0x0008200001197983 */ /* 0x002ea80000300800 */
[----:B------:R-:W-:Y:S04]  /*16600*/  STS.U16 [R3+UR9+0x6a00], R23 ;  /* 0x006a001703007988 */ /* 0x000fe80008000409 */
[----:B------:R1:W-:Y:S04]  /*16610*/  STS.U16 [R3+UR9+0x13a00], R0 ;  /* 0x013a000003007988 */ /* 0x0003e80008000409 */
[----:B0-----:R-:W2:Y:S04]  /*16620*/  LDL.LU R24, [R1+0x81c] ;  /* 0x00081c0001187983 */ /* 0x001ea80000300800 */
[----:B------:R0:W-:Y:S01]  /*16630*/  STS.U16 [R3+UR9+0x6e00], R22 ;  /* 0x006e001603007988 */ /* 0x0001e20008000409 */
[----:B-1----:R-:W-:-:S03]  /*16640*/  LOP3.LUT R0, R132, 0x60, RZ, 0x3c, !PT ;  /* 0x0000006084007812 */ /* 0x002fc600078e3cff */
[----:B------:R-:W2:Y:S04]  /*16650*/  LDL.LU R23, [R1+0x818] ;  /* 0x0008180001177983 */ /* 0x000ea80000300800 */
[----:B------:R1:W-:Y:S04]  /*16660*/  STS.U16 [R3+UR9+0x7200], R21 ;  /* 0x0072001503007988 */ /* 0x0003e80008000409 */
[----:B0-----:R-:W2:Y:S04]  /*16670*/  LDL.LU R22, [R1+0x814] ;  /* 0x0008140001167983 */ /* 0x001ea80000300800 */
[----:B------:R0:W-:Y:S04]  /*16680*/  STS.U16 [R3+UR9+0x7600], R20 ;  /* 0x0076001403007988 */ /* 0x0001e80008000409 */
[----:B-1----:R-:W2:Y:S04]  /*16690*/  LDL.LU R21, [R1+0x810] ;  /* 0x0008100001157983 */ /* 0x002ea80000300800 */
[----:B------:R-:W-:Y:S04]  /*166a0*/  STS.U16 [R3+UR9+0x7a00], R19 ;  /* 0x007a001303007988 */ /* 0x000fe80008000409 */
[----:B0-----:R-:W2:Y:S04]  /*166b0*/  LDL.LU R20, [R1+0x80c] ;  /* 0x00080c0001147983 */ /* 0x001ea80000300800 */
[----:B------:R-:W-:Y:S04]  /*166c0*/  STS.U16 [R3+UR9+0x7e00], R18 ;  /* 0x007e001203007988 */ /* 0x000fe80008000409 */
[----:B------:R-:W-:Y:S04]  /*166d0*/  STS.U16 [R3+UR9+0x10200], R17 ;  /* 0x0102001103007988 */ /* 0x000fe80008000409 */
[----:B------:R-:W-:Y:S04]  /*166e0*/  STS.U16 [R3+UR9+0x10600], R16 ;  /* 0x0106001003007988 */ /* 0x000fe80008000409 */
[----:B------:R-:W-:Y:S04]  /*166f0*/  STS.U16 [R3+UR9+0x12200], R15 ;  /* 0x0122000f03007988 */ /* 0x000fe80008000409 */
[----:B------:R-:W-:Y:S04]  /*16700*/  STS.U16 [R3+UR9+0x12600], R14 ;  /* 0x0126000e03007988 */ /* 0x000fe80008000409 */
[----:B-----5:R-:W-:Y:S04]  /*16710*/  STS.U16 [R3+UR9+0x13e00], R252 ;  /* 0x013e00fc03007988 */ /* 0x020fe80008000409 */
        /* <DEDUP_REMOVED lines=11> */
[----:B------:R-:W-:Y:S01]  /*167d0*/  STS.U16 [R3+UR9+0x16e00], R130 ;  /* 0x016e008203007988 */ /* 0x000fe20008000409 */
[----:B0-----:R-:W0:Y:S03]  /*167e0*/  LDC R139, c[0x0][0x3f0] ;  /* 0x0000fc00ff8b7b82 */ /* 0x001e260000000800 */
[----:B------:R-:W-:Y:S04]  /*167f0*/  STS.U16 [R3+UR9+0x17200], R13 ;  /* 0x0172000d03007988 */ /* 0x000fe80008000409 */
[----:B------:R-:W-:Y:S04]  /*16800*/  STS.U16 [R3+UR9+0x17600], R12 ;  /* 0x0176000c03007988 */ /* 0x000fe80008000409 */
[----:B------:R-:W-:Y:S04]  /*16810*/  STS.U16 [R3+UR9+0x17a00], R11 ;  /* 0x017a000b03007988 */ /* 0x000fe80008000409 */
[----:B------:R-:W-:Y:S04]  /*16820*/  STS.U16 [R3+UR9+0x17e00], R10 ;  /* 0x017e000a03007988 */ /* 0x000fe80008000409 */
[----:B------:R-:W2:Y:S04]  /*16830*/  LDL.LU R19, [R1+0x808] ;  /* 0x0008080001137983 */ /* 0x000ea80000300800 */
[----:B------:R1:W-:Y:S04]  /*16840*/  STS.U16 [R0+UR9+0x300], R7 ;  /* 0x0003000700007988 */ /* 0x0003e80008000409 */
[----:B------:R-:W2:Y:S04]  /*16850*/  LDL.LU R18, [R1+0x804] ;  /* 0x0008040001127983 */ /* 0x000ea80000300800 */
[----:B------:R1:W-:Y:S04]  /*16860*/  STS.U16 [R0+UR9+0x700], R6 ;  /* 0x0007000600007988 */ /* 0x0003e80008000409 */
[----:B-1----:R-:W2:Y:S04]  /*16870*/  LDL.LU R7, [R1+0x800] ;  /* 0x0008000001077983 */ /* 0x002ea80000300800 */
[----:B------:R-:W2:Y:S04]  /*16880*/  LDL.LU R6, [R1+0x7fc] ;  /* 0x0007fc0001067983 */ /* 0x000ea80000300800 */
[----:B------:R-:W2:Y:S04]  /*16890*/  LDL.LU R17, [R1+0x7f8] ;  /* 0x0007f80001117983 */ /* 0x000ea80000300800 */
[----:B---3--:R1:W-:Y:S04]  /*168a0*/  STS.U16 [R0+UR9+0xf00], R5 ;  /* 0x000f000500007988 */ /* 0x0083e80008000409 */
[----:B----4-:R3:W-:Y:S04]  /*168b0*/  STS.U16 [R0+UR9+0x1300], R4 ;  /* 0x0013000400007988 */ /* 0x0107e80008000409 */
[----:B-1----:R-:W4:Y:S04]  /*168c0*/  LDL.LU R5, [R1+0x7f4] ;  /* 0x0007f40001057983 */ /* 0x002f280000300800 */
[----:B------:R-:W4:Y:S04]  /*168d0*/  LDL.LU R16, [R1+0x7f0] ;  /* 0x0007f00001107983 */ /* 0x000f280000300800 */
[----:B------:R-:W4:Y:S04]  /*168e0*/  LDL.LU R15, [R1+0x7ec] ;  /* 0x0007ec00010f7983 */ /* 0x000f280000300800 */
[----:B---3--:R-:W3:Y:S04]  /*168f0*/  LDL.LU R4, [R1+0x7e8] ;  /* 0x0007e80001047983 */ /* 0x008ee80000300800 */
[----:B------:R-:W3:Y:S04]  /*16900*/  LDL.LU R14, [R1+0x7e4] ;  /* 0x0007e400010e7983 */ /* 0x000ee80000300800 */
[----:B------:R-:W3:Y:S04]  /*16910*/  LDL.LU R13, [R1+0x7e0] ;  /* 0x0007e000010d7983 */ /* 0x000ee80000300800 */
[----:B------:R-:W3:Y:S04]  /*16920*/  LDL.LU R12, [R1+0x7dc] ;  /* 0x0007dc00010c7983 */ /* 0x000ee80000300800 */
[----:B------:R-:W3:Y:S04]  /*16930*/  LDL.LU R11, [R1+0x7d8] ;  /* 0x0007d800010b7983 */ /* 0x000ee80000300800 */
[----:B--2---:R1:W-:Y:S04]  /*16940*/  STS.U16 [R0+UR9+0xb00], R9 ;  /* 0x000b000900007988 */ /* 0x0043e80008000409 */
[----:B------:R-:W2:Y:S04]  /*16950*/  LDL.LU R10, [R1+0x7d4] ;  /* 0x0007d400010a7983 */ /* 0x000ea80000300800 */
[----:B------:R0:W-:Y:S04]  /*16960*/  STS.U16 [R0+UR9+0x1700], R8 ;  /* 0x0017000800007988 */ /* 0x0001e80008000409 */
[----:B-1----:R-:W2:Y:S04]  /*16970*/  LDL.LU R9, [R1+0x7d0] ;  /* 0x0007d00001097983 */ /* 0x002ea80000300800 */
[----:B0-----:R-:W2:Y:S04]  /*16980*/  LDL.LU R8, [R1+0x7cc] ;  /* 0x0007cc0001087983 */ /* 0x001ea80000300800 */
[----:B------:R0:W-:Y:S04]  /*16990*/  STS.U16 [R0+UR9+0x4f00], R7 ;  /* 0x004f000700007988 */ /* 0x0001e80008000409 */
[----:B------:R1:W-:Y:S04]  /*169a0*/  STS.U16 [R0+UR9+0x5300], R6 ;  /* 0x0053000600007988 */ /* 0x0003e80008000409 */
[----:B0-----:R-:W2:Y:S04]  /*169b0*/  LDL.LU R7, [R1+0x7c8] ;  /* 0x0007c80001077983 */ /* 0x001ea80000300800 */
[----:B-1----:R-:W2:Y:S04]  /*169c0*/  LDL.LU R6, [R1+0x7c4] ;  /* 0x0007c40001067983 */ /* 0x002ea80000300800 */
[----:B----4-:R0:W-:Y:S04]  /*169d0*/  STS.U16 [R0+UR9+0x5b00], R5 ;  /* 0x005b000500007988 */ /* 0x0101e80008000409 */
[----:B0-----:R-:W4:Y:S04]  /*169e0*/  LDL.LU R5, [R1+0x7c0] ;  /* 0x0007c00001057983 */ /* 0x001f280000300800 */
[----:B---3--:R0:W-:Y:S04]  /*169f0*/  STS.U16 [R0+UR9+0x6700], R4 ;  /* 0x0067000400007988 */ /* 0x0081e80008000409 */
[----:B0-----:R-:W3:Y:S04]  /*16a00*/  LDL.LU R4, [R1+0x7bc] ;  /* 0x0007bc0001047983 */ /* 0x001ee80000300800 */
[----:B------:R0:W-:Y:S04]  /*16a10*/  STS.U16 [R0+UR9+0x1b00], R30 ;  /* 0x001b001e00007988 */ /* 0x0001e80008000409 */
[----:B------:R1:W-:Y:S04]  /*16a20*/  STS.U16 [R0+UR9+0x1f00], R29 ;  /* 0x001f001d00007988 */ /* 0x0003e80008000409 */
[----:B------:R1:W-:Y:S04]  /*16a30*/  STS.U16 [R0+UR9+0x2300], R28 ;  /* 0x0023001c00007988 */ /* 0x0003e80008000409 */
[----:B0-----:R-:W3:Y:S04]  /*16a40*/  LDL.LU R30, [R1+0x7b8] ;  /* 0x0007b800011e7983 */ /* 0x001ee80000300800 */
[----:B-1----:R-:W3:Y:S04]  /*16a50*/  LDL.LU R29, [R1+0x7b4] ;  /* 0x0007b400011d7983 */ /* 0x002ee80000300800 */
[----:B------:R0:W-:Y:S04]  /*16a60*/  STS.U16 [R0+UR9+0x2700], R27 ;  /* 0x0027001b00007988 */ /* 0x0001e80008000409 */
[----:B------:R-:W3:Y:S04]  /*16a70*/  LDL.LU R28, [R1+0x7b0] ;  /* 0x0007b000011c7983 */ /* 0x000ee80000300800 */
[----:B------:R1:W-:Y:S04]  /*16a80*/  STS.U16 [R0+UR9+0x2b00], R26 ;  /* 0x002b001a00007988 */ /* 0x0003e80008000409 */
[----:B0-----:R-:W3:Y:S04]  /*16a90*/  LDL.LU R27, [R1+0x7ac] ;  /* 0x0007ac00011b7983 */ /* 0x001ee80000300800 */
[----:B------:R0:W-:Y:S04]  /*16aa0*/  STS.U16 [R0+UR9+0x2f00], R25 ;  /* 0x002f001900007988 */ /* 0x0001e80008000409 */
[----:B-1----:R-:W3:Y:S04]  /*16ab0*/  LDL.LU R26, [R1+0x7a8] ;  /* 0x0007a800011a7983 */ /* 0x002ee80000300800 */
        /* <DEDUP_REMOVED lines=28> */
[----:B--2---:R1:W-:Y:S04]  /*16c80*/  STS.U16 [R0+UR9+0x7b00], R10 ;  /* 0x007b000a00007988 */ /* 0x0043e80008000409 */
        /* <DEDUP_REMOVED lines=9> */
[----:B-1----:R-:W2:Y:S04]  /*16d20*/  LDL.LU R6, [R1+0x744] ;  /* 0x0007440001067983 */ /* 0x002ea80000300800 */
[----:B----4-:R0:W-:Y:S04]  /*16d30*/  STS.U16 [R0+UR9+0x10f00], R5 ;  /* 0x010f000500007988 */ /* 0x0101e80008000409 */
[----:B0-----:R-:W4:Y:S04]  /*16d40*/  LDL.LU R5, [R1+0x73c] ;  /* 0x00073c0001057983 */ /* 0x001f280000300800 */
[----:B---3--:R0:W-:Y:S04]  /*16d50*/  STS.U16 [R0+UR9+0x11300], R4 ;  /* 0x0113000400007988 */ /* 0x0081e80008000409 */
[----:B0-----:R-:W3:Y:S04]  /*16d60*/  LDL.LU R4, [R1+0x734] ;  /* 0x0007340001047983 */ /* 0x001ee80000300800 */
        /* <DEDUP_REMOVED lines=19> */
[----:B--2---:R-:W-:Y:S04]  /*16ea0*/  STS.U16 [R0+UR9+0x16300], R11 ;  /* 0x0163000b00007988 */ /* 0x004fe80008000409 */
[----:B------:R-:W-:Y:S04]  /*16eb0*/  STS.U16 [R0+UR9+0x16700], R10 ;  /* 0x0167000a00007988 */ /* 0x000fe80008000409 */
[----:B------:R-:W-:Y:S04]  /*16ec0*/  STS.U16 [R0+UR9+0x16b00], R9 ;  /* 0x016b000900007988 */ /* 0x000fe80008000409 */
[----:B------:R-:W-:Y:S04]  /*16ed0*/  STS.U16 [R0+UR9+0x16f00], R8 ;  /* 0x016f000800007988 */ /* 0x000fe80008000409 */
[----:B------:R-:W-:Y:S04]  /*16ee0*/  STS.U16 [R0+UR9+0x17300], R7 ;  /* 0x0173000700007988 */ /* 0x000fe80008000409 */
[----:B------:R-:W-:Y:S01]  /*16ef0*/  STS.U16 [R0+UR9+0x17700], R6 ;  /* 0x0177000600007988 */ /* 0x000fe20008000409 */
[----:B------:R-:W-:-:S04]  /*16f00*/  FADD R3, -R133, -INF ;  /* 0xff80000085037421 */ /* 0x000fc80000000100 */
[----:B------:R-:W-:-:S04]  /*16f10*/  FMUL R3, R3, 1.4426950216293334961 ;  /* 0x3fb8aa3b03037820 */ /* 0x000fc80000400000 */
[----:B------:R0:W1:Y:S01]  /*16f20*/  MUFU.EX2 R144, R3 ;  /* 0x0000000300907308 */ /* 0x0000620000000800 */
[----:B----4-:R-:W-:Y:S04]  /*16f30*/  STS.U16 [R0+UR9+0x17b00], R5 ;  /* 0x017b000500007988 */ /* 0x010fe80008000409 */
[----:B---3--:R2:W-:Y:S01]  /*16f40*/  STS.U16 [R0+UR9+0x17f00], R4 ;  /* 0x017f000400007988 */ /* 0x0085e20008000409 */
[----:B------:R-:W3:Y:S02]  /*16f50*/  FENCE.VIEW.ASYNC.T ;  /* 0x00000000000073c6 */ /* 0x000ee40000000200 */
[----:B---3--:R-:W-:Y:S06]  /*16f60*/  BAR.SYNC.DEFER_BLOCKING 0x0 ;  /* 0x0000000000007b1d */ /* 0x008fec0000010000 */
[----:B--2---:R-:W2:Y:S01]  /*16f70*/  LDTM.x128 R4, tmem[UR6] ;  /* 0x00000006000479ee */ /* 0x004ea200083c0000 */
[----:B------:R-:W-:Y:S01]  /*16f80*/  NOP ;  /* 0x0000000000007918 */ /* 0x000fe20000000000 */
[----:B01----:R-:W-:Y:S05]  /*16f90*/  @!P4 BRA `(.L_x_10) ;  /* 0x000000080010c947 */ /* 0x003fea0003800000 */
[----:B------:R-:W-:-:S04]  /*16fa0*/  FADD R0, -R133, -INF ;  /* 0xff80000085007421 */ /* 0x000fc80000000100 */
[----:B------:R-:W-:-:S06]  /*16fb0*/  FMUL R0, R0, 1.4426950216293334961 ;  /* 0x3fb8aa3b00007820 */ /* 0x000fcc0000400000 */
[----:B------:R-:W0:Y:S02]  /*16fc0*/  MUFU.EX2 R0, R0 ;  /* 0x0000000000007308 */ /* 0x000e240000000800 */
[C---:B0-2---:R-:W-:Y:S01]  /*16fd0*/  FMUL R4, R0.reuse, R4 ;  /* 0x0000000400047220 */ /* 0x045fe20000400000 */
[C---:B------:R-:W-:Y:S01]  /*16fe0*/  FMUL R5, R0.reuse, R5 ;  /* 0x0000000500057220 */ /* 0x040fe20000400000 */
        /* <DEDUP_REMOVED lines=125> */
[----:B------:R-:W-:-:S04]  /*177c0*/  FMUL R131, R0, R131 ;  /* 0x0000008300837220 */ /* 0x000fc80000400000 */
[----:B------:R0:W-:Y:S03]  /*177d0*/  STTM.x128 tmem[UR6], R4 ;  /* 0x00000004000079ed */ /* 0x0001e600083c0006 */
.L_x_10:
[----:B--2---:R-:W1:Y:S02]  /*177e0*/  FENCE.VIEW.ASYNC.T ;  /* 0x00000000000073c6 */ /* 0x004e640000000200 */
[----:B-1----:R-:W-:Y:S01]  /*177f0*/  BAR.SYNC.DEFER_BLOCKING 0x0 ;  /* 0x0000000000007b1d */ /* 0x002fe20000010000 */
[----:B0-----:R-:W-:-:S05]  /*17800*/  VIADD R17, R139, 0xffffff80 ;  /* 0xffffff808b117836 */ /* 0x001fca0000000000 */
[----:B------:R0:W-:Y:S06]  /*17810*/  MEMBAR.ALL.CTA ;  /* 0x0000000000007992 */ /* 0x0001ec0000008000 */
[----:B0-----:R-:W0:Y:S02]  /*17820*/  FENCE.VIEW.ASYNC.S ;  /* 0x00000000000073c6 */ /* 0x001e240000000000 */
[----:B0-----:R-:W-:Y:S06]  /*17830*/  BAR.SYNC.DEFER_BLOCKING 0x0 ;  /* 0x0000000000007b1d */ /* 0x001fec0000010000 */
[----:B------:R-:W-:Y:S05]  /*17840*/  @!P5 BRA `(.L_x_11) ;  /* 0x00000008001cd947 */ /* 0x000fea0003800000 */
[----:B------:R-:W-:Y:S01]  /*17850*/  MOV R0, UR9 ;  /* 0x0000000900007c02 */ /* 0x000fe20008000f00 */
[----:B------:R-:W-:Y:S02]  /*17860*/  IMAD.MOV.U32 R3, RZ, RZ, RZ ;  /* 0x000000ffff037224 */ /* 0x000fe400078e00ff */
[----:B------:R-:W-:Y:S01]  /*17870*/  HFMA2 R143, -RZ, RZ, 0, 0 ;  /* 0x00000000ff8f7431 */ /* 0x000fe200000001ff */
[----:B------:R-:W-:Y:S01]  /*17880*/  UIADD3 UR66, UPT, UPT, UR8, 0x188, URZ ;  /* 0x0000018808427890 */ /* 0x000fe2000fffe0ff */
[----:B------:R-:W-:Y:S01]  /*17890*/  SHF.R.U32.HI R0, RZ, 0x4, R0 ;  /* 0x00000004ff007819 */ /* 0x000fe20000011600 */
[----:B------:R-:W-:Y:S02]  /*178a0*/  UIADD3 UR74, UPT, UPT, UR8, 0x190, URZ ;  /* 0x00000190084a7890 */ /* 0x000fe4000fffe0ff */
[----:B------:R-:W-:Y:S01]  /*178b0*/  UIADD3 UR73, UPT, UPT, UR8, 0x198, URZ ;  /* 0x0000019808497890 */ /* 0x000fe2000fffe0ff */
[----:B------:R-:W-:Y:S01]  /*178c0*/  SGXT.U32 R0, R0, 0xe ;  /* 0x0000000e0000781a */ /* 0x000fe20000000000 */
[----:B------:R-:W-:Y:S01]  /*178d0*/  UIADD3 UR14, UPT, UPT, UR8, 0x1a0, URZ ;  /* 0x000001a0080e7890 */ /* 0x000fe2000fffe0ff */
[----:B------:R-:W-:-:S02]  /*178e0*/  UMOV UR48, 0x0 ;  /* 0x0000000000307882 */ /* 0x000fc40000000000 */
[C---:B------:R-:W-:Y:S01]  /*178f0*/  R2UR UR12, R0.reuse ;  /* 0x00000000000c72ca */ /* 0x040fe200000e0000 */
[----:B------:R-:W-:Y:S01]  /*17900*/  UMOV UR49, 0x4400490 ;  /* 0x0440049000317882 */ /* 0x000fe20000000000 */
[----:B------:R-:W-:Y:S01]  /*17910*/  IADD3 R0, P5, PT, R0, 0x2, RZ ;  /* 0x0000000200007810 */ /* 0x000fe20007fbe0ff */
[----:B------:R-:W-:Y:S01]  /*17920*/  UIADD3 UR13, UPT, UPT, UR8, 0x1a8, URZ ;  /* 0x000001a8080d7890 */ /* 0x000fe2000fffe0ff */
[----:B------:R-:W-:Y:S02]  /*17930*/  UMOV UR44, 0x0 ;  /* 0x00000000002c7882 */ /* 0x000fe40000000000 */
[----:B------:R-:W-:Y:S01]  /*17940*/  IADD3.X R3, PT, PT, R3, 0x40004040, RZ, P5, !PT ;  /* 0x4000404003037810 */ /* 0x000fe20002ffe4ff */
[----:B------:R-:W-:Y:S01]  /*17950*/  UMOV UR45, 0x4400490 ;  /* 0x04400490002d7882 */ /* 0x000fe20000000000 */
[C---:B------:R-:W-:Y:S01]  /*17960*/  IADD3 R6, P5, PT, R0.reuse, 0x2, RZ ;  /* 0x0000000200067810 */ /* 0x040fe20007fbe0ff */
[----:B------:R-:W-:Y:S01]  /*17970*/  UIADD3 UR68, UPT, UPT, UR8, 0x1b0, URZ ;  /* 0x000001b008447890 */ /* 0x000fe2000fffe0ff */
[C---:B------:R-:W-:Y:S01]  /*17980*/  R2UR UR50, R0.reuse ;  /* 0x00000000003272ca */ /* 0x040fe200000e0000 */
[----:B------:R-:W-:Y:S01]  /*17990*/  UMOV UR34, 0x0 ;  /* 0x0000000000227882 */ /* 0x000fe20000000000 */
[----:B------:R-:W-:Y:S01]  /*179a0*/  IADD3.X R9, PT, PT, R3, RZ, RZ, P5, !PT ;  /* 0x000000ff03097210 */ /* 0x000fe20002ffe4ff */
[----:B------:R-:W-:Y:S01]  /*179b0*/  IMAD.U32 R4, RZ, RZ, UR12 ;  /* 0x0000000cff047e24 */ /* 0x000fe2000f8e00ff */
[----:B------:R-:W-:Y:S01]  /*179c0*/  IADD3 R8, P5, PT, R0, 0x4, RZ ;  /* 0x0000000400087810 */ /* 0x000fe20007fbe0ff */
[----:B------:R-:W-:Y:S01]  /*179d0*/  UMOV UR35, 0x4400490 ;  /* 0x0440049000237882 */ /* 0x000fe20000000000 */
[----:B------:R-:W-:Y:S01]  /*179e0*/  R2UR UR38, R6 ;  /* 0x00000000062672ca */ /* 0x000fe200000e0000 */
[----:B------:R-:W-:Y:S01]  /*179f0*/  UIADD3 UR63, UPT, UPT, UR8, 0x1b8, URZ ;  /* 0x000001b8083f7890 */ /* 0x000fe2000fffe0ff */
[----:B------:R-:W-:Y:S01]  /*17a00*/  R2UR UR39, R9 ;  /* 0x00000000092772ca */ /* 0x000fe200000e0000 */
[----:B------:R-:W-:Y:S01]  /*17a10*/  IMAD.X R10, RZ, RZ, R3, P5 ;  /* 0x000000ffff0a7224 */ /* 0x000fe200028e0603 */
[----:B------:R-:W-:Y:S01]  /*17a20*/  IADD3 R7, P5, PT, R0, 0x7fe, RZ ;  /* 0x000007fe00077810 */ /* 0x000fe20007fbe0ff */
[----:B------:R-:W-:Y:S01]  /*17a30*/  UMOV UR28, 0x0 ;  /* 0x00000000001c7882 */ /* 0x000fe20000000000 */
[----:B------:R-:W-:Y:S01]  /*17a40*/  R2UR UR32, R8 ;  /* 0x00000000082072ca */ /* 0x000fe200000e0000 */
[----:B------:R-:W-:Y:S01]  /*17a50*/  UMOV UR29, 0x4400490 ;  /* 0x04400490001d7882 */ /* 0x000fe20000000000 */
[----:B------:R-:W-:-:S02]  /*17a60*/  IADD3.X R13, PT, PT, R3, RZ, RZ, P5, !PT ;  /* 0x000000ff030d7210 */ /* 0x000fc40002ffe4ff */
[----:B------:R-:W-:Y:S02]  /*17a70*/  ELECT P5, URZ, PT ;  /* 0x0000000000ff782f */ /* 0x000fe400038a0000 */
[----:B------:R-:W-:Y:S01]  /*17a80*/  R2UR UR22, R7 ;  /* 0x00000000071672ca */ /* 0x000fe200000e0000 */
[----:B------:R-:W-:Y:S01]  /*17a90*/  UIADD3 UR62, UPT, UPT, UR8, 0x100000, URZ ;  /* 0x00100000083e7890 */ /* 0x000fe2000fffe0ff */
[----:B------:R-:W-:Y:S01]  /*17aa0*/  R2UR UR51, R3 ;  /* 0x00000000033372ca */ /* 0x000fe200000e0000 */
[----:B------:R-:W-:Y:S01]  /*17ab0*/  UMOV UR26, 0x0 ;  /* 0x00000000001a7882 */ /* 0x000fe20000000000 */
[----:B------:R-:W-:Y:S01]  /*17ac0*/  R2UR UR33, R10 ;  /* 0x000000000a2172ca */ /* 0x000fe200000e0000 */
[----:B------:R-:W-:Y:S01]  /*17ad0*/  UMOV UR27, 0x4400490 ;  /* 0x04400490001b7882 */ /* 0x000fe20000000000 */
[----:B------:R-:W-:Y:S01]  /*17ae0*/  R2UR UR23, R13 ;  /* 0x000000000d1772ca */ /* 0x000fe200000e0000 */
[----:B------:R-:W-:Y:S02]  /*17af0*/  UIADD3 UR17, UPT, UPT, UR8, 0x100000, URZ ;  /* 0x0010000008117890 */ /* 0x000fe4000fffe0ff */
[----:B------:R-:W-:-:S02]  /*17b00*/  UIADD3 UR16, UPT, UPT, UR8, 0x188, URZ ;  /* 0x0000018808107890 */ /* 0x000fc4000fffe0ff */
[----:B------:R-:W-:Y:S01]  /*17b10*/  UIADD3 UR15, UPT, UPT, UR8, 0x100000, URZ ;  /* 0x00100000080f7890 */ /* 0x000fe2000fffe0ff */
[----:B------:R-:W-:Y:S01]  /*17b20*/  @P5 MOV R5, 0x40004040 ;  /* 0x4000404000055802 */ /* 0x000fe20000000f00 */
[----:B------:R-:W-:Y:S01]  /*17b30*/  UIADD3 UR72, UPT, UPT, UR8, 0x190, URZ ;  /* 0x0000019008487890 */ /* 0x000fe2000fffe0ff */
[----:B------:R-:W-:Y:S01]  /*17b40*/  @P5 R2UR UR54, R4 ;  /* 0x00000000043652ca */ /* 0x000fe200000e0000 */
[----:B------:R-:W-:Y:S01]  /*17b50*/  UIADD3 UR69, UPT, UPT, UR8, 0x100000, URZ ;  /* 0x0010000008457890 */ /* 0x000fe2000fffe0ff */
[----:B------:R-:W-:Y:S01]  /*17b60*/  @P5 R2UR UR55, R5 ;  /* 0x00000000053752ca */ /* 0x000fe200000e0000 */
[----:B------:R-:W-:Y:S01]  /*17b70*/  UIADD3 UR75, UPT, UPT, UR8, 0x198, URZ ;  /* 0x00000198084b7890 */ /* 0x000fe2000fffe0ff */
[C---:B------:R-:W-:Y:S01]  /*17b80*/  IADD3 R5, P6, PT, R0.reuse, 0x800, RZ ;  /* 0x0000080000057810 */ /* 0x040fe20007fde0ff */
[----:B------:R-:W-:Y:S02]  /*17b90*/  UIADD3 UR76, UPT, UPT, UR8, 0x100000, URZ ;  /* 0x00100000084c7890 */ /* 0x000fe4000fffe0ff */
[----:B------:R-:W-:Y:S01]  /*17ba0*/  UIADD3 UR77, UPT, UPT, UR8, 0x1a0, URZ ;  /* 0x000001a0084d7890 */ /* 0x000fe2000fffe0ff */
[----:B------:R-:W-:Y:S01]  /*17bb0*/  R2UR UR18, R5 ;  /* 0x00000000051272ca */ /* 0x000fe200000e0000 */
[--C-:B------:R-:W-:Y:S01]  /*17bc0*/  IMAD.X R12, RZ, RZ, R3.reuse, P6 ;  /* 0x000000ffff0c7224 */ /* 0x100fe200030e0603 */
[C---:B------:R-:W-:Y:S01]  /*17bd0*/  IADD3 R4, P6, PT, R0.reuse, 0x802, RZ ;  /* 0x0000080200047810 */ /* 0x040fe20007fde0ff */
[----:B------:R-:W-:Y:S01]  /*17be0*/  UMOV UR60, 0x0 ;  /* 0x00000000003c7882 */ /* 0x000fe20000000000 */
[----:B------:R-:W-:Y:S01]  /*17bf0*/  UMOV UR61, 0x4400490 ;  /* 0x04400490003d7882 */ /* 0x000fe20000000000 */
[----:B------:R-:W-:Y:S01]  /*17c00*/  UMOV UR64, 0x0 ;  /* 0x0000000000407882 */ /* 0x000fe20000000000 */
[C---:B------:R-:W-:Y:S01]  /*17c10*/  IADD3.X R14, PT, PT, R3.reuse, RZ, RZ, P6, !PT ;  /* 0x000000ff030e7210 */ /* 0x040fe200037fe4ff */
[----:B------:R0:W-:Y:S01]  /*17c20*/  UTCHMMA tmem[UR4], gdesc[UR54], tmem[UR8], tmem[UR48], idesc[UR49], UPT ;  /* 0x00ff3036040079ea */ /* 0x0001e2000b800008 */
[----:B------:R-:W-:Y:S01]  /*17c30*/  IADD3 R6, P6, PT, R0, 0x804, RZ ;  /* 0x0000080400067810 */ /* 0x000fe20007fde0ff */
[----:B------:R1:W-:Y:S01]  /*17c40*/  UTCHMMA tmem[UR66], gdesc[UR50], tmem[UR8], tmem[UR44], idesc[UR45], UPT ;  /* 0x00ff2c32420079ea */ /* 0x0003e2000b800008 */
[----:B------:R-:W-:Y:S01]  /*17c50*/  R2UR UR40, R4 ;  /* 0x00000000042872ca */ /* 0x000fe200000e0000 */
[----:B------:R-:W-:Y:S01]  /*17c60*/  UTCHMMA tmem[UR74], gdesc[UR38], tmem[UR8], tmem[UR34], idesc[UR35], UPT ;  /* 0x00ff22264a0079ea */ /* 0x000fe2000b800008 */
[----:B------:R-:W-:Y:S01]  /*17c70*/  R2UR UR58, R6 ;  /* 0x00000000063a72ca */ /* 0x000fe200000e0000 */
[--C-:B------:R-:W-:Y:S01]  /*17c80*/  IMAD.X R16, RZ, RZ, R3.reuse, P6 ;  /* 0x000000ffff107224 */ /* 0x100fe200030e0603 */
[----:B------:R-:W-:Y:S01]  /*17c90*/  IADD3 R4, P6, PT, R0, 0xffe, RZ ;  /* 0x00000ffe00047810 */ /* 0x000fe20007fde0ff */
[----:B------:R-:W-:Y:S01]  /*17ca0*/  UTCHMMA tmem[UR73], gdesc[UR32], tmem[UR8], tmem[UR28], idesc[UR29], UPT ;  /* 0x00ff1c20490079ea */ /* 0x000fe2000b800008 */
[----:B------:R-:W-:Y:S01]  /*17cb0*/  R2UR UR19, R12 ;  /* 0x000000000c1372ca */ /* 0x000fe200000e0000 */
[----:B------:R2:W-:Y:S01]  /*17cc0*/  UTCHMMA tmem[UR14], gdesc[UR22], tmem[UR8], tmem[UR26], idesc[UR27], UPT ;  /* 0x00ff1a160e0079ea */ /* 0x0005e2000b800008 */
[C---:B------:R-:W-:Y:S01]  /*17cd0*/  IADD3.X R15, PT, PT, R3.reuse, RZ, RZ, P6, !PT ;  /* 0x000000ff030f7210 */ /* 0x040fe200037fe4ff */
[----:B0-----:R-:W-:Y:S01]  /*17ce0*/  UIADD3 UR54, UPT, UPT, UR8, 0x100000, URZ ;  /* 0x0010000008367890 */ /* 0x001fe2000fffe0ff */
[----:B------:R-:W-:Y:S01]  /*17cf0*/  R2UR UR56, R4 ;  /* 0x00000000043872ca */ /* 0x000fe200000e0000 */
[----:B------:R-:W-:Y:S01]  /*17d00*/  UIADD3 UR55, UPT, UPT, UR8, 0x1a8, URZ ;  /* 0x000001a808377890 */ /* 0x000fe2000fffe0ff */
[----:B------:R-:W-:Y:S01]  /*17d10*/  IADD3 R4, P6, PT, R0, 0x1000, RZ ;  /* 0x0000100000047810 */ /* 0x000fe20007fde0ff */
[----:B-1----:R-:W-:Y:S01]  /*17d20*/  UIADD3 UR50, UPT, UPT, UR8, 0x100000, URZ ;  /* 0x0010000008327890 */ /* 0x002fe2000fffe0ff */
[----:B------:R-:W-:Y:S01]  /*17d30*/  R2UR UR41, R14 ;  /* 0x000000000e2972ca */ /* 0x000fe200000e0000 */
[----:B------:R-:W-:Y:S01]  /*17d40*/  UIADD3 UR51, UPT, UPT, UR8, 0x1b0, URZ ;  /* 0x000001b008337890 */ /* 0x000fe2000fffe0ff */
[----:B------:R-:W-:Y:S01]  /*17d50*/  R2UR UR52, R4 ;  /* 0x00000000043472ca */ /* 0x000fe200000e0000 */
[--C-:B------:R-:W-:Y:S01]  /*17d60*/  IMAD.X R11, RZ, RZ, R3.reuse, P6 ;  /* 0x000000ffff0b7224 */ /* 0x100fe200030e0603 */
[----:B------:R-:W-:Y:S01]  /*17d70*/  IADD3 R4, P6, PT, R0, 0x1002, RZ ;  /* 0x0000100200047810 */ /* 0x000fe20007fde0ff */
[----:B--2---:R-:W-:Y:S01]  /*17d80*/  UMOV UR22, 0x0 ;  /* 0x0000000000167882 */ /* 0x004fe20000000000 */
[----:B------:R-:W-:Y:S01]  /*17d90*/  R2UR UR59, R16 ;  /* 0x00000000103b72ca */ /* 0x000fe200000e0000 */
[----:B------:R-:W-:Y:S01]  /*17da0*/  UMOV UR23, 0x4400490 ;  /* 0x0440049000177882 */ /* 0x000fe20000000000 */
[----:B------:R-:W-:Y:S01]  /*17db0*/  IADD3.X R9, PT, PT, R3, RZ, RZ, P6, !PT ;  /* 0x000000ff03097210 */ /* 0x000fe200037fe4ff */
[----:B------:R-:W-:Y:S01]  /*17dc0*/  UMOV UR32, 0x0 ;  /* 0x0000000000207882 */ /* 0x000fe20000000000 */
[----:B------:R-:W-:Y:S01]  /*17dd0*/  R2UR UR46, R4 ;  /* 0x00000000042e72ca */ /* 0x000fe200000e0000 */
[----:B------:R-:W-:Y:S01]  /*17de0*/  UMOV UR33, 0x4400490 ;  /* 0x0440049000217882 */ /* 0x000fe20000000000 */
[----:B------:R-:W-:Y:S01]  /*17df0*/  IADD3 R4, P6, PT, R0, 0x1004, RZ ;  /* 0x0000100400047810 */ /* 0x000fe20007fde0ff */
[----:B------:R0:W-:Y:S01]  /*17e00*/  UTCHMMA tmem[UR13], gdesc[UR18], tmem[UR8], tmem[UR22], idesc[UR23], UPT ;  /* 0x00ff16120d0079ea */ /* 0x0001e2000b800008 */
[----:B------:R-:W-:Y:S01]  /*17e10*/  R2UR UR57, R15 ;  /* 0x000000000f3972ca */ /* 0x000fe200000e0000 */
[----:B------:R-:W-:Y:S01]  /*17e20*/  UIADD3 UR14, UPT, UPT, UR8, 0x100000, URZ ;  /* 0x00100000080e7890 */ /* 0x000fe2000fffe0ff */
[----:B------:R-:W-:Y:S01]  /*17e30*/  R2UR UR42, R4 ;  /* 0x00000000042a72ca */ /* 0x000fe200000e0000 */
[--C-:B------:R-:W-:Y:S01]  /*17e40*/  IMAD.X R8, RZ, RZ, R3.reuse, P6 ;  /* 0x000000ffff087224 */ /* 0x100fe200030e0603 */
[----:B------:R-:W-:Y:S01]  /*17e50*/  IADD3 R4, P6, PT, R0, 0x17fe, RZ ;  /* 0x000017fe00047810 */ /* 0x000fe20007fde0ff */
[----:B------:R-:W-:Y:S01]  /*17e60*/  UIADD3 UR38, UPT, UPT, UR8, 0x1b8, URZ ;  /* 0x000001b808267890 */ /* 0x000fe2000fffe0ff */
[----:B------:R-:W-:Y:S01]  /*17e70*/  R2UR UR53, R11 ;  /* 0x000000000b3572ca */ /* 0x000fe200000e0000 */
[----:B------:R0:W-:Y:S01]  /*17e80*/  UTCHMMA tmem[UR68], gdesc[UR40], tmem[UR8], tmem[UR26], idesc[UR27], UPT ;  /* 0x00ff1a28440079ea */ /* 0x0001e2000b800008 */
[----:B------:R-:W-:Y:S01]  /*17e90*/  IADD3.X R7, PT, PT, R3, RZ, RZ, P6, !PT ;  /* 0x000000ff03077210 */ /* 0x000fe200037fe4ff */
[----:B------:R0:W-:Y:S01]  /*17ea0*/  UTCHMMA tmem[UR63], gdesc[UR58], tmem[UR8], tmem[UR32], idesc[UR33], UPT ;  /* 0x00ff203a3f0079ea */ /* 0x0001e2000b800008 */
[----:B------:R-:W-:Y:S01]  /*17eb0*/  R2UR UR36, R4 ;  /* 0x00000000042472ca */ /* 0x000fe200000e0000 */
[----:B------:R-:W-:Y:S01]  /*17ec0*/  UMOV UR65, 0x4400490 ;  /* 0x0440049000417882 */ /* 0x000fe20000000000 */
[----:B------:R-:W-:Y:S01]  /*17ed0*/  IADD3 R4, P6, PT, R0, 0x1800, RZ ;  /* 0x0000180000047810 */ /* 0x000fe20007fde0ff */
[----:B------:R0:W-:Y:S01]  /*17ee0*/  UTCHMMA tmem[UR4], gdesc[UR56], tmem[UR62], tmem[UR28], idesc[UR29], UPT ;  /* 0x00ff1c38040079ea */ /* 0x0001e2000b80003e */
[----:B------:R-:W-:Y:S01]  /*17ef0*/  R2UR UR47, R9 ;  /* 0x00000000092f72ca */ /* 0x000fe200000e0000 */
[----:B------:R-:W-:Y:S01]  /*17f00*/  UMOV UR66, 0x0 ;  /* 0x0000000000427882 */ /* 0x000fe20000000000 */
[----:B------:R-:W-:Y:S01]  /*17f10*/  R2UR UR30, R4 ;  /* 0x00000000041e72ca */ /* 0x000fe200000e0000 */
[--C-:B------:R-:W-:Y:S01]  /*17f20*/  IMAD.X R6, RZ, RZ, R3.reuse, P6 ;  /* 0x000000ffff067224 */ /* 0x100fe200030e0603 */
[----:B------:R-:W-:Y:S01]  /*17f30*/  IADD3 R4, P6, PT, R0, 0x1802, RZ ;  /* 0x0000180200047810 */ /* 0x000fe20007fde0ff */
[----:B------:R-:W-:Y:S01]  /*17f40*/  UMOV UR67, 0x4400490 ;  /* 0x0440049000437882 */ /* 0x000fe20000000000 */
[----:B------:R-:W-:Y:S01]  /*17f50*/  R2UR UR43, R8 ;  /* 0x00000000082b72ca */ /* 0x000fe200000e0000 */
[----:B------:R0:W-:Y:S01]  /*17f60*/  UTCHMMA tmem[UR16], gdesc[UR52], tmem[UR17], tmem[UR60], idesc[UR61], UPT ;  /* 0x00ff3c34100079ea */ /* 0x0001e2000b800011 */
[----:B------:R-:W-:Y:S01]  /*17f70*/  IADD3.X R5, PT, PT, R3, RZ, RZ, P6, !PT ;  /* 0x000000ff03057210 */ /* 0x000fe200037fe4ff */
[----:B------:R-:W-:Y:S01]  /*17f80*/  UMOV UR70, 0x0 ;  /* 0x0000000000467882 */ /* 0x000fe20000000000 */
[----:B------:R-:W-:Y:S01]  /*17f90*/  IADD3 R0, P6, PT, R0, 0x1804, RZ ;  /* 0x0000180400007810 */ /* 0x000fe20007fde0ff */
[----:B------:R-:W-:Y:S01]  /*17fa0*/  UMOV UR71, 0x4400490 ;  /* 0x0440049000477882 */ /* 0x000fe20000000000 */
[----:B------:R-:W-:Y:S01]  /*17fb0*/  R2UR UR24, R4 ;  /* 0x00000000041872ca */ /* 0x000fe200000e0000 */
[----:B------:R0:W-:Y:S01]  /*17fc0*/  UTCHMMA tmem[UR72], gdesc[UR46], tmem[UR15], tmem[UR64], idesc[UR65], UPT ;  /* 0x00ff402e480079ea */ /* 0x0001e2000b80000f */
[----:B------:R-:W-:Y:S01]  /*17fd0*/  R2UR UR20, R0 ;  /* 0x00000000001472ca */ /* 0x000fe200000e0000 */
[----:B------:R-:W-:Y:S01]  /*17fe0*/  IMAD.X R4, RZ, RZ, R3, P6 ;  /* 0x000000ffff047224 */ /* 0x000fe200030e0603 */
[----:B------:R-:W-:-:S02]  /*17ff0*/  @P5 MOV R0, R142 ;  /* 0x0000008e00005202 */ /* 0x000fc40000000f00 */
[----:B------:R-:W-:Y:S01]  /*18000*/  R2UR UR37, R7 ;  /* 0x00000000072572ca */ /* 0x000fe200000e0000 */
[----:B------:R0:W-:Y:S01]  /*18010*/  UTCHMMA tmem[UR75], gdesc[UR42], tmem[UR69], tmem[UR66], idesc[UR67], UPT ;  /* 0x00ff422a4b0079ea */ /* 0x0001e2000b800045 */
[----:B------:R-:W-:Y:S02]  /*18020*/  R2UR UR31, R6 ;  /* 0x00000000061f72ca */ /* 0x000fe400000e0000 */
[----:B------:R-:W-:Y:S02]  /*18030*/  R2UR UR25, R5 ;  /* 0x00000000051972ca */ /* 0x000fe400000e0000 */
[----:B------:R-:W-:Y:S02]  /*18040*/  R2UR UR21, R4 ;  /* 0x00000000041572ca */ /* 0x000fe400000e0000 */
[----:B------:R-:W-:-:S05]  /*18050*/  @P5 R2UR UR12, R0 ;  /* 0x00000000000c52ca */ /* 0x000fca00000e0000 */
[----:B------:R0:W-:Y:S02]  /*18060*/  UTCHMMA tmem[UR77], gdesc[UR36], tmem[UR76], tmem[UR70], idesc[UR71], UPT ;  /* 0x00ff46244d0079ea */ /* 0x0001e4000b80004c */
[----:B------:R0:W-:Y:S02]  /*18070*/  UTCHMMA tmem[UR55], gdesc[UR30], tmem[UR54], tmem[UR48], idesc[UR49], UPT ;  /* 0x00ff301e370079ea */ /* 0x0001e4000b800036 */
[----:B------:R0:W-:Y:S02]  /*18080*/  UTCHMMA tmem[UR51], gdesc[UR24], tmem[UR50], tmem[UR44], idesc[UR45], UPT ;  /* 0x00ff2c18330079ea */ /* 0x0001e4000b800032 */
[----:B------:R0:W-:Y:S02]  /*18090*/  UTCHMMA tmem[UR38], gdesc[UR20], tmem[UR14], tmem[UR34], idesc[UR35], UPT ;  /* 0x00ff2214260079ea */ /* 0x0001e4000b80000e */
[----:B------:R0:W-:Y:S01]  /*180a0*/  UTCBAR [UR12], URZ ;  /* 0x000000ff0c0073e9 */ /* 0x0001e200080000ff */
[----:B------:R-:W-:Y:S01]  /*180b0*/  NOP ;  /* 0x0000000000007918 */ /* 0x000fe20000000000 */
.L_x_11:
[----:B------:R-:W2:Y:S01]  /*180c0*/  LDL.LU R0, [R1+0x8c0] ;  /* 0x0008c00001007983 */ /* 0x000ea20000300800 */
[----:B------:R-:W-:Y:S01]  /*180d0*/  ISETP.GE.AND P5, PT, R17, 0x1, PT ;  /* 0x000000011100780c */ /* 0x000fe20003fa6270 */
[----:B------:R-:W-:Y:S01]  /*180e0*/  IMAD.MOV.U32 R197, RZ, RZ, RZ ;  /* 0x000000ffffc57224 */ /* 0x000fe200078e00ff */
[----:B------:R-:W-:Y:S01]  /*180f0*/  FSEL R133, R133, -INF , P4 ;  /* 0xff80000085857808 */ /* 0x000fe20002000000 */
[----:B--2---:R-:W-:-:S05]  /*18100*/  FADD R144, R144, R0 ;  /* 0x0000000090907221 */ /* 0x004fca0000000000 */
[----:B------:R-:W-:-:S05]  /*18110*/  FSEL R144, R144, 1, P4 ;  /* 0x3f80000090907808 */ /* 0x000fca0002000000 */
[----:B------:R-:W-:Y:S05]  /*18120*/  @!P5 BRA `(.L_x_12) ;  /* 0x000000d000e8d947 */ /* 0x000fea0003800000 */
[----:B------:R-:W2:Y:S01]  /*18130*/  LDL R6, [R1+0x1038] ;  /* 0x0010380001067983 */ /* 0x000ea20000100800 */
[----:B------:R-:W-:Y:S01]  /*18140*/  SHF.R.U32.HI R140, RZ, 0x4, R140 ;  /* 0x00000004ff8c7819 */ /* 0x000fe2000001168c */
[----:B------:R-:W-:Y:S01]  /*18150*/  HFMA2 R37, -RZ, RZ, 0, 0 ;  /* 0x00000000ff257431 */ /* 0x000fe200000001ff */
[----:B------:R-:W-:Y:S01]  /*18160*/  LOP3.LUT R2, R2, 0xff7fffff, RZ, 0xc0, !PT ;  /* 0xff7fffff02027812 */ /* 0x000fe200078ec0ff */
[----:B------:R-:W-:Y:S01]  /*18170*/  IMAD.MOV.U32 R139, RZ, RZ, 0x1 ;  /* 0x00000001ff8b7424 */ /* 0x000fe200078e00ff */
[----:B------:R-:W-:Y:S01]  /*18180*/  SGXT.U32 R0, R140, 0xe ;  /* 0x0000000e8c00781a */ /* 0x000fe20000000000 */
[----:B------:R-:W-:Y:S01]  /*18190*/  IMAD.MOV.U32 R145, RZ, RZ, RZ ;  /* 0x000000ffff917224 */ /* 0x000fe200078e00ff */
[----:B------:R-:W-:Y:S02]  /*181a0*/  @P3 LOP3.LUT R2, R2, 0x800000, RZ, 0xfc, !PT ;  /* 0x0080000002023812 */ /* 0x000fe400078efcff */
[----:B------:R-:W-:Y:S01]  /*181b0*/  LOP3.LUT R3, R3, 0xfffffffe, RZ, 0xc0, !PT ;  /* 0xfffffffe03037812 */ /* 0x000fe200078ec0ff */
[----:B------:R1:W-:Y:S01]  /*181c0*/  STL [R1+0x77c], R0 ;  /* 0x00077c0001007387 */ /* 0x0003e20000100800 */
[----:B------:R-:W-:-:S02]  /*181d0*/  LOP3.LUT R2, R2, 0xffbfffff, RZ, 0xc0, !PT ;  /* 0xffbfffff02027812 */ /* 0x000fc400078ec0ff */
[----:B------:R-:W-:Y:S02]  /*181e0*/  MOV R16, RZ ;  /* 0x000000ff00107202 */ /* 0x000fe40000000f00 */
[----:B------:R-:W-:Y:S02]  /*181f0*/  @P2 LOP3.LUT R2, R2, 0x400000, RZ, 0xfc, !PT ;  /* 0x0040000002022812 */ /* 0x000fe400078efcff */
[----:B------:R-:W-:Y:S02]  /*18200*/  R2UR UR7, R142 ;  /* 0x000000008e0772ca */ /* 0x000fe400000e0000 */
[----:B------:R-:W-:Y:S02]  /*18210*/  LOP3.LUT R2, R2, 0xffdfffff, RZ, 0xc0, !PT ;  /* 0xffdfffff02027812 */ /* 0x000fe400078ec0ff */
[----:B-1----:R-:W-:Y:S02]  /*18220*/  IADD3 R0, P4, PT, R0, 0x2, RZ ;  /* 0x0000000200007810 */ /* 0x002fe40007f9e0ff */
[----:B------:R-:W-:-:S02]  /*18230*/  @P1 LOP3.LUT R2, R2, 0x200000, RZ, 0xfc, !PT ;  /* 0x0020000002021812 */ /* 0x000fc400078efcff */
[----:B0-----:R-:W-:Y:S01]  /*18240*/  R2UR UR12, R0 ;  /* 0x00000000000c72ca */ /* 0x001fe200000e0000 */
[----:B------:R-:W-:Y:S01]  /*18250*/  IMAD.MOV.U32 R0, RZ, RZ, RZ ;  /* 0x000000ffff007224 */ /* 0x000fe200078e00ff */
[----:B------:R-:W-:Y:S02]  /*18260*/  LOP3.LUT R2, R2, 0xffefffff, RZ, 0xc0, !PT ;  /* 0xffefffff02027812 */ /* 0x000fe400078ec0ff */
[----:B------:R-:W-:Y:S02]  /*18270*/  MOV R140, RZ ;  /* 0x000000ff008c7202 */ /* 0x000fe40000000f00 */
[----:B------:R-:W-:Y:S02]  /*18280*/  IADD3.X R0, PT, PT, R0, 0x40004040, RZ, P4, !PT ;  /* 0x4000404000007810 */ /* 0x000fe400027fe4ff */
[----:B------:R-:W-:Y:S02]  /*18290*/  @P0 LOP3.LUT R2, R2, 0x100000, RZ, 0xfc, !PT ;  /* 0x0010000002020812 */ /* 0x000fe400078efcff */
[----:B------:R-:W-:-:S02]  /*182a0*/  R2UR UR13, R0 ;  /* 0x00000000000d72ca */ /* 0x000fc400000e0000 */
[----:B------:R-:W-:-:S11]  /*182b0*/  LOP3.LUT R2, R2, 0xfffbffff, RZ, 0xc0, !PT ;  /* 0xfffbffff02027812 */ /* 0x000fd600078ec0ff */
[----:B------:R-:W-:Y:S01]  /*182c0*/  UIADD3.64 UR72, UPT, UPT, UR12, 0x2, URZ ;  /* 0x000000020c487897 */ /* 0x000fe2000fffe0ff */
[----:B--2---:R-:W-:-:S04]  /*182d0*/  IADD3 R252, PT, PT, R6, 0x60000, RZ ;  /* 0x0006000006fc7810 */ /* 0x004fc80007ffe0ff */
[----:B------:R-:W-:-:S04]  /*182e0*/  SHF.R.U32.HI R252, RZ, 0x4, R252 ;  /* 0x00000004fffc7819 */ /* 0x000fc800000116fc */
[----:B------:R-:W-:-:S04]  /*182f0*/  SGXT.U32 R252, R252, 0xe ;  /* 0x0000000efcfc781a */ /* 0x000fc80000000000 */
[----:B------:R-:W-:-:S04]  /*18300*/  IADD3 R0, P5, PT, R252, 0x80, RZ ;  /* 0x00000080fc007810 */ /* 0x000fc80007fbe0ff */
[C---:B------:R-:W-:Y:S02]  /*18310*/  IADD3 R4, P4, PT, R0.reuse, 0x80, RZ ;  /* 0x0000008000047810 */ /* 0x040fe40007f9e0ff */
[----:B------:R-:W-:Y:S02]  /*18320*/  R2UR UR70, R0 ;  /* 0x00000000004672ca */ /* 0x000fe400000e0000 */
[----:B------:R-:W-:Y:S01]  /*18330*/  R2UR UR68, R4 ;  /* 0x00000000044472ca */ /* 0x000fe200000e0000 */
[----:B------:R-:W-:-:S05]  /*18340*/  HFMA2 R4, -RZ, RZ, 0, 0 ;  /* 0x00000000ff047431 */ /* 0x000fca00000001ff */
[----:B------:R-:W-:Y:S02]  /*18350*/  IADD3.X R4, PT, PT, R4, 0x40004040, RZ, P5, !PT ;  /* 0x4000404004047810 */ /* 0x000fe40002ffe4ff */
[----:B------:R-:W-:Y:S02]  /*18360*/  IADD3 R5, P5, PT, R0, 0x100, RZ ;  /* 0x0000010000057810 */ /* 0x000fe40007fbe0ff */
[----:B------:R-:W-:Y:S01]  /*18370*/  R2UR UR71, R4 ;  /* 0x00000000044772ca */ /* 0x000fe200000e0000 */
[----:B------:R-:W-:Y:S01]  /*18380*/  IMAD.X R7, RZ, RZ, R4, P4 ;  /* 0x000000ffff077224 */ /* 0x000fe200020e0604 */
[----:B------:R-:W-:Y:S02]  /*18390*/  R2UR UR76, R5 ;  /* 0x00000000054c72ca */ /* 0x000fe400000e0000 */
[----:B------:R-:W-:Y:S02]  /*183a0*/  IADD3 R5, P4, PT, R0, 0x180, RZ ;  /* 0x0000018000057810 */ /* 0x000fe40007f9e0ff */
[----:B------:R-:W-:-:S02]  /*183b0*/  IADD3.X R9, PT, PT, R4, RZ, RZ, P5, !PT ;  /* 0x000000ff04097210 */ /* 0x000fc40002ffe4ff */
[----:B------:R-:W-:Y:S01]  /*183c0*/  R2UR UR74, R5 ;  /* 0x00000000054a72ca */ /* 0x000fe200000e0000 */
[----:B------:R-:W-:Y:S01]  /*183d0*/  IMAD.X R15, RZ, RZ, R4, P4 ;  /* 0x000000ffff0f7224 */ /* 0x000fe200020e0604 */
[C---:B------:R-:W-:Y:S02]  /*183e0*/  IADD3 R5, P5, PT, R0.reuse, 0x200, RZ ;  /* 0x0000020000057810 */ /* 0x040fe40007fbe0ff */
[----:B------:R-:W-:Y:S02]  /*183f0*/  R2UR UR69, R7 ;  /* 0x00000000074572ca */ /* 0x000fe400000e0000 */
[----:B------:R-:W-:Y:S02]  /*18400*/  R2UR UR14, R5 ;  /* 0x00000000050e72ca */ /* 0x000fe400000e0000 */
[----:B------:R-:W-:Y:S02]  /*18410*/  IADD3 R5, P4, PT, R0, 0x280, RZ ;  /* 0x0000028000057810 */ /* 0x000fe40007f9e0ff */
[----:B------:R-:W-:-:S02]  /*18420*/  IADD3.X R14, PT, PT, R4, RZ, RZ, P5, !PT ;  /* 0x000000ff040e7210 */ /* 0x000fc40002ffe4ff */
[----:B------:R-:W-:Y:S01]  /*18430*/  R2UR UR16, R5 ;  /* 0x00000000051072ca */ /* 0x000fe200000e0000 */
[--C-:B------:R-:W-:Y:S01]  /*18440*/  IMAD.X R13, RZ, RZ, R4.reuse, P4 ;  /* 0x000000ffff0d7224 */ /* 0x100fe200020e0604 */
[C---:B------:R-:W-:Y:S02]  /*18450*/  IADD3 R5, P5, PT, R0.reuse, 0x300, RZ ;  /* 0x0000030000057810 */ /* 0x040fe40007fbe0ff */
[----:B------:R-:W-:Y:S01]  /*18460*/  R2UR UR77, R9 ;  /* 0x00000000094d72ca */ /* 0x000fe200000e0000 */
[----:B------:R-:W-:Y:S01]  /*18470*/  IMAD.U32 R19, RZ, RZ, UR69 ;  /* 0x00000045ff137e24 */ /* 0x000fe2000f8e00ff */
[----:B------:R-:W-:Y:S01]  /*18480*/  R2UR UR18, R5 ;  /* 0x00000000051272ca */ /* 0x000fe200000e0000 */
[----:B------:R-:W-:Y:S01]  /*18490*/  IMAD.X R12, RZ, RZ, R4, P5 ;  /* 0x000000ffff0c7224 */ /* 0x000fe200028e0604 */
[----:B------:R-:W-:Y:S02]  /*184a0*/  IADD3 R5, P4, PT, R0, 0x380, RZ ;  /* 0x0000038000057810 */ /* 0x000fe40007f9e0ff */
[----:B------:R-:W-:-:S02]  /*184b0*/  R2UR UR17, R13 ;  /* 0x000000000d1172ca */ /* 0x000fc400000e0000 */
[----:B------:R-:W-:Y:S01]  /*184c0*/  R2UR UR20, R5 ;  /* 0x00000000051472ca */ /* 0x000fe200000e0000 */
[----:B------:R-:W-:Y:S01]  /*184d0*/  IMAD.X R11, RZ, RZ, R4, P4 ;  /* 0x000000ffff0b7224 */ /* 0x000fe200020e0604 */
[----:B------:R-:W-:Y:S02]  /*184e0*/  IADD3 R5, PT, PT, R6, 0x40000, RZ ;  /* 0x0004000006057810 */ /* 0x000fe40007ffe0ff */
[----:B------:R-:W-:Y:S02]  /*184f0*/  IADD3 R6, P6, PT, R0, 0x400, RZ ;  /* 0x0000040000067810 */ /* 0x000fe40007fde0ff */
[----:B------:R-:W-:Y:S02]  /*18500*/  SHF.R.U32.HI R5, RZ, 0x4, R5 ;  /* 0x00000004ff057819 */ /* 0x000fe40000011605 */
[----:B------:R-:W-:Y:S02]  /*18510*/  R2UR UR22, R6 ;  /* 0x00000000061672ca */ /* 0x000fe400000e0000 */
[----:B------:R-:W-:-:S02]  /*18520*/  SGXT.U32 R8, R5, 0xe ;  /* 0x0000000e0508781a */ /* 0x000fc40000000000 */
[----:B------:R-:W-:Y:S02]  /*18530*/  IADD3 R5, P0, PT, R0, 0x480, RZ ;  /* 0x0000048000057810 */ /* 0x000fe40007f1e0ff */
[----:B------:R-:W-:Y:S01]  /*18540*/  IADD3 R17, P4, PT, R8, 0x2, RZ ;  /* 0x0000000208117810 */ /* 0x000fe20007f9e0ff */
[----:B------:R-:W-:Y:S01]  /*18550*/  STL [R1+0x778], R8 ;  /* 0x0007780801007387 */ /* 0x000fe20000100800 */
[----:B------:R-:W-:Y:S02]  /*18560*/  R2UR UR24, R5 ;  /* 0x00000000051872ca */ /* 0x000fe400000e0000 */
[----:B------:R-:W-:Y:S02]  /*18570*/  IADD3 R5, P1, PT, R0, 0x500, RZ ;  /* 0x0000050000057810 */ /* 0x000fe40007f3e0ff */
[----:B------:R-:W-:Y:S02]  /*18580*/  IADD3.X R16, PT, PT, R16, 0x40004040, RZ, P4, !PT ;  /* 0x4000404010107810 */ /* 0x000fe400027fe4ff */
[----:B------:R-:W-:-:S02]  /*18590*/  R2UR UR26, R5 ;  /* 0x00000000051a72ca */ /* 0x000fc400000e0000 */
[----:B------:R-:W-:Y:S02]  /*185a0*/  IADD3.X R10, PT, PT, R4, RZ, RZ, P6, !PT ;  /* 0x000000ff040a7210 */ /* 0x000fe400037fe4ff */
[----:B------:R-:W-:Y:S02]  /*185b0*/  @P0 LOP3.LUT R2, R2, 0x40000, RZ, 0xfc, !PT ;  /* 0x0004000002020812 */ /* 0x000fe400078efcff */
[----:B------:R-:W-:Y:S02]  /*185c0*/  IADD3 R5, P0, PT, R0, 0x580, RZ ;  /* 0x0000058000057810 */ /* 0x000fe40007f1e0ff */
[----:B------:R-:W-:Y:S02]  /*185d0*/  LOP3.LUT R2, R2, 0xfffdffff, RZ, 0xc0, !PT ;  /* 0xfffdffff02027812 */ /* 0x000fe400078ec0ff */
[----:B------:R-:W-:Y:S02]  /*185e0*/  R2UR UR28, R5 ;  /* 0x00000000051c72ca */ /* 0x000fe400000e0000 */
[----:B------:R-:W-:-:S02]  /*185f0*/  @P1 LOP3.LUT R2, R2, 0x20000, RZ, 0xfc, !PT ;  /* 0x0002000002021812 */ /* 0x000fc400078efcff */
[----:B------:R-:W-:Y:S02]  /*18600*/  IADD3 R5, P1, PT, R0, 0x600, RZ ;  /* 0x0000060000057810 */ /* 0x000fe40007f3e0ff */
[----:B------:R-:W-:Y:S02]  /*18610*/  LOP3.LUT R2, R2, 0xfffeffff, RZ, 0xc0, !PT ;  /* 0xfffeffff02027812 */ /* 0x000fe400078ec0ff */
[----:B------:R-:W-:Y:S02]  /*18620*/  R2UR UR30, R5 ;  /* 0x00000000051e72ca */ /* 0x000fe400000e0000 */
[----:B------:R-:W-:Y:S02]  /*18630*/  @P0 LOP3.LUT R2, R2, 0x10000, RZ, 0xfc, !PT ;  /* 0x0001000002020812 */ /* 0x000fe400078efcff */
[----:B------:R-:W-:Y:S02]  /*18640*/  IADD3 R5, P0, PT, R0, 0x680, RZ ;  /* 0x0000068000057810 */ /* 0x000fe40007f1e0ff */
[----:B------:R-:W-:-:S02]  /*18650*/  LOP3.LUT R2, R2, 0xffff7fff, RZ, 0xc0, !PT ;  /* 0xffff7fff02027812 */ /* 0x000fc400078ec0ff */
[----:B------:R-:W-:Y:S02]  /*18660*/  R2UR UR32, R5 ;  /* 0x00000000052072ca */ /* 0x000fe400000e0000 */
        /* <DEDUP_REMOVED lines=50> */
[C---:B------:R-:W-:Y:S02]  /*18990*/  LOP3.LUT P3, RZ, R2.reuse, 0x10, RZ, 0xc0, !PT ;  /* 0x0000001002ff7812 */ /* 0x040fe4000786c0ff */
[----:B------:R-:W-:Y:S02]  /*189a0*/  LOP3.LUT R2, R2, 0xfdffffff, RZ, 0xc0, !PT ;  /* 0xfdffffff02027812 */ /* 0x000fe400078ec0ff */
[----:B------:R-:W-:-:S02]  /*189b0*/  R2UR UR58, R5 ;  /* 0x00000000053a72ca */ /* 0x000fc400000e0000 */
[----:B------:R-:W-:Y:S02]  /*189c0*/  IADD3 R5, P0, PT, R0, 0xd80, RZ ;  /* 0x00000d8000057810 */ /* 0x000fe40007f1e0ff */
[----:B------:R-:W-:Y:S02]  /*189d0*/  R2UR UR19, R12 ;  /* 0x000000000c1372ca */ /* 0x000fe400000e0000 */
[----:B------:R-:W-:Y:S02]  /*189e0*/  R2UR UR60, R5 ;  /* 0x00000000053c72ca */ /* 0x000fe400000e0000 */
[----:B------:R-:W-:Y:S02]  /*189f0*/  IADD3 R5, P5, PT, R0, 0xe00, RZ ;  /* 0x00000e0000057810 */ /* 0x000fe40007fbe0ff */
[----:B------:R-:W-:Y:S02]  /*18a00*/  @P3 LOP3.LUT R2, R2, 0x2000000, RZ, 0xfc, !PT ;  /* 0x0200000002023812 */ /* 0x000fe400078efcff */
[----:B------:R-:W-:-:S02]  /*18a10*/  R2UR UR62, R5 ;  /* 0x00000000053e72ca */ /* 0x000fc400000e0000 */
[C---:B------:R-:W-:Y:S02]  /*18a20*/  LOP3.LUT P3, RZ, R2.reuse, 0x20, RZ, 0xc0, !PT ;  /* 0x0000002002ff7812 */ /* 0x040fe4000786c0ff */
[----:B------:R-:W-:Y:S02]  /*18a30*/  LOP3.LUT R2, R2, 0xfbffffff, RZ, 0xc0, !PT ;  /* 0xfbffffff02027812 */ /* 0x000fe400078ec0ff */
[C---:B------:R-:W-:Y:S02]  /*18a40*/  IADD3 R5, P4, PT, R0.reuse, 0xe80, RZ ;  /* 0x00000e8000057810 */ /* 0x040fe40007f9e0ff */
[----:B------:R-:W-:Y:S02]  /*18a50*/  IADD3 R0, P6, PT, R0, 0xf00, RZ ;  /* 0x00000f0000007810 */ /* 0x000fe40007fde0ff */
[----:B------:R-:W-:Y:S02]  /*18a60*/  R2UR UR64, R5 ;  /* 0x00000000054072ca */ /* 0x000fe400000e0000 */
[----:B------:R-:W-:-:S02]  /*18a70*/  R2UR UR66, R0 ;  /* 0x00000000004272ca */ /* 0x000fc400000e0000 */
[----:B------:R-:W-:Y:S02]  /*18a80*/  R2UR UR21, R11 ;  /* 0x000000000b1572ca */ /* 0x000fe400000e0000 */
[----:B------:R-:W-:Y:S02]  /*18a90*/  @P3 LOP3.LUT R2, R2, 0x4000000, RZ, 0xfc, !PT ;  /* 0x0400000002023812 */ /* 0x000fe400078efcff */
[----:B------:R-:W-:Y:S02]  /*18aa0*/  R2UR UR15, R14 ;  /* 0x000000000e0f72ca */ /* 0x000fe400000e0000 */
[C---:B------:R-:W-:Y:S02]  /*18ab0*/  LOP3.LUT P3, RZ, R2.reuse, 0x40, RZ, 0xc0, !PT ;  /* 0x0000004002ff7812 */ /* 0x040fe4000786c0ff */
[----:B------:R-:W-:Y:S02]  /*18ac0*/  LOP3.LUT R2, R2, 0xf7ffffff, RZ, 0xc0, !PT ;  /* 0xf7ffffff02027812 */ /* 0x000fe400078ec0ff */
[----:B------:R-:W-:-:S02]  /*18ad0*/  R2UR UR23, R10 ;  /* 0x000000000a1772ca */ /* 0x000fc400000e0000 */
[----:B------:R-:W-:Y:S02]  /*18ae0*/  MOV R18, UR68 ;  /* 0x0000004400127c02 */ /* 0x000fe40008000f00 */
[----:B------:R-:W-:Y:S02]  /*18af0*/  R2UR UR68, R17 ;  /* 0x00000000114472ca */ /* 0x000fe400000e0000 */
[----:B------:R-:W-:Y:S01]  /*18b00*/  R2UR UR69, R16 ;  /* 0x00000000104572ca */ /* 0x000fe200000e0000 */
[----:B------:R0:W-:Y:S01]  /*18b10*/  STL.64 [R1+0x770], R18 ;  /* 0x0007701201007387 */ /* 0x0001e20000100a00 */
[----:B------:R-:W-:Y:S02]  /*18b20*/  R2UR UR75, R15 ;  /* 0x000000000f4b72ca */ /* 0x000fe400000e0000 */
[----:B------:R-:W-:-:S04]  /*18b30*/  @P3 LOP3.LUT R2, R2, 0x8000000, RZ, 0xfc, !PT ;  /* 0x0800000002023812 */ /* 0x000fc800078efcff */
[C---:B------:R-:W-:Y:S02]  /*18b40*/  LOP3.LUT P3, RZ, R2.reuse, 0x80, RZ, 0xc0, !PT ;  /* 0x0000008002ff7812 */ /* 0x040fe4000786c0ff */
[----:B------:R-:W-:Y:S01]  /*18b50*/  LOP3.LUT R2, R2, 0xefffffff, RZ, 0xc0, !PT ;  /* 0xefffffff02027812 */ /* 0x000fe200078ec0ff */
[----:B0-----:R-:W0:Y:S10]  /*18b60*/  S2R R18, SR_TID.X ;  /* 0x0000000000127919 */ /* 0x001e340000002100 */
[----:B------:R-:W-:-:S04]  /*18b70*/  @P3 LOP3.LUT R2, R2, 0x10000000, RZ, 0xfc, !PT ;  /* 0x1000000002023812 */ /* 0x000fc800078efcff */
[C---:B------:R-:W-:Y:S02]  /*18b80*/  LOP3.LUT P3, RZ, R2.reuse, 0x100, RZ, 0xc0, !PT ;  /* 0x0000010002ff7812 */ /* 0x040fe4000786c0ff */
[----:B------:R-:W-:-:S11]  /*18b90*/  LOP3.LUT R2, R2, 0xdfffffff, RZ, 0xc0, !PT ;  /* 0xdfffffff02027812 */ /* 0x000fd600078ec0ff */
[----:B------:R-:W-:-:S04]  /*18ba0*/  @P3 LOP3.LUT R2, R2, 0x20000000, RZ, 0xfc, !PT ;  /* 0x2000000002023812 */ /* 0x000fc800078efcff */
[C---:B------:R-:W-:Y:S02]  /*18bb0*/  LOP3.LUT P3, RZ, R2.reuse, 0x200, RZ, 0xc0, !PT ;  /* 0x0000020002ff7812 */ /* 0x040fe4000786c0ff */
[----:B------:R-:W-:Y:S02]  /*18bc0*/  LOP3.LUT R2, R2, 0xbfffffff, RZ, 0xc0, !PT ;  /* 0xbfffffff02027812 */ /* 0x000fe400078ec0ff */
[----:B0-----:R-:W-:-:S09]  /*18bd0*/  SHF.R.U32.HI R18, RZ, 0x5, R18 ;  /* 0x00000005ff127819 */ /* 0x001fd20000011612 */
[----:B------:R-:W-:-:S04]  /*18be0*/  @P3 LOP3.LUT R2, R2, 0x40000000, RZ, 0xfc, !PT ;  /* 0x4000000002023812 */ /* 0x000fc800078efcff */
[C---:B------:R-:W-:Y:S02]  /*18bf0*/  LOP3.LUT P3, RZ, R2.reuse, 0x400, RZ, 0xc0, !PT ;  /* 0x0000040002ff7812 */ /* 0x040fe4000786c0ff */
[----:B------:R-:W-:-:S11]  /*18c00*/  LOP3.LUT R2, R2, 0x7fffffff, RZ, 0xc0, !PT ;  /* 0x7fffffff02027812 */ /* 0x000fd600078ec0ff */
[----:B------:R-:W-:-:S04]  /*18c10*/  @P3 LOP3.LUT R2, R2, 0x80000000, RZ, 0xfc, !PT ;  /* 0x8000000002023812 */ /* 0x000fc800078efcff */
[----:B------:R-:W-:-:S13]  /*18c20*/  LOP3.LUT P3, RZ, R2, 0x800, RZ, 0xc0, !PT ;  /* 0x0000080002ff7812 */ /* 0x000fda000786c0ff */
[----:B------:R-:W-:Y:S02]  /*18c30*/  @P3 LOP3.LUT R3, R3, 0x1, RZ, 0xfc, !PT ;  /* 0x0000000103033812 */ /* 0x000fe400078efcff */
[----:B------:R-:W-:Y:S02]  /*18c40*/  LOP3.LUT P3, RZ, R2, 0x1000, RZ, 0xc0, !PT ;  /* 0x0000100002ff7812 */ /* 0x000fe4000786c0ff */
[----:B------:R-:W-:-:S11]  /*18c50*/  LOP3.LUT R3, R3, 0xfffffffd, RZ, 0xc0, !PT ;  /* 0xfffffffd03037812 */ /* 0x000fd600078ec0ff */
        /* <DEDUP_REMOVED lines=16> */
[----:B------:R-:W-:-:S05]  /*18d60*/  LOP3.LUT P3, RZ, R2, 0x40000, RZ, 0xc0, !PT ;  /* 0x0004000002ff7812 */ /* 0x000fca000786c0ff */
[----:B------:R-:W-:Y:S01]  /*18d70*/  IMAD.X R8, RZ, RZ, R4, P3 ;  /* 0x000000ffff087224 */ /* 0x000fe200018e0604 */
[----:B------:R-:W-:-:S04]  /*18d80*/  LOP3.LUT P3, RZ, R3, 0x40, RZ, 0xc0, !PT ;  /* 0x0000004003ff7812 */ /* 0x000fc8000786c0ff */
[----:B------:R-:W-:Y:S02]  /*18d90*/  IADD3.X R7, PT, PT, R4, RZ, RZ, P3, !PT ;  /* 0x000000ff04077210 */ /* 0x000fe40001ffe4ff */
[----:B------:R-:W-:Y:S02]  /*18da0*/  LOP3.LUT P3, RZ, R3, 0x20, RZ, 0xc0, !PT ;  /* 0x0000002003ff7812 */ /* 0x000fe4000786c0ff */
[----:B------:R-:W-:Y:S02]  /*18db0*/  R2UR UR25, R8 ;  /* 0x00000000081972ca */ /* 0x000fe400000e0000 */
[----:B------:R-:W-:Y:S01]  /*18dc0*/  R2UR UR27, R7 ;  /* 0x00000000071b72ca */ /* 0x000fe200000e0000 */
        /* <DEDUP_REMOVED lines=10> */
[----:B------:R-:W-:Y:S01]  /*18e70*/  R2UR UR33, R0 ;  /* 0x00000000002172ca */ /* 0x000fe200000e0000 */
[--C-:B------:R-:W-:Y:S01]  /*18e80*/  IMAD.X R0, RZ, RZ, R4.reuse, P2 ;  /* 0x000000ffff007224 */ /* 0x100fe200010e0604 */
[----:B------:R-:W-:Y:S01]  /*18e90*/  R2UR UR35, R9 ;  /* 0x00000000092372ca */ /* 0x000fe200000e0000 */
[----:B------:R-:W-:Y:S01]  /*18ea0*/  IMAD.X R13, RZ, RZ, R4, P3 ;  /* 0x000000ffff0d7224 */ /* 0x000fe200018e0604 */
[----:B------:R-:W-:Y:S02]  /*18eb0*/  LOP3.LUT P3, RZ, R3, 0x1, RZ, 0xc0, !PT ;  /* 0x0000000103ff7812 */ /* 0x000fe4000786c0ff */
[----:B------:R-:W-:-:S02]  /*18ec0*/  IADD3.X R9, PT, PT, R4, RZ, RZ, P1, !PT ;  /* 0x000000ff04097210 */ /* 0x000fc40000ffe4ff */
[----:B------:R-:W-:Y:S02]  /*18ed0*/  IADD3.X R12, PT, PT, R4, RZ, RZ, P3, !PT ;  /* 0x000000ff040c7210 */ /* 0x000fe40001ffe4ff */
[----:B------:R-:W-:Y:S02]  /*18ee0*/  LOP3.LUT P3, RZ, R2, 0x80000000, RZ, 0xc0, !PT ;  /* 0x8000000002ff7812 */ /* 0x000fe4000786c0ff */
[----:B------:R-:W-:Y:S01]  /*18ef0*/  R2UR UR37, R13 ;  /* 0x000000000d2572ca */ /* 0x000fe200000e0000 */
[----:B------:R-:W-:Y:S01]  /*18f00*/  IMAD.U32 R13, RZ, RZ, UR71 ;  /* 0x00000047ff0d7e24 */ /* 0x000fe2000f8e00ff */
[----:B------:R-:W-:Y:S01]  /*18f10*/  R2UR UR39, R12 ;  /* 0x000000000c2772ca */ /* 0x000fe200000e0000 */
[----:B------:R-:W-:Y:S01]  /*18f20*/  IMAD.X R11, RZ, RZ, R4, P3 ;  /* 0x000000ffff0b7224 */ /* 0x000fe200018e0604 */
[C---:B------:R-:W-:Y:S02]  /*18f30*/  LOP3.LUT P3, RZ, R2.reuse, 0x40000000, RZ, 0xc0, !PT ;  /* 0x4000000002ff7812 */ /* 0x040fe4000786c0ff */
[----:B------:R-:W-:-:S02]  /*18f40*/  LOP3.LUT P2, RZ, R2, 0x400000, RZ, 0xc0, !PT ;  /* 0x0040000002ff7812 */ /* 0x000fc4000784c0ff */
[----:B------:R-:W-:Y:S02]  /*18f50*/  IADD3.X R8, PT, PT, R4, RZ, RZ, P3, !PT ;  /* 0x000000ff04087210 */ /* 0x000fe40001ffe4ff */
[----:B------:R-:W-:Y:S02]  /*18f60*/  LOP3.LUT P3, RZ, R2, 0x20000000, RZ, 0xc0, !PT ;  /* 0x2000000002ff7812 */ /* 0x000fe4000786c0ff */
[----:B------:R-:W-:Y:S01]  /*18f70*/  R2UR UR43, R8 ;  /* 0x00000000082b72ca */ /* 0x000fe200000e0000 */
[--C-:B------:R-:W-:Y:S01]  /*18f80*/  IMAD.X R8, RZ, RZ, R4.reuse, P0 ;  /* 0x000000ffff087224 */ /* 0x100fe200000e0604 */
[C---:B------:R-:W-:Y:S01]  /*18f90*/  LOP3.LUT P1, RZ, R2.reuse, 0x200000, RZ, 0xc0, !PT ;  /* 0x0020000002ff7812 */ /* 0x040fe2000782c0ff */
[----:B------:R-:W-:Y:S01]  /*18fa0*/  IMAD.X R7, RZ, RZ, R4, P3 ;  /* 0x000000ffff077224 */ /* 0x000fe200018e0604 */
[C---:B------:R-:W-:Y:S02]  /*18fb0*/  LOP3.LUT P3, RZ, R2.reuse, 0x10000000, RZ, 0xc0, !PT ;  /* 0x1000000002ff7812 */ /* 0x040fe4000786c0ff */
[----:B------:R-:W-:-:S02]  /*18fc0*/  LOP3.LUT P0, RZ, R2, 0x100000, RZ, 0xc0, !PT ;  /* 0x0010000002ff7812 */ /* 0x000fc4000780c0ff */
[----:B------:R-:W-:Y:S02]  /*18fd0*/  IADD3.X R14, PT, PT, R4, RZ, RZ, P3, !PT ;  /* 0x000000ff040e7210 */ /* 0x000fe40001ffe4ff */
[C---:B------:R-:W-:Y:S02]  /*18fe0*/  LOP3.LUT P3, RZ, R2.reuse, 0x8000000, RZ, 0xc0, !PT ;  /* 0x0800000002ff7812 */ /* 0x040fe4000786c0ff */
[----:B------:R-:W-:Y:S02]  /*18ff0*/  R2UR UR45, R7 ;  /* 0x00000000072d72ca */ /* 0x000fe400000e0000 */
[----:B------:R-:W-:Y:S01]  /*19000*/  MOV R12, UR70 ;  /* 0x00000046000c7c02 */ /* 0x000fe20008000f00 */
[----:B------:R-:W-:Y:S01]  /*19010*/  IMAD.X R10, RZ, RZ, R4, P3 ;  /* 0x000000ffff0a7224 */ /* 0x000fe200018e0604 */
[----:B------:R-:W-:Y:S01]  /*19020*/  LOP3.LUT P3, RZ, R2, 0x4000000, RZ, 0xc0, !PT ;  /* 0x0400000002ff7812 */ /* 0x000fe2000786c0ff */
[----:B------:R-:W-:Y:S01]  /*19030*/  UIADD3.64 UR70, UPT, UPT, UR12, 0x4, URZ ;  /* 0x000000040c467897 */ /* 0x000fe2000fffe0ff */
[C---:B------:R-:W-:Y:S01]  /*19040*/  IADD3.X R7, PT, PT, R4.reuse, RZ, RZ, P5, !PT ;  /* 0x000000ff04077210 */ /* 0x040fe20002ffe4ff */
[----:B------:R-:W-:Y:S01]  /*19050*/  STL.64 [R1+0x768], R12 ;  /* 0x0007680c01007387 */ /* 0x000fe20000100a00 */
[----:B------:R-:W-:-:S02]  /*19060*/  IADD3.X R6, PT, PT, R4, RZ, RZ, P3, !PT ;  /* 0x000000ff04067210 */ /* 0x000fc40001ffe4ff */
[----:B------:R-:W-:Y:S02]  /*19070*/  LOP3.LUT P3, RZ, R2, 0x2000000, RZ, 0xc0, !PT ;  /* 0x0200000002ff7812 */ /* 0x000fe4000786c0ff */
[----:B------:R-:W-:Y:S02]  /*19080*/  R2UR UR51, R6 ;  /* 0x00000000063372ca */ /* 0x000fe400000e0000 */
[----:B------:R-:W-:Y:S01]  /*19090*/  R2UR UR63, R7 ;  /* 0x00000000073f72ca */ /* 0x000fe200000e0000 */
[----:B------:R-:W-:Y:S01]  /*190a0*/  IMAD.X R5, RZ, RZ, R4, P3 ;  /* 0x000000ffff057224 */ /* 0x000fe200018e0604 */
[----:B------:R-:W-:Y:S01]  /*190b0*/  LOP3.LUT P3, RZ, R2, 0x1000000, RZ, 0xc0, !PT ;  /* 0x0100000002ff7812 */ /* 0x000fe2000786c0ff */
[----:B------:R-:W-:Y:S01]  /*190c0*/  IMAD.U32 R7, RZ, RZ, UR73 ;  /* 0x00000049ff077e24 */ /* 0x000fe2000f8e00ff */
[----:B------:R-:W-:Y:S01]  /*190d0*/  MOV R6, UR72 ;  /* 0x0000004800067c02 */ /* 0x000fe20008000f00 */
[----:B------:R-:W-:Y:S01]  /*190e0*/  UIADD3.64 UR72, UPT, UPT, UR12, 0x3fe, URZ ;  /* 0x000003fe0c487897 */ /* 0x000fe2000fffe0ff */
[----:B------:R-:W-:-:S02]  /*190f0*/  R2UR UR53, R5 ;  /* 0x00000000053572ca */ /* 0x000fc400000e0000 */
[----:B------:R-:W0:Y:S01]  /*19100*/  LDC R5, c[0x0][0x3c4] ;  /* 0x0000f100ff057b82 */ /* 0x000e220000000800 */
[----:B------:R-:W-:Y:S01]  /*19110*/  IADD3.X R3, PT, PT, R4, RZ, RZ, P3, !PT ;  /* 0x000000ff04037210 */ /* 0x000fe20001ffe4ff */
[----:B------:R1:W-:Y:S01]  /*19120*/  STL.64 [R1+0x760], R6 ;  /* 0x0007600601007387 */ /* 0x0003e20000100a00 */
[----:B------:R-:W-:Y:S01]  /*19130*/  LOP3.LUT P3, RZ, R2, 0x800000, RZ, 0xc0, !PT ;  /* 0x0080000002ff7812 */ /* 0x000fe2000786c0ff */
[----:B------:R-:W-:Y:S01]  /*19140*/  IMAD.X R2, RZ, RZ, R4, P4 ;  /* 0x000000ffff027224 */ /* 0x000fe200020e0604 */
[----:B------:R-:W-:Y:S02]  /*19150*/  IADD3.X R4, PT, PT, R4, RZ, RZ, P6, !PT ;  /* 0x000000ff04047210 */ /* 0x000fe400037fe4ff */
[----:B------:R-:W-:Y:S02]  /*19160*/  R2UR UR41, R11 ;  /* 0x000000000b2972ca */ /* 0x000fe400000e0000 */
[----:B------:R-:W-:Y:S01]  /*19170*/  R2UR UR65, R2 ;  /* 0x00000000024172ca */ /* 0x000fe200000e0000 */
[----:B------:R-:W2:Y:S01]  /*19180*/  LDC R11, c[0x0][0x3d4] ;  /* 0x0000f500ff0b7b82 */ /* 0x000ea20000000800 */
[----:B------:R-:W-:-:S02]  /*19190*/  R2UR UR67, R4 ;  /* 0x00000000044372ca */ /* 0x000fc400000e0000 */
[----:B------:R-:W-:Y:S01]  /*191a0*/  MOV R4, UR70 ;  /* 0x0000004600047c02 */ /* 0x000fe20008000f00 */
[----:B-1----:R-:W-:Y:S01]  /*191b0*/  IMAD.U32 R7, RZ, RZ, UR73 ;  /* 0x00000049ff077e24 */ /* 0x002fe2000f8e00ff */
[----:B------:R-:W-:Y:S01]  /*191c0*/  MOV R6, UR72 ;  /* 0x0000004800067c02 */ /* 0x000fe20008000f00 */
[----:B------:R-:W-:Y:S01]  /*191d0*/  UIADD3.64 UR72, UPT, UPT, UR12, 0x402, URZ ;  /* 0x000004020c487897 */ /* 0x000fe2000fffe0ff */
[----:B------:R-:W-:Y:S02]  /*191e0*/  R2UR UR47, R14 ;  /* 0x000000000e2f72ca */ /* 0x000fe400000e0000 */
[----:B------:R-:W-:Y:S02]  /*191f0*/  R2UR UR49, R10 ;  /* 0x000000000a3172ca */ /* 0x000fe400000e0000 */
[----:B------:R-:W-:Y:S02]  /*19200*/  R2UR UR59, R9 ;  /* 0x00000000093b72ca */ /* 0x000fe400000e0000 */
[----:B------:R-:W-:Y:S01]  /*19210*/  R2UR UR61, R8 ;  /* 0x00000000083d72ca */ /* 0x000fe200000e0000 */
[----:B0-----:R-:W-:Y:S01]  /*19220*/  IMAD.SHL.U32 R2, R5, 0x80, RZ ;  /* 0x0000008005027824 */ /* 0x001fe200078e00ff */
[----:B------:R-:W-:Y:S01]  /*19230*/  R2UR UR55, R3 ;  /* 0x00000000033772ca */ /* 0x000fe200000e0000 */
[----:B------:R-:W-:Y:S01]  /*19240*/  IMAD.U32 R5, RZ, RZ, UR71 ;  /* 0x00000047ff057e24 */ /* 0x000fe2000f8e00ff */
[----:B------:R-:W-:Y:S01]  /*19250*/  UIADD3.64 UR70, UPT, UPT, UR12, 0x400, URZ ;  /* 0x000004000c467897 */ /* 0x000fe2000fffe0ff */
[----:B------:R-:W-:-:S02]  /*19260*/  R2UR UR57, R0 ;  /* 0x00000000003972ca */ /* 0x000fc400000e0000 */
[----:B------:R-:W-:Y:S01]  /*19270*/  ISETP.NE.U32.AND P5, PT, R18, RZ, PT ;  /* 0x000000ff1200720c */ /* 0x000fe20003fa5070 */
[----:B------:R0:W-:Y:S01]  /*19280*/  STL.64 [R1+0x758], R4 ;  /* 0x0007580401007387 */ /* 0x0001e20000100a00 */
[----:B------:R-:W-:Y:S01]  /*19290*/  MOV R3, R133 ;  /* 0x0000008500037202 */ /* 0x000fe20000000f00 */
[----:B--2---:R-:W-:Y:S02]  /*192a0*/  IMAD.SHL.U32 R0, R11, 0x80, RZ ;  /* 0x000000800b007824 */ /* 0x004fe400078e00ff */
[----:B------:R1:W-:Y:S01]  /*192b0*/  STL.64 [R1+0x750], R6 ;  /* 0x0007500601007387 */ /* 0x0003e20000100a00 */
[----:B0-----:R-:W-:Y:S01]  /*192c0*/  MOV R4, UR70 ;  /* 0x0000004600047c02 */ /* 0x001fe20008000f00 */
[----:B------:R-:W-:Y:S01]  /*192d0*/  IMAD.U32 R5, RZ, RZ, UR71 ;  /* 0x00000047ff057e24 */ /* 0x000fe2000f8e00ff */
[----:B------:R-:W-:Y:S01]  /*192e0*/  UIADD3.64 UR70, UPT, UPT, UR12, 0x404, URZ ;  /* 0x000004040c467897 */ /* 0x000fe2000fffe0ff */
[----:B-1----:R-:W-:Y:S01]  /*192f0*/  MOV R6, UR72 ;  /* 0x0000004800067c02 */ /* 0x002fe20008000f00 */
[----:B------:R-:W-:-:S02]  /*19300*/  IMAD.U32 R7, RZ, RZ, UR73 ;  /* 0x00000049ff077e24 */ /* 0x000fc4000f8e00ff */
[----:B------:R0:W-:Y:S01]  /*19310*/  STL.64 [R1+0x748], R4 ;  /* 0x0007480401007387 */ /* 0x0001e20000100a00 */
[----:B------:R-:W-:-:S03]  /*19320*/  UIADD3.64 UR72, UPT, UPT, UR12, 0x7fe, URZ ;  /* 0x000007fe0c487897 */ /* 0x000fc6000fffe0ff */
[----:B------:R1:W-:Y:S01]  /*19330*/  STL.64 [R1+0x740], R6 ;  /* 0x0007400601007387 */ /* 0x0003e20000100a00 */
[----:B0-----:R-:W-:Y:S01]  /*19340*/  MOV R4, UR70 ;  /* 0x0000004600047c02 */ /* 0x001fe20008000f00 */
[----:B------:R-:W-:Y:S01]  /*19350*/  IMAD.U32 R5, RZ, RZ, UR71 ;  /* 0x00000047ff057e24 */ /* 0x000fe2000f8e00ff */
[----:B------:R-:W-:Y:S01]  /*19360*/  UIADD3.64 UR70, UPT, UPT, UR12, 0x800, URZ ;  /* 0x000008000c467897 */ /* 0x000fe2000fffe0ff */
[----:B-1----:R-:W-:Y:S01]  /*19370*/  MOV R6, UR72 ;  /* 0x0000004800067c02 */ /* 0x002fe20008000f00 */
[----:B------:R-:W-:Y:S02]  /*19380*/  IMAD.U32 R7, RZ, RZ, UR73 ;  /* 0x00000049ff077e24 */ /* 0x000fe4000f8e00ff */
        /* <DEDUP_REMOVED lines=89> */
[----:B------:R-:W-:Y:S02]  /*19920*/  UIADD3.64 UR72, UPT, UPT, UR68, 0x2, URZ ;  /* 0x0000000244487897 */ /* 0x000fe4000fffe0ff */
[----:B------:R-:W-:Y:S01]  /*19930*/  UIADD3.64 UR72, UPT, UPT, UR68, 0x7fe, URZ ;  /* 0x000007fe44487897 */ /* 0x000fe2000fffe0ff */
[----:B------:R1:W-:Y:S01]  /*19940*/  STL.64 [R1+0x680], R6 ;  /* 0x0006800601007387 */ /* 0x0003e20000100a00 */
[----:B------:R-:W-:-:S02]  /*19950*/  UIADD3.64 UR72, UPT, UPT, UR68, 0x802, URZ ;  /* 0x0000080244487897 */ /* 0x000fc4000fffe0ff */
[----:B------:R-:W-:Y:S02]  /*19960*/  UIADD3.64 UR72, UPT, UPT, UR68, 0xffe, URZ ;  /* 0x00000ffe44487897 */ /* 0x000fe4000fffe0ff */
[----:B------:R-:W-:Y:S02]  /*19970*/  UIADD3.64 UR72, UPT, UPT, UR68, 0x1002, URZ ;  /* 0x0000100244487897 */ /* 0x000fe4000fffe0ff */
[----:B------:R-:W-:Y:S01]  /*19980*/  UIADD3.64 UR72, UPT, UPT, UR68, 0x17fe, URZ ;  /* 0x000017fe44487897 */ /* 0x000fe2000fffe0ff */
[----:B0-----:R-:W-:Y:S01]  /*19990*/  MOV R4, UR70 ;  /* 0x0000004600047c02 */ /* 0x001fe20008000f00 */
[----:B------:R-:W-:Y:S01]  /*199a0*/  IMAD.U32 R5, RZ, RZ, UR71 ;  /* 0x00000047ff057e24 */ /* 0x000fe2000f8e00ff */
[----:B------:R-:W-:Y:S02]  /*199b0*/  UIADD3.64 UR70, UPT, UPT, UR68, 0x4, URZ ;  /* 0x0000000444467897 */ /* 0x000fe4000fffe0ff */
[----:B------:R-:W-:Y:S02]  /*199c0*/  UIADD3.64 UR70, UPT, UPT, UR68, 0x800, URZ ;  /* 0x0000080044467897 */ /* 0x000fe4000fffe0ff */
[----:B------:R1:W-:Y:S01]  /*199d0*/  STL.64 [R1+0x678], R4 ;  /* 0x0006780401007387 */ /* 0x0003e20000100a00 */
[----:B------:R-:W-:-:S02]  /*199e0*/  UIADD3.64 UR70, UPT, UPT, UR68, 0x804, URZ ;  /* 0x0000080444467897 */ /* 0x000fc4000fffe0ff */
[----:B------:R-:W-:Y:S02]  /*199f0*/  UIADD3.64 UR70, UPT, UPT, UR68, 0x1000, URZ ;  /* 0x0000100044467897 */ /* 0x000fe4000fffe0ff */
[----:B------:R-:W-:Y:S02]  /*19a00*/  UIADD3.64 UR70, UPT, UPT, UR68, 0x1004, URZ ;  /* 0x0000100444467897 */ /* 0x000fe4000fffe0ff */
[----:B------:R-:W-:Y:S02]  /*19a10*/  UIADD3.64 UR70, UPT, UPT, UR68, 0x1800, URZ ;  /* 0x0000180044467897 */ /* 0x000fe4000fffe0ff */
[----:B------:R-:W-:Y:S02]  /*19a20*/  UIADD3.64 UR72, UPT, UPT, UR68, 0x1802, URZ ;  /* 0x0000180244487897 */ /* 0x000fe4000fffe0ff */
[----:B------:R-:W-:-:S12]  /*19a30*/  UIADD3.64 UR70, UPT, UPT, UR68, 0x1804, URZ ;  /* 0x0000180444467897 */ /* 0x000fd8000fffe0ff */
.L_x_17:
[----:B------:R-:W2:Y:S01]  /*19a40*/  LDL.64 R12, [R1+0xf08] ;  /* 0x000f0800010c7983 */ /* 0x000ea20000100a00 */
[----:B------:R-:W0:Y:S03]  /*19a50*/  LDC R20, c[0x0][0x3c4] ;  /* 0x0000f100ff147b82 */ /* 0x000e260000000800 */
[----:B------:R-:W3:Y:S04]  /*19a60*/  LDL.64 R16, [R1+0xf68] ;  /* 0x000f680001107983 */ /* 0x000ee80000100a00 */
[----:B------:R-:W4:Y:S01]  /*19a70*/  LDL.64 R14, [R1+0xea8] ;  /* 0x000ea800010e7983 */ /* 0x000f220000100a00 */
[----:B------:R-:W5:Y:S03]  /*19a80*/  LDC R251, c[0x0][0x3c4] ;  /* 0x0000f100fffb7b82 */ /* 0x000f660000000800 */
[----:B------:R-:W4:Y:S04]  /*19a90*/  LDL.64 R10, [R1+0xfd8] ;  /* 0x000fd800010a7983 */ /* 0x000f280000100a00 */
[----:B------:R-:W4:Y:S04]  /*19aa0*/  LDL.64 R18, [R1+0xde8] ;  /* 0x000de80001127983 */ /* 0x000f280000100a00 */
[----:B------:R-:W4:Y:S01]  /*19ab0*/  LDL.64 R26, [R1+0xe48] ;  /* 0x000e4800011a7983 */ /* 0x000f220000100a00 */
[----:B-1----:R-:W-:Y:S01]  /*19ac0*/  IMAD.WIDE R4, R2, 0x2, R136 ;  /* 0x0000000202047825 */ /* 0x002fe200078e0288 */
[----:B------:R-:W1:Y:S02]  /*19ad0*/  LDC R84, c[0x0][0x3c4] ;  /* 0x0000f100ff547b82 */ /* 0x000e640000000800 */
[----:B------:R-:W4:Y:S01]  /*19ae0*/  LDL.64 R24, [R1+0xd88] ;  /* 0x000d880001187983 */ /* 0x000f220000100a00 */
[----:B0-----:R-:W-:-:S03]  /*19af0*/  IMAD.SHL.U32 R20, R20, 0x10, RZ ;  /* 0x0000001014147824 */ /* 0x001fc600078e00ff */
[----:B------:R0:W4:Y:S01]  /*19b00*/  LDG.E.U16 R77, desc[UR10][R4.64] ;  /* 0x0000000a044d7981 */ /* 0x000122000c1e1500 */
[----:B------:R-:W-:Y:S01]  /*19b10*/  IMAD.WIDE R20, R20, 0x2, R134 ;  /* 0x0000000214147825 */ /* 0x000fe200078e0286 */
[----:B------:R-:W1:Y:S02]  /*19b20*/  LDC R133, c[0x0][0x3c4] ;  /* 0x0000f100ff857b82 */ /* 0x000e640000000800 */
[----:B------:R-:W4:Y:S01]  /*19b30*/  LDL.64 R22, [R1+0xcc8] ;  /* 0x000cc80001167983 */ /* 0x000f220000100a00 */
[----:B------:R-:W-:-:S03]  /*19b40*/  IMAD.WIDE R78, R2, 0x2, R20 ;  /* 0x00000002024e7825 */ /* 0x000fc600078e0214 */
[----:B------:R-:W4:Y:S02]  /*19b50*/  LDL.64 R28, [R1+0xc68] ;  /* 0x000c6800011c7983 */ /* 0x000f240000100a00 */
[----:B------:R-:W1:Y:S02]  /*19b60*/  LDC R197, c[0x0][0x3c4] ;  /* 0x0000f100ffc57b82 */ /* 0x000e640000000800 */
[----:B------:R-:W4:Y:S01]  /*19b70*/  LDL.64 R20, [R1+0xd28] ;  /* 0x000d280001147983 */ /* 0x000f220000100a00 */
[----:B-----5:R-:W-:-:S03]  /*19b80*/  SHF.L.U32 R8, R251, 0x3, RZ ;  /* 0x00000003fb087819 */ /* 0x020fc600000006ff */
[----:B------:R-:W5:Y:S02]  /*19b90*/  LDG.E.U16 R78, desc[UR10][R78.64] ;  /* 0x0000000a4e4e7981 */ /* 0x000f64000c1e1500 */
[C---:B0-----:R-:W-:Y:S02]  /*19ba0*/  IMAD.WIDE R4, R8.reuse, 0x2, R134 ;  /* 0x0000000208047825 */ /* 0x041fe400078e0286 */
[----:B------:R-:W5:Y:S02]  /*19bb0*/  LDL.64 R50, [R1+0xfc8] ;  /* 0x000fc80001327983 */ /* 0x000f640000100a00 */
[----:B------:R-:W-:Y:S02]  /*19bc0*/  IMAD.WIDE R6, R8, 0x2, R136 ;  /* 0x0000000208067825 */ /* 0x000fe400078e0288 */
[----:B------:R-:W5:Y:S02]  /*19bd0*/  LDL.64 R42, [R1+0xf58] ;  /* 0x000f5800012a7983 */ /* 0x000f640000100a00 */
[----:B------:R-:W-:-:S02]  /*19be0*/  IMAD.WIDE R4, R2, 0x2, R4 ;  /* 0x0000000202047825 */ /* 0x000fc400078e0204 */
[----:B------:R-:W5:Y:S02]  /*19bf0*/  LDL.64 R52, [R1+0xef8] ;  /* 0x000ef80001347983 */ /* 0x000f640000100a00 */
[C---:B------:R-:W-:Y:S02]  /*19c00*/  IMAD.WIDE R6, R2.reuse, 0x2, R6 ;  /* 0x0000000202067825 */ /* 0x040fe400078e0206 */
[----:B------:R-:W5:Y:S04]  /*19c10*/  LDG.E.U16 R76, desc[UR10][R4.64] ;  /* 0x0000000a044c7981 */ /* 0x000f68000c1e1500 */
[----:B------:R4:W5:Y:S01]  /*19c20*/  LDG.E.U16 R72, desc[UR10][R6.64] ;  /* 0x0000000a06487981 */ /* 0x000962000c1e1500 */
[----:B------:R-:W-:-:S03]  /*19c30*/  IMAD.WIDE R82, R2, 0x2, R134 ;  /* 0x0000000202527825 */ /* 0x000fc600078e0286 */
[----:B------:R-:W5:Y:S04]  /*19c40*/  LDL.64 R44, [R1+0xe98] ;  /* 0x000e9800012c7983 */ /* 0x000f680000100a00 */
[----:B------:R-:W5:Y:S04]  /*19c50*/  LDG.E.U16 R82, desc[UR10][R82.64] ;  /* 0x0000000a52527981 */ /* 0x000f68000c1e1500 */
[----:B------:R-:W5:Y:S04]  /*19c60*/  LDL.64 R46, [R1+0xe38] ;  /* 0x000e3800012e7983 */ /* 0x000f680000100a00 */
        /* <DEDUP_REMOVED lines=24> */
[----:B------:R-:W5:Y:S01]  /*19df0*/  LDL.64 R222, [R1+0x918] ;  /* 0x0009180001de7983 */ /* 0x000f620000100a00 */
[----:B--2---:R-:W-:-:S02]  /*19e00*/  IMAD.WIDE R80, R2, 0x2, R12 ;  /* 0x0000000202507825 */ /* 0x004fc400078e020c */
[----:B------:R-:W0:Y:S02]  /*19e10*/  LDC R12, c[0x0][0x3c4] ;  /* 0x0000f100ff0c7b82 */ /* 0x000e240000000800 */
[C---:B---3--:R-:W-:Y:S02]  /*19e20*/  IMAD.WIDE R8, R2.reuse, 0x2, R16 ;  /* 0x0000000202087825 */ /* 0x048fe400078e0210 */
[----:B------:R-:W2:Y:S04]  /*19e30*/  LDG.E.U16 R80, desc[UR10][R80.64] ;  /* 0x0000000a50507981 */ /* 0x000ea8000c1e1500 */
[----:B------:R-:W3:Y:S01]  /*19e40*/  LDC R16, c[0x0][0x3c4] ;  /* 0x0000f100ff107b82 */ /* 0x000ee20000000800 */
[C---:B----4-:R-:W-:Y:S01]  /*19e50*/  IMAD.WIDE R6, R2.reuse, 0x2, R14 ;  /* 0x0000000202067825 */ /* 0x050fe200078e020e */
[----:B------:R-:W4:Y:S04]  /*19e60*/  LDG.E.U16 R75, desc[UR10][R8.64] ;  /* 0x0000000a084b7981 */ /* 0x000f28000c1e1500 */
[----:B------:R-:W2:Y:S01]  /*19e70*/  LDL.64 R14, [R1+0xba8] ;  /* 0x000ba800010e7983 */ /* 0x000ea20000100a00 */
[----:B------:R-:W-:-:S03]  /*19e80*/  IMAD.WIDE R10, R2, 0x2, R10 ;  /* 0x00000002020a7825 */ /* 0x000fc600078e020a */
[----:B------:R-:W2:Y:S04]  /*19e90*/  LDG.E.U16 R81, desc[UR10][R6.64] ;  /* 0x0000000a06517981 */ /* 0x000ea8000c1e1500 */
[----:B------:R0:W2:Y:S02]  /*19ea0*/  LDG.E.U16 R73, desc[UR10][R10.64] ;  /* 0x0000000a0a497981 */ /* 0x0000a4000c1e1500 */
[----:B0-----:R-:W-:-:S04]  /*19eb0*/  IMAD R12, R12, 0x28, RZ ;  /* 0x000000280c0c7824 */ /* 0x001fc800078e02ff */
[----:B------:R-:W-:-:S04]  /*19ec0*/  IMAD.WIDE R12, R12, 0x2, R134 ;  /* 0x000000020c0c7825 */ /* 0x000fc800078e0286 */
[----:B------:R-:W-:Y:S02]  /*19ed0*/  IMAD.WIDE R4, R2, 0x2, R12 ;  /* 0x0000000202047825 */ /* 0x000fe400078e020c */
[----:B------:R-:W2:Y:S02]  /*19ee0*/  LDL.64 R12, [R1+0xc08] ;  /* 0x000c0800010c7983 */ /* 0x000ea40000100a00 */
[----:B---3--:R-:W-:Y:S02]  /*19ef0*/  IMAD R16, R16, 0x18, RZ ;  /* 0x0000001810107824 */ /* 0x008fe400078e02ff */
[----:B------:R0:W3:Y:S02]  /*19f00*/  LDG.E.U16 R83, desc[UR10][R4.64] ;  /* 0x0000000a04537981 */ /* 0x0000e4000c1e1500 */
[----:B------:R-:W-:-:S04]  /*19f10*/  IMAD.WIDE R16, R16, 0x2, R134 ;  /* 0x0000000210107825 */ /* 0x000fc800078e0286 */
[----:B------:R-:W-:Y:S02]  /*19f20*/  IMAD.WIDE R10, R2, 0x2, R16 ;  /* 0x00000002020a7825 */ /* 0x000fe400078e0210 */
[----:B------:R-:W0:Y:S03]  /*19f30*/  LDC R16, c[0x0][0x3c4] ;  /* 0x0000f100ff107b82 */ /* 0x000e260000000800 */
[----:B------:R-:W2:Y:S04]  /*19f40*/  LDG.E.U16 R74, desc[UR10][R10.64] ;  /* 0x0000000a0a4a7981 */ /* 0x000ea8000c1e1500 */
[----:B------:R-:W2:Y:S01]  /*19f50*/  LDL.64 R10, [R1+0x968] ;  /* 0x00096800010a7983 */ /* 0x000ea20000100a00 */
[----:B0-----:R-:W-:-:S05]  /*19f60*/  SHF.L.U32 R16, R16, 0x5, RZ ;  /* 0x0000000510107819 */ /* 0x001fca00000006ff */
[----:B------:R-:W-:-:S04]  /*19f70*/  IMAD.WIDE R16, R16, 0x2, R134 ;  /* 0x0000000210107825 */ /* 0x000fc800078e0286 */
[----:B------:R-:W-:Y:S02]  /*19f80*/  IMAD.WIDE R8, R2, 0x2, R16 ;  /* 0x0000000202087825 */ /* 0x000fe400078e0210 */
[----:B------:R-:W0:Y:S03]  /*19f90*/  LDC R16, c[0x0][0x3c4] ;  /* 0x0000f100ff107b82 */ /* 0x000e260000000800 */
[----:B------:R-:W2:Y:S04]  /*19fa0*/  LDG.E.U16 R79, desc[UR10][R8.64] ;  /* 0x0000000a084f7981 */ /* 0x000ea8000c1e1500 */
[----:B------:R-:W2:Y:S01]  /*19fb0*/  LDL.64 R8, [R1+0xb48] ;  /* 0x000b480001087983 */ /* 0x000ea20000100a00 */
[----:B0-----:R-:W-:-:S04]  /*19fc0*/  IMAD R16, R16, 0x30, RZ ;  /* 0x0000003010107824 */ /* 0x001fc800078e02ff */
[----:B------:R-:W-:-:S04]  /*19fd0*/  IMAD.WIDE R16, R16, 0x2, R134 ;  /* 0x0000000210107825 */ /* 0x000fc800078e0286 */
[C---:B------:R-:W-:Y:S02]  /*19fe0*/  IMAD.WIDE R4, R2.reuse, 0x2, R18 ;  /* 0x0000000202047825 */ /* 0x040fe400078e0212 */
[----:B------:R-:W0:Y:S02]  /*19ff0*/  LDC R18, c[0x0][0x3c4] ;  /* 0x0000f100ff127b82 */ /* 0x000e240000000800 */
[----:B------:R-:W-:-:S06]  /*1a000*/  IMAD.WIDE R16, R2, 0x2, R16 ;  /* 0x0000000202107825 */ /* 0x000fcc00078e0210 */
[----:B------:R-:W3:Y:S04]  /*1a010*/  LDG.E.U16 R16, desc[UR10][R16.64] ;  /* 0x0000000a10107981 */ /* 0x000ee8000c1e1500 */
[----:B------:R1:W3:Y:S02]  /*1a020*/  LDG.E.U16 R17, desc[UR10][R4.64] ;  /* 0x0000000a04117981 */ /* 0x0002e4000c1e1500 */
[C---:B-1----:R-:W-:Y:S02]  /*1a030*/  IMAD.WIDE R4, R2.reuse, 0x2, R24 ;  /* 0x0000000202047825 */ /* 0x042fe400078e0218 */
[----:B------:R-:W1:Y:S02]  /*1a040*/  LDC R24, c[0x0][0x3c4] ;  /* 0x0000f100ff187b82 */ /* 0x000e640000000800 */
[----:B------:R-:W-:-:S05]  /*1a050*/  IMAD.WIDE R6, R2, 0x2, R26 ;  /* 0x0000000202067825 */ /* 0x000fca00078e021a */
[----:B------:R0:W3:Y:S02]  /*1a060*/  LDG.E.U16 R41, desc[UR10][R6.64] ;  /* 0x0000000a06297981 */ /* 0x0000e4000c1e1500 */
[----:B0-----:R-:W-:Y:S01]  /*1a070*/  IMAD R18, R18, 0x38, RZ ;  /* 0x0000003812127824 */ /* 0x001fe200078e02ff */
[----:B------:R-:W0:Y:S01]  /*1a080*/  LDC R26, c[0x0][0x3c4] ;  /* 0x0000f100ff1a7b82 */ /* 0x000e220000000800 */
[----:B-1----:R-:W-:-:S04]  /*1a090*/  IMAD.SHL.U32 R24, R24, 0x40, RZ ;  /* 0x0000004018187824 */ /* 0x002fc800078e00ff */
[----:B------:R-:W-:-:S04]  /*1a0a0*/  IMAD.WIDE R24, R24, 0x2, R134 ;  /* 0x0000000218187825 */ /* 0x000fc800078e0286 */
[----:B------:R-:W-:Y:S02]  /*1a0b0*/  IMAD.WIDE R6, R2, 0x2, R24 ;  /* 0x0000000202067825 */ /* 0x000fe400078e0218 */
[----:B------:R-:W1:Y:S02]  /*1a0c0*/  LDC R24, c[0x0][0x3c4] ;  /* 0x0000f100ff187b82 */ /* 0x000e640000000800 */
[----:B------:R-:W-:-:S04]  /*1a0d0*/  IMAD.WIDE R18, R18, 0x2, R134 ;  /* 0x0000000212127825 */ /* 0x000fc800078e0286 */
[----:B------:R-:W-:-:S06]  /*1a0e0*/  IMAD.WIDE R18, R2, 0x2, R18 ;  /* 0x0000000202127825 */ /* 0x000fcc00078e0212 */
[----:B------:R-:W3:Y:S01]  /*1a0f0*/  LDG.E.U16 R18, desc[UR10][R18.64] ;  /* 0x0000000a12127981 */ /* 0x000ee2000c1e1500 */
[----:B-1----:R-:W-:-:S03]  /*1a100*/  IMAD R24, R24, 0x48, RZ ;  /* 0x0000004818187824 */ /* 0x002fc600078e02ff */
[----:B------:R1:W3:Y:S01]  /*1a110*/  LDG.E.U16 R19, desc[UR10][R4.64] ;  /* 0x0000000a04137981 */ /* 0x0002e2000c1e1500 */
[----:B------:R-:W-:-:S04]  /*1a120*/  IMAD.WIDE R24, R24, 0x2, R134 ;  /* 0x0000000218187825 */ /* 0x000fc800078e0286 */
[C---:B-1----:R-:W-:Y:S02]  /*1a130*/  IMAD.WIDE R4, R2.reuse, 0x2, R20 ;  /* 0x0000000202047825 */ /* 0x042fe400078e0214 */
[----:B------:R1:W3:Y:S04]  /*1a140*/  LDG.E.U16 R21, desc[UR10][R6.64] ;  /* 0x0000000a06157981 */ /* 0x0002e8000c1e1500 */
[----:B------:R0:W3:Y:S01]  /*1a150*/  LDG.E.U16 R20, desc[UR10][R4.64] ;  /* 0x0000000a04147981 */ /* 0x0000e2000c1e1500 */
[C---:B-1----:R-:W-:Y:S02]  /*1a160*/  IMAD.WIDE R6, R2.reuse, 0x2, R24 ;  /* 0x0000000202067825 */ /* 0x042fe400078e0218 */
[----:B------:R-:W1:Y:S02]  /*1a170*/  LDC R24, c[0x0][0x3c4] ;  /* 0x0000f100ff187b82 */ /* 0x000e640000000800 */
[----:B0-----:R-:W-:-:S02]  /*1a180*/  IMAD.WIDE R4, R2, 0x2, R22 ;  /* 0x0000000202047825 */ /* 0x001fc400078e0216 */
[----:B------:R-:W3:Y:S02]  /*1a190*/  LDG.E.U16 R23, desc[UR10][R6.64] ;  /* 0x0000000a06177981 */ /* 0x000ee4000c1e1500 */
[----:B------:R-:W-:Y:S02]  /*1a1a0*/  IMAD R26, R26, 0x58, RZ ;  /* 0x000000581a1a7824 */ /* 0x000fe400078e02ff */
[----:B------:R0:W3:Y:S01]  /*1a1b0*/  LDG.E.U16 R22, desc[UR10][R4.64] ;  /* 0x0000000a04167981 */ /* 0x0000e2000c1e1500 */
[----:B-1----:R-:W-:-:S04]  /*1a1c0*/  IMAD R24, R24, 0x50, RZ ;  /* 0x0000005018187824 */ /* 0x002fc800078e02ff */
[----:B------:R-:W-:-:S04]  /*1a1d0*/  IMAD.WIDE R24, R24, 0x2, R134 ;  /* 0x0000000218187825 */ /* 0x000fc800078e0286 */
[C---:B0-----:R-:W-:Y:S02]  /*1a1e0*/  IMAD.WIDE R4, R2.reuse, 0x2, R28 ;  /* 0x0000000202047825 */ /* 0x041fe400078e021c */
[----:B------:R-:W0:Y:S02]  /*1a1f0*/  LDC R28, c[0x0][0x3c4] ;  /* 0x0000f100ff1c7b82 */ /* 0x000e240000000800 */
[----:B------:R-:W-:-:S04]  /*1a200*/  IMAD.WIDE R24, R2, 0x2, R24 ;  /* 0x0000000202187825 */ /* 0x000fc800078e0218 */
[----:B------:R-:W-:Y:S02]  /*1a210*/  IMAD.WIDE R26, R26, 0x2, R134 ;  /* 0x000000021a1a7825 */ /* 0x000fe400078e0286 */
[----:B------:R-:W3:Y:S02]  /*1a220*/  LDG.E.U16 R24, desc[UR10][R24.64] ;  /* 0x0000000a18187981 */ /* 0x000ee4000c1e1500 */
[----:B------:R-:W-:-:S05]  /*1a230*/  IMAD.WIDE R6, R2, 0x2, R26 ;  /* 0x0000000202067825 */ /* 0x000fca00078e021a */
[----:B------:R-:W3:Y:S04]  /*1a240*/  LDG.E.U16 R27, desc[UR10][R6.64] ;  /* 0x0000000a061b7981 */ /* 0x000ee8000c1e1500 */
[----:B------:R2:W3:Y:S01]  /*1a250*/  LDG.E.U16 R25, desc[UR10][R4.64] ;  /* 0x0000000a04197981 */ /* 0x0004e2000c1e1500 */
[----:B0-----:R-:W-:Y:S02]  /*1a260*/  IMAD R28, R28, 0x60, RZ ;  /* 0x000000601c1c7824 */ /* 0x001fe400078e02ff */
[----:B--2---:R-:W-:Y:S02]  /*1a270*/  IMAD.WIDE R4, R2, 0x2, R12 ;  /* 0x0000000202047825 */ /* 0x004fe400078e020c */
[----:B------:R-:W0:Y:S03]  /*1a280*/  LDC R12, c[0x0][0x3c4] ;  /* 0x0000f100ff0c7b82 */ /* 0x000e260000000800 */
[----:B------:R1:W2:Y:S01]  /*1a290*/  LDG.E.U16 R26, desc[UR10][R4.64] ;  /* 0x0000000a041a7981 */ /* 0x0002a2000c1e1500 */
[----:B------:R-:W-:-:S04]  /*1a2a0*/  IMAD.WIDE R28, R28, 0x2, R134 ;  /* 0x000000021c1c7825 */ /* 0x000fc800078e0286 */
[----:B------:R-:W0:Y:S01]  /*1a2b0*/  LDC R13, c[0x0][0x3c4] ;  /* 0x0000f100ff0d7b82 */ /* 0x000e220000000800 */
[----:B-1----:R-:W-:-:S07]  /*1a2c0*/  IMAD.WIDE R4, R2, 0x2, R14 ;  /* 0x0000000202047825 */ /* 0x002fce00078e020e */
[----:B------:R-:W1:Y:S01]  /*1a2d0*/  LDC R14, c[0x0][0x3c4] ;  /* 0x0000f100ff0e7b82 */ /* 0x000e620000000800 */
[----:B------:R-:W-:Y:S02]  /*1a2e0*/  IMAD.WIDE R6, R2, 0x2, R28 ;  /* 0x0000000202067825 */ /* 0x000fe400078e021c */
[----:B------:R-:W2:Y:S04]  /*1a2f0*/  LDG.E.U16 R28, desc[UR10][R4.64] ;  /* 0x0000000a041c7981 */ /* 0x000ea8000c1e1500 */
[----:B------:R0:W2:Y:S01]  /*1a300*/  LDG.E.U16 R29, desc[UR10][R6.64] ;  /* 0x0000000a061d7981 */ /* 0x0000a2000c1e1500 */
[----:B-1----:R-:W-:-:S04]  /*1a310*/  IMAD R14, R14, 0x68, RZ ;  /* 0x000000680e0e7824 */ /* 0x002fc800078e02ff */
[----:B------:R-:W-:-:S04]  /*1a320*/  IMAD.WIDE R14, R14, 0x2, R134 ;  /* 0x000000020e0e7825 */ /* 0x000fc800078e0286 */
[----:B------:R-:W-:Y:S02]  /*1a330*/  IMAD.WIDE R30, R2, 0x2, R14 ;  /* 0x00000002021e7825 */ /* 0x000fe400078e020e */
[----:B------:R-:W1:Y:S02]  /*1a340*/  LDC R14, c[0x0][0x3c4] ;  /* 0x0000f100ff0e7b82 */ /* 0x000e640000000800 */
[----:B0-----:R-:W-:Y:S02]  /*1a350*/  IMAD R12, R12, 0x9, RZ ;  /* 0x000000090c0c7824 */ /* 0x001fe400078e02ff */
[----:B------:R-:W2:Y:S02]  /*1a360*/  LDG.E.U16 R30, desc[UR10][R30.64] ;  /* 0x0000000a1e1e7981 */ /* 0x000ea4000c1e1500 */
[----:B------:R-:W-:-:S04]  /*1a370*/  IMAD.WIDE R6, R12, 0x2, R134 ;  /* 0x000000020c067825 */ /* 0x000fc800078e0286 */
[----:B------:R-:W-:-:S04]  /*1a380*/  IMAD.WIDE R6, R2, 0x2, R6 ;  /* 0x0000000202067825 */ /* 0x000fc800078e0206 */
[----:B------:R-:W-:Y:S01]  /*1a390*/  IMAD.WIDE R4, R2, 0x2, R8 ;  /* 0x0000000202047825 */ /* 0x000fe200078e0208 */
[----:B------:R1:W2:Y:S01]  /*1a3a0*/  LDG.E.U16 R34, desc[UR10][R6.64] ;  /* 0x0000000a06227981 */ /* 0x0002a2000c1e1500 */
[----:B------:R-:W0:Y:S03]  /*1a3b0*/  LDC R8, c[0x0][0x3c4] ;  /* 0x0000f100ff087b82 */ /* 0x000e260000000800 */
[----:B------:R1:W2:Y:S02]  /*1a3c0*/  LDG.E.U16 R31, desc[UR10][R4.64] ;  /* 0x0000000a041f7981 */ /* 0x0002a4000c1e1500 */
[----:B-1----:R-:W-:Y:S02]  /*1a3d0*/  IMAD.WIDE R6, R14, 0x2, R134 ;  /* 0x000000020e067825 */ /* 0x002fe400078e0286 */
[----:B------:R-:W2:Y:S02]  /*1a3e0*/  LDL.64 R14, [R1+0xd78] ;  /* 0x000d7800010e7983 */ /* 0x000ea40000100a00 */
[----:B------:R-:W-:-:S02]  /*1a3f0*/  IMAD.WIDE R4, R2, 0x2, R10 ;  /* 0x0000000202047825 */ /* 0x000fc400078e020a */
[----:B------:R-:W1:Y:S03]  /*1a400*/  LDC R10, c[0x0][0x3c4] ;  /* 0x0000f100ff0a7b82 */ /* 0x000e660000000800 */
[----:B------:R1:W2:Y:S01]  /*1a410*/  LDG.E.U16 R32, desc[UR10][R4.64] ;  /* 0x0000000a04207981 */ /* 0x0002a2000c1e1500 */
[----:B0-----:R-:W-:-:S04]  /*1a420*/  IMAD R8, R8, 0x70, RZ ;  /* 0x0000007008087824 */ /* 0x001fc800078e02ff */
[----:B------:R-:W-:-:S04]  /*1a430*/  IMAD.WIDE R8, R8, 0x2, R134 ;  /* 0x0000000208087825 */ /* 0x000fc800078e0286 */
[----:B------:R-:W-:-:S04]  /*1a440*/  IMAD.WIDE R8, R2, 0x2, R8 ;  /* 0x0000000202087825 */ /* 0x000fc800078e0208 */
[----:B-1----:R-:W-:Y:S01]  /*1a450*/  IMAD R10, R10, 0x78, RZ ;  /* 0x000000780a0a7824 */ /* 0x002fe200078e02ff */
[----:B------:R0:W2:Y:S03]  /*1a460*/  LDG.E.U16 R33, desc[UR10][R8.64] ;  /* 0x0000000a08217981 */ /* 0x0000a6000c1e1500 */
[----:B------:R-:W-:-:S04]  /*1a470*/  IMAD.WIDE R10, R10, 0x2, R134 ;  /* 0x000000020a0a7825 */ /* 0x000fc800078e0286 */
[----:B------:R-:W-:-:S04]  /*1a480*/  IMAD.WIDE R4, R13, 0x2, R136 ;  /* 0x000000020d047825 */ /* 0x000fc800078e0288 */
[----:B0-----:R-:W-:Y:S02]  /*1a490*/  IMAD.WIDE R8, R12, 0x2, R136 ;  /* 0x000000020c087825 */ /* 0x001fe400078e0288 */
[----:B------:R-:W2:Y:S02]  /*1a4a0*/  LDL.64 R12, [R1+0xd18] ;  /* 0x000d1800010c7983 */ /* 0x000ea40000100a00 */
[----:B------:R-:W-:-:S05]  /*1a4b0*/  IMAD.WIDE R10, R2, 0x2, R10 ;  /* 0x00000002020a7825 */ /* 0x000fca00078e020a */
[----:B------:R-:W2:Y:S04]  /*1a4c0*/  LDG.E.U16 R35, desc[UR10][R10.64] ;  /* 0x0000000a0a237981 */ /* 0x000ea8000c1e1500 */
[----:B------:R-:W2:Y:S01]  /*1a4d0*/  LDL.64 R10, [R1+0xcb8] ;  /* 0x000cb800010a7983 */ /* 0x000ea20000100a00 */
[----:B------:R-:W-:-:S05]  /*1a4e0*/  IMAD.WIDE R4, R2, 0x2, R4 ;  /* 0x0000000202047825 */ /* 0x000fca00078e0204 */
[----:B------:R5:W2:Y:S02]  /*1a4f0*/  LDG.E.U16 R38, desc[UR10][R4.64] ;  /* 0x0000000a04267981 */ /* 0x000aa4000c1e1500 */
[----:B-----5:R-:W-:Y:S02]  /*1a500*/  IMAD.WIDE R4, R2, 0x2, R50 ;  /* 0x0000000202047825 */ /* 0x020fe400078e0232 */
[----:B------:R-:W0:Y:S03]  /*1a510*/  LDC R50, c[0x0][0x3c4] ;  /* 0x0000f100ff327b82 */ /* 0x000e260000000800 */
[----:B------:R1:W5:Y:S01]  /*1a520*/  LDG.E.U16 R36, desc[UR10][R4.64] ;  /* 0x0000000a04247981 */ /* 0x000362000c1e1500 */
[----:B0-----:R-:W-:-:S04]  /*1a530*/  IMAD R50, R50, 0x11, RZ ;  /* 0x0000001132327824 */ /* 0x001fc800078e02ff */
[----:B------:R-:W-:-:S04]  /*1a540*/  IMAD.WIDE R50, R50, 0x2, R134 ;  /* 0x0000000232327825 */ /* 0x000fc800078e0286 */
[C---:B------:R-:W-:Y:S02]  /*1a550*/  IMAD.WIDE R70, R2.reuse, 0x2, R50 ;  /* 0x0000000202467825 */ /* 0x040fe400078e0232 */
[----:B------:R-:W0:Y:S02]  /*1a560*/  LDC R50, c[0x0][0x3c4] ;  /* 0x0000f100ff327b82 */ /* 0x000e240000000800 */
[C---:B-1----:R-:W-:Y:S02]  /*1a570*/  IMAD.WIDE R4, R2.reuse, 0x2, R42 ;  /* 0x0000000202047825 */ /* 0x042fe400078e022a */
[----:B------:R-:W3:Y:S04]  /*1a580*/  LDG.E.U16 R70, desc[UR10][R70.64] ;  /* 0x0000000a46467981 */ /* 0x000ee8000c1e1500 */
[----:B------:R-:W1:Y:S01]  /*1a590*/  LDC R42, c[0x0][0x3c4] ;  /* 0x0000f100ff2a7b82 */ /* 0x000e620000000800 */
[----:B------:R-:W-:-:S05]  /*1a5a0*/  IMAD.WIDE R6, R2, 0x2, R6 ;  /* 0x0000000202067825 */ /* 0x000fca00078e0206 */
[----:B------:R0:W3:Y:S01]  /*1a5b0*/  LDG.E.U16 R40, desc[UR10][R6.64] ;  /* 0x0000000a06287981 */ /* 0x0000e2000c1e1500 */
[----:B------:R-:W-:-:S03]  /*1a5c0*/  IMAD.WIDE R8, R2, 0x2, R8 ;  /* 0x0000000202087825 */ /* 0x000fc600078e0208 */
[----:B------:R0:W3:Y:S04]  /*1a5d0*/  LDG.E.U16 R71, desc[UR10][R4.64] ;  /* 0x0000000a04477981 */ /* 0x0000e8000c1e1500 */
[----:B------:R-:W3:Y:S01]  /*1a5e0*/  LDG.E.U16 R39, desc[UR10][R8.64] ;  /* 0x0000000a08277981 */ /* 0x000ee2000c1e1500 */
[----:B0-----:R-:W-:-:S04]  /*1a5f0*/  IMAD R50, R50, 0x21, RZ ;  /* 0x0000002132327824 */ /* 0x001fc800078e02ff */
[----:B------:R-:W-:Y:S01]  /*1a600*/  IMAD.WIDE R50, R50, 0x2, R134 ;  /* 0x0000000232327825 */ /* 0x000fe200078e0286 */
[----:B------:R-:W3:Y:S03]  /*1a610*/  LDL.64 R8, [R1+0xc58] ;  /* 0x000c580001087983 */ /* 0x000ee60000100a00 */
[----:B------:R-:W-:Y:S02]  /*1a620*/  IMAD.WIDE R6, R2, 0x2, R50 ;  /* 0x0000000202067825 */ /* 0x000fe400078e0232 */
[----:B------:R-:W0:Y:S02]  /*1a630*/  LDC R50, c[0x0][0x3c4] ;  /* 0x0000f100ff327b82 */ /* 0x000e240000000800 */
[----:B-1----:R-:W-:-:S04]  /*1a640*/  IMAD R42, R42, 0x19, RZ ;  /* 0x000000192a2a7824 */ /* 0x002fc800078e02ff */
[----:B------:R-:W-:-:S04]  /*1a650*/  IMAD.WIDE R42, R42, 0x2, R134 ;  /* 0x000000022a2a7825 */ /* 0x000fc800078e0286 */
[----:B------:R-:W-:-:S04]  /*1a660*/  IMAD.WIDE R4, R2, 0x2, R52 ;  /* 0x0000000202047825 */ /* 0x000fc800078e0234 */
[----:B------:R-:W-:-:S06]  /*1a670*/  IMAD.WIDE R42, R2, 0x2, R42 ;  /* 0x00000002022a7825 */ /* 0x000fcc00078e022a */
[----:B------:R-:W3:Y:S01]  /*1a680*/  LDG.E.U16 R42, desc[UR10][R42.64] ;  /* 0x0000000a2a2a7981 */ /* 0x000ee2000c1e1500 */
[----:B0-----:R-:W-:-:S04]  /*1a690*/  IMAD R50, R50, 0x29, RZ ;  /* 0x0000002932327824 */ /* 0x001fc800078e02ff */
[----:B------:R-:W-:Y:S01]  /*1a6a0*/  IMAD.WIDE R50, R50, 0x2, R134 ;  /* 0x0000000232327825 */ /* 0x000fe200078e0286 */
[----:B------:R0:W3:Y:S03]  /*1a6b0*/  LDG.E.U16 R43, desc[UR10][R4.64] ;  /* 0x0000000a042b7981 */ /* 0x0000e6000c1e1500 */
[C---:B0-----:R-:W-:Y:S02]  /*1a6c0*/  IMAD.WIDE R4, R2.reuse, 0x2, R44 ;  /* 0x0000000202047825 */ /* 0x041fe400078e022c */
[----:B------:R0:W3:Y:S04]  /*1a6d0*/  LDG.E.U16 R45, desc[UR10][R6.64] ;  /* 0x0000000a062d7981 */ /* 0x0000e8000c1e1500 */
[----:B------:R1:W3:Y:S01]  /*1a6e0*/  LDG.E.U16 R44, desc[UR10][R4.64] ;  /* 0x0000000a042c7981 */ /* 0x0002e2000c1e1500 */
[----:B0-----:R-:W-:-:S02]  /*1a6f0*/  IMAD.WIDE R6, R2, 0x2, R50 ;  /* 0x0000000202067825 */ /* 0x001fc400078e0232 */
[----:B------:R-:W0:Y:S02]  /*1a700*/  LDC R50, c[0x0][0x3c4] ;  /* 0x0000f100ff327b82 */ /* 0x000e240000000800 */
[----:B-1----:R-:W-:Y:S02]  /*1a710*/  IMAD.WIDE R4, R2, 0x2, R46 ;  /* 0x0000000202047825 */ /* 0x002fe400078e022e */
[----:B------:R-:W3:Y:S04]  /*1a720*/  LDG.E.U16 R47, desc[UR10][R6.64] ;  /* 0x0000000a062f7981 */ /* 0x000ee8000c1e1500 */
[----:B------:R1:W3:Y:S01]  /*1a730*/  LDG.E.U16 R46, desc[UR10][R4.64] ;  /* 0x0000000a042e7981 */ /* 0x0002e2000c1e1500 */
[----:B0-----:R-:W-:-:S04]  /*1a740*/  IMAD R50, R50, 0x31, RZ ;  /* 0x0000003132327824 */ /* 0x001fc800078e02ff */
[----:B------:R-:W-:-:S04]  /*1a750*/  IMAD.WIDE R50, R50, 0x2, R134 ;  /* 0x0000000232327825 */ /* 0x000fc800078e0286 */
[----:B-1----:R-:W-:-:S04]  /*1a760*/  IMAD.WIDE R4, R2, 0x2, R48 ;  /* 0x0000000202047825 */ /* 0x002fc800078e0230 */
[----:B------:R-:W-:Y:S01]  /*1a770*/  IMAD.WIDE R6, R2, 0x2, R50 ;  /* 0x0000000202067825 */ /* 0x000fe200078e0232 */
[----:B------:R2:W5:Y:S01]  /*1a780*/  LDG.E.U16 R48, desc[UR10][R4.64] ;  /* 0x0000000a04307981 */ /* 0x000562000c1e1500 */
[----:B------:R-:W0:Y:S03]  /*1a790*/  LDC R50, c[0x0][0x3c4] ;  /* 0x0000f100ff327b82 */ /* 0x000e260000000800 */
[----:B------:R1:W5:Y:S01]  /*1a7a0*/  LDG.E.U16 R49, desc[UR10][R6.64] ;  /* 0x0000000a06317981 */ /* 0x000362000c1e1500 */
[----:B0-----:R-:W-:-:S04]  /*1a7b0*/  IMAD R50, R50, 0x39, RZ ;  /* 0x0000003932327824 */ /* 0x001fc800078e02ff */
[----:B------:R-:W-:-:S04]  /*1a7c0*/  IMAD.WIDE R50, R50, 0x2, R134 ;  /* 0x0000000232327825 */ /* 0x000fc800078e0286 */
[C---:B--2---:R-:W-:Y:S02]  /*1a7d0*/  IMAD.WIDE R4, R2.reuse, 0x2, R14 ;  /* 0x0000000202047825 */ /* 0x044fe400078e020e */
[----:B------:R-:W0:Y:S02]  /*1a7e0*/  LDC R14, c[0x0][0x3c4] ;  /* 0x0000f100ff0e7b82 */ /* 0x000e240000000800 */
[----:B-1----:R-:W-:Y:S02]  /*1a7f0*/  IMAD.WIDE R6, R2, 0x2, R50 ;  /* 0x0000000202067825 */ /* 0x002fe400078e0232 */
[----:B------:R-:W2:Y:S04]  /*1a800*/  LDG.E.U16 R50, desc[UR10][R4.64] ;  /* 0x0000000a04327981 */ /* 0x000ea8000c1e1500 */
[----:B------:R1:W2:Y:S01]  /*1a810*/  LDG.E.U16 R51, desc[UR10][R6.64] ;  /* 0x0000000a06337981 */ /* 0x0002a2000c1e1500 */
[----:B0-----:R-:W-:-:S04]  /*1a820*/  IMAD R14, R14, 0x41, RZ ;  /* 0x000000410e0e7824 */ /* 0x001fc800078e02ff */
[----:B------:R-:W-:-:S04]  /*1a830*/  IMAD.WIDE R14, R14, 0x2, R134 ;  /* 0x000000020e0e7825 */ /* 0x000fc800078e0286 */
[C---:B-1----:R-:W-:Y:S02]  /*1a840*/  IMAD.WIDE R6, R2.reuse, 0x2, R14 ;  /* 0x0000000202067825 */ /* 0x042fe400078e020e */
[----:B------:R-:W2:Y:S02]  /*1a850*/  LDL.64 R14, [R1+0x958] ;  /* 0x00095800010e7983 */ /* 0x000ea40000100a00 */
[C---:B------:R-:W-:Y:S02]  /*1a860*/  IMAD.WIDE R4, R2.reuse, 0x2, R12 ;  /* 0x0000000202047825 */ /* 0x040fe400078e020c */
[----:B------:R-:W-:Y:S01]  /*1a870*/  STS.U16 [R138+UR9+0x30800], R78 ;  /* 0x0308004e8a007988 */ /* 0x000fe20008000409 */
[----:B------:R-:W0:Y:S03]  /*1a880*/  LDC R12, c[0x0][0x3c4] ;  /* 0x0000f100ff0c7b82 */ /* 0x000e260000000800 */
[----:B------:R1:W2:Y:S04]  /*1a890*/  LDG.E.U16 R52, desc[UR10][R4.64] ;  /* 0x0000000a04347981 */ /* 0x0002a8000c1e1500 */
[----:B------:R4:W-:Y:S04]  /*1a8a0*/  STS.U16 [R138+UR9+0x31000], R79 ;  /* 0x0310004f8a007988 */ /* 0x0009e80008000409 */
[----:B------:R-:W-:Y:S01]  /*1a8b0*/  STS.U16 [R138+UR9+0x21000], R80 ;  /* 0x021000508a007988 */ /* 0x000fe20008000409 */
[----:B-1----:R-:W-:-:S03]  /*1a8c0*/  IMAD.WIDE R4, R2, 0x2, R10 ;  /* 0x0000000202047825 */ /* 0x002fc600078e020a */
[----:B------:R1:W-:Y:S04]  /*1a8d0*/  STS.U16 [R138+UR9+0x21400], R81 ;  /* 0x021400518a007988 */ /* 0x0003e80008000409 */
[----:B------:R-:W2:Y:S04]  /*1a8e0*/  LDL.64 R10, [R1+0x1028] ;  /* 0x00102800010a7983 */ /* 0x000ea80000100a00 */
[----:B----4-:R-:W4:Y:S01]  /*1a8f0*/  LDL.64 R78, [R1+0xdc8] ;  /* 0x000dc800014e7983 */ /* 0x010f220000100a00 */
[----:B0-----:R-:W-:-:S03]  /*1a900*/  IMAD R12, R12, 0x49, RZ ;  /* 0x000000490c0c7824 */ /* 0x001fc600078e02ff */
[----:B-1----:R-:W2:Y:S01]  /*1a910*/  LDL.64 R80, [R1+0xd68] ;  /* 0x000d680001507983 */ /* 0x002ea20000100a00 */
[----:B------:R-:W-:-:S03]  /*1a920*/  IMAD.WIDE R12, R12, 0x2, R134 ;  /* 0x000000020c0c7825 */ /* 0x000fc600078e0286 */
[----:B------:R0:W2:Y:S01]  /*1a930*/  LDG.E.U16 R53, desc[UR10][R6.64] ;  /* 0x0000000a06357981 */ /* 0x0000a2000c1e1500 */
[----:B------:R-:W-:Y:S02]  /*1a940*/  IMAD.WIDE R54, R2, 0x2, R12 ;  /* 0x0000000202367825 */ /* 0x000fe400078e020c */
[----:B------:R-:W1:Y:S04]  /*1a950*/  LDC R12, c[0x0][0x3c4] ;  /* 0x0000f100ff0c7b82 */ /* 0x000e680000000800 */
[----:B------:R-:W2:Y:S04]  /*1a960*/  LDG.E.U16 R54, desc[UR10][R54.64] ;  /* 0x0000000a36367981 */ /* 0x000ea8000c1e1500 */
[----:B------:R0:W2:Y:S01]  /*1a970*/  LDG.E.U16 R55, desc[UR10][R4.64] ;  /* 0x0000000a04377981 */ /* 0x0000a2000c1e1500 */
[----:B-1----:R-:W-:-:S04]  /*1a980*/  IMAD R12, R12, 0x51, RZ ;  /* 0x000000510c0c7824 */ /* 0x002fc800078e02ff */
[----:B------:R-:W-:-:S04]  /*1a990*/  IMAD.WIDE R12, R12, 0x2, R134 ;  /* 0x000000020c0c7825 */ /* 0x000fc800078e0286 */
[----:B0-----:R-:W-:Y:S02]  /*1a9a0*/  IMAD.WIDE R6, R2, 0x2, R12 ;  /* 0x0000000202067825 */ /* 0x001fe400078e020c */
[----:B------:R-:W0:Y:S01]  /*1a9b0*/  LDC R12, c[0x0][0x3c4] ;  /* 0x0000f100ff0c7b82 */ /* 0x000e220000000800 */
[----:B------:R-:W-:Y:S04]  /*1a9c0*/  STS.U16 [R138+UR9+0x20c00], R75 ;  /* 0x020c004b8a007988 */ /* 0x000fe80008000409 */
[----:B------:R1:W-:Y:S04]  /*1a9d0*/  STS.U16 [R138+UR9+0x30c00], R74 ;  /* 0x030c004a8a007988 */ /* 0x0003e80008000409 */
[----:B------:R-:W-:Y:S04]  /*1a9e0*/  STS.U16 [R138+UR9+0x30000], R82 ;  /* 0x030000528a007988 */ /* 0x000fe80008000409 */
[----:B---3--:R3:W-:Y:S04]  /*1a9f0*/  STS.U16 [R138+UR9+0x31400], R83 ;  /* 0x031400538a007988 */ /* 0x0087e80008000409 */
[----:B-1----:R-:W4:Y:S04]  /*1aa00*/  LDL.64 R74, [R1+0xca8] ;  /* 0x000ca800014a7983 */ /* 0x002f280000100a00 */
[----:B------:R-:W4:Y:S01]  /*1aa10*/  LDG.E.U16 R57, desc[UR10][R6.64] ;  /* 0x0000000a06397981 */ /* 0x000f22000c1e1500 */
[----:B0-----:R-:W-:-:S03]  /*1aa20*/  IMAD R12, R12, 0x61, RZ ;  /* 0x000000610c0c7824 */ /* 0x001fc600078e02ff */
[----:B---3--:R-:W3:Y:S01]  /*1aa30*/  LDL.64 R82, [R1+0xe28] ;  /* 0x000e280001527983 */ /* 0x008ee20000100a00 */
[----:B------:R-:W-:Y:S01]  /*1aa40*/  IMAD.WIDE R4, R2, 0x2, R8 ;  /* 0x0000000202047825 */ /* 0x000fe200078e0208 */
[----:B------:R-:W-:Y:S01]  /*1aa50*/  SHF.L.U32 R68, R251, 0x1, RZ ;  /* 0x00000001fb447819 */ /* 0x000fe200000006ff */
[----:B------:R-:W0:Y:S02]  /*1aa60*/  LDC R8, c[0x0][0x3c4] ;  /* 0x0000f100ff087b82 */ /* 0x000e240000000800 */
[----:B------:R-:W-:Y:S01]  /*1aa70*/  IMAD.WIDE R12, R12, 0x2, R134 ;  /* 0x000000020c0c7825 */ /* 0x000fe200078e0286 */
[----:B------:R1:W3:Y:S03]  /*1aa80*/  LDG.E.U16 R56, desc[UR10][R4.64] ;  /* 0x0000000a04387981 */ /* 0x0002e6000c1e1500 */
[----:B-1----:R-:W-:Y:S02]  /*1aa90*/  IMAD.WIDE R4, R2, 0x2, R12 ;  /* 0x0000000202047825 */ /* 0x002fe400078e020c */
[----:B------:R-:W1:Y:S03]  /*1aaa0*/  LDC R12, c[0x0][0x3c4] ;  /* 0x0000f100ff0c7b82 */ /* 0x000e660000000800 */
[----:B------:R0:W3:Y:S01]  /*1aab0*/  LDG.E.U16 R65, desc[UR10][R4.64] ;  /* 0x0000000a04417981 */ /* 0x0000e2000c1e1500 */
[----:B-1----:R-:W-:-:S04]  /*1aac0*/  IMAD R12, R12, 0x69, RZ ;  /* 0x000000690c0c7824 */ /* 0x002fc800078e02ff */
[----:B------:R-:W-:-:S04]  /*1aad0*/  IMAD.WIDE R12, R12, 0x2, R134 ;  /* 0x000000020c0c7825 */ /* 0x000fc800078e0286 */
[C---:B0-----:R-:W-:Y:S02]  /*1aae0*/  IMAD.WIDE R4, R2.reuse, 0x2, R12 ;  /* 0x0000000202047825 */ /* 0x041fe400078e020c */
[----:B------:R-:W0:Y:S02]  /*1aaf0*/  LDC R12, c[0x0][0x3c4] ;  /* 0x0000f100ff0c7b82 */ /* 0x000e240000000800 */
[----:B------:R-:W-:-:S05]  /*1ab00*/  IMAD.WIDE R6, R2, 0x2, R58 ;  /* 0x0000000202067825 */ /* 0x000fca00078e023a */
[----:B------:R1:W3:Y:S02]  /*1ab10*/  LDG.E.U16 R58, desc[UR10][R6.64] ;  /* 0x0000000a063a7981 */ /* 0x0002e4000c1e1500 */
[----:B-1----:R-:W-:Y:S02]  /*1ab20*/  IMAD.WIDE R6, R2, 0x2, R60 ;  /* 0x0000000202067825 */ /* 0x002fe400078e023c */
[----:B------:R1:W3:Y:S02]  /*1ab30*/  LDG.E.U16 R60, desc[UR10][R4.64] ;  /* 0x0000000a043c7981 */ /* 0x0002e4000c1e1500 */
[----:B------:R-:W-:Y:S02]  /*1ab40*/  IMAD.WIDE R66, R68, 0x2, R136 ;  /* 0x0000000244427825 */ /* 0x000fe400078e0288 */
[----:B------:R0:W3:Y:S02]  /*1ab50*/  LDG.E.U16 R61, desc[UR10][R6.64] ;  /* 0x0000000a063d7981 */ /* 0x0000e4000c1e1500 */
[----:B0-----:R-:W-:-:S04]  /*1ab60*/  IMAD R12, R12, 0x71, RZ ;  /* 0x000000710c0c7824 */ /* 0x001fc800078e02ff */
[----:B------:R-:W-:-:S04]  /*1ab70*/  IMAD.WIDE R12, R12, 0x2, R134 ;  /* 0x000000020c0c7825 */ /* 0x000fc800078e0286 */
[----:B-1----:R-:W-:-:S04]  /*1ab80*/  IMAD.WIDE R4, R2, 0x2, R62 ;  /* 0x0000000202047825 */ /* 0x002fc800078e023e */
[C---:B------:R-:W-:Y:S01]  /*1ab90*/  IMAD.WIDE R62, R2.reuse, 0x2, R12 ;  /* 0x00000002023e7825 */ /* 0x040fe200078e020c */
[----:B------:R2:W3:Y:S01]  /*1aba0*/  LDG.E.U16 R64, desc[UR10][R4.64] ;  /* 0x0000000a04407981 */ /* 0x0004e2000c1e1500 */
[----:B------:R-:W0:Y:S02]  /*1abb0*/  LDC R12, c[0x0][0x3c4] ;  /* 0x0000f100ff0c7b82 */ /* 0x000e240000000800 */
[----:B------:R-:W-:Y:S02]  /*1abc0*/  IMAD.WIDE R66, R2, 0x2, R66 ;  /* 0x0000000202427825 */ /* 0x000fe400078e0242 */
[----:B------:R-:W3:Y:S02]  /*1abd0*/  LDG.E.U16 R62, desc[UR10][R62.64] ;  /* 0x0000000a3e3e7981 */ /* 0x000ee4000c1e1500 */
[----:B------:R-:W-:Y:S02]  /*1abe0*/  IMAD.WIDE R68, R68, 0x2, R134 ;  /* 0x0000000244447825 */ /* 0x000fe400078e0286 */
[----:B------:R-:W3:Y:S02]  /*1abf0*/  LDG.E.U16 R66, desc[UR10][R66.64] ;  /* 0x0000000a42427981 */ /* 0x000ee4000c1e1500 */
[----:B0-----:R-:W-:-:S04]  /*1ac00*/  IMAD R12, R12, 0x79, RZ ;  /* 0x000000790c0c7824 */ /* 0x001fc800078e02ff */
[----:B------:R-:W-:-:S04]  /*1ac10*/  IMAD.WIDE R12, R12, 0x2, R134 ;  /* 0x000000020c0c7825 */ /* 0x000fc800078e0286 */
[----:B------:R-:W-:-:S04]  /*1ac20*/  IMAD.WIDE R68, R2, 0x2, R68 ;  /* 0x0000000202447825 */ /* 0x000fc800078e0244 */
[----:B------:R-:W-:Y:S02]  /*1ac30*/  IMAD R6, R251, 0x3, RZ ;  /* 0x00000003fb067824 */ /* 0x000fe400078e02ff */
[----:B------:R-:W3:Y:S01]  /*1ac40*/  LDG.E.U16 R68, desc[UR10][R68.64] ;  /* 0x0000000a44447981 */ /* 0x000ee2000c1e1500 */
[----:B------:R-:W-:-:S04]  /*1ac50*/  IMAD R84, R84, 0xa, RZ ;  /* 0x0000000a54547824 */ /* 0x000fc800078e02ff */
[----:B------:R-:W-:-:S04]  /*1ac60*/  IMAD.WIDE R84, R84, 0x2, R134 ;  /* 0x0000000254547825 */ /* 0x000fc800078e0286 */
[----:B--2---:R-:W-:-:S05]  /*1ac70*/  IMAD.WIDE R4, R2, 0x2, R14 ;  /* 0x0000000202047825 */ /* 0x004fca00078e020e */
[----:B------:R0:W2:Y:S02]  /*1ac80*/  LDG.E.U16 R63, desc[UR10][R4.64] ;  /* 0x0000000a043f7981 */ /* 0x0000a4000c1e1500 */
[----:B0-----:R-:W-:-:S05]  /*1ac90*/  IMAD.WIDE R4, R2, 0x2, R12 ;  /* 0x0000000202047825 */ /* 0x001fca00078e020c */
[----:B------:R0:W2:Y:S02]  /*1aca0*/  LDG.E.U16 R67, desc[UR10][R4.64] ;  /* 0x0000000a04437981 */ /* 0x0000a4000c1e1500 */
[----:B0-----:R-:W-:-:S05]  /*1acb0*/  IMAD.WIDE R4, R2, 0x2, R10 ;  /* 0x0000000202047825 */ /* 0x001fca00078e020a */
[----:B------:R0:W2:Y:S02]  /*1acc0*/  LDG.E.U16 R69, desc[UR10][R4.64] ;  /* 0x0000000a04457981 */ /* 0x0000a4000c1e1500 */
[----:B0-----:R-:W-:-:S04]  /*1acd0*/  IMAD.WIDE R4, R6, 0x2, R136 ;  /* 0x0000000206047825 */ /* 0x001fc800078e0288 */
[----:B------:R-:W-:-:S04]  /*1ace0*/  IMAD.WIDE R6, R6, 0x2, R134 ;  /* 0x0000000206067825 */ /* 0x000fc800078e0286 */
[----:B------:R-:W-:-:S04]  /*1acf0*/  IMAD.WIDE R4, R2, 0x2, R4 ;  /* 0x0000000202047825 */ /* 0x000fc800078e0204 */
[----:B------:R-:W-:Y:S02]  /*1ad00*/  IMAD.WIDE R6, R2, 0x2, R6 ;  /* 0x0000000202067825 */ /* 0x000fe400078e0206 */
[----:B------:R-:W2:Y:S02]  /*1ad10*/  LDG.E.U16 R4, desc[UR10][R4.64] ;  /* 0x0000000a04047981 */ /* 0x000ea4000c1e1500 */
[----:B------:R-:W-:Y:S02]  /*1ad20*/  IMAD.SHL.U32 R10, R251, 0x4, RZ ;  /* 0x00000004fb0a7824 */ /* 0x000fe400078e00ff */
[----:B------:R0:W2:Y:S02]  /*1ad30*/  LDG.E.U16 R5, desc[UR10][R6.64] ;  /* 0x0000000a06057981 */ /* 0x0000a4000c1e1500 */
[----:B0-----:R-:W-:-:S04]  /*1ad40*/  IMAD.WIDE R6, R10, 0x2, R136 ;  /* 0x000000020a067825 */ /* 0x001fc800078e0288 */
[----:B------:R-:W-:-:S04]  /*1ad50*/  IMAD.WIDE R10, R10, 0x2, R134 ;  /* 0x000000020a0a7825 */ /* 0x000fc800078e0286 */
[----:B------:R-:W-:-:S04]  /*1ad60*/  IMAD.WIDE R6, R2, 0x2, R6 ;  /* 0x0000000202067825 */ /* 0x000fc800078e0206 */
[----:B------:R-:W-:Y:S02]  /*1ad70*/  IMAD.WIDE R10, R2, 0x2, R10 ;  /* 0x00000002020a7825 */ /* 0x000fe400078e020a */
[----:B------:R-:W2:Y:S02]  /*1ad80*/  LDG.E.U16 R6, desc[UR10][R6.64] ;  /* 0x0000000a06067981 */ /* 0x000ea4000c1e1500 */
[----:B------:R-:W-:Y:S02]  /*1ad90*/  IMAD R12, R251, 0x6, RZ ;  /* 0x00000006fb0c7824 */ /* 0x000fe400078e02ff */
[----:B------:R0:W2:Y:S02]  /*1ada0*/  LDG.E.U16 R7, desc[UR10][R10.64] ;  /* 0x0000000a0a077981 */ /* 0x0000a4000c1e1500 */
[----:B0-----:R-:W-:-:S04]  /*1adb0*/  IMAD.WIDE R10, R12, 0x2, R136 ;  /* 0x000000020c0a7825 */ /* 0x001fc800078e0288 */
[----:B------:R-:W-:-:S04]  /*1adc0*/  IMAD.WIDE R12, R12, 0x2, R134 ;  /* 0x000000020c0c7825 */ /* 0x000fc800078e0286 */
[----:B------:R-:W-:-:S04]  /*1add0*/  IMAD.WIDE R10, R2, 0x2, R10 ;  /* 0x00000002020a7825 */ /* 0x000fc800078e020a */
[----:B------:R-:W-:Y:S02]  /*1ade0*/  IMAD.WIDE R12, R2, 0x2, R12 ;  /* 0x00000002020c7825 */ /* 0x000fe400078e020c */
[----:B------:R-:W2:Y:S04]  /*1adf0*/  LDG.E.U16 R10, desc[UR10][R10.64] ;  /* 0x0000000a0a0a7981 */ /* 0x000ea8000c1e1500 */
[----:B------:R-:W-:Y:S04]  /*1ae00*/  STS.U16 [R138+UR9+0x30400], R76 ;  /* 0x0304004c8a007988 */ /* 0x000fe80008000409 */
[----:B------:R0:W-:Y:S04]  /*1ae10*/  STS.U16 [R138+UR9+0x20000], R77 ;  /* 0x0200004d8a007988 */ /* 0x0001e80008000409 */
[----:B------:R1:W2:Y:S01]  /*1ae20*/  LDG.E.U16 R11, desc[UR10][R12.64] ;  /* 0x0000000a0c0b7981 */ /* 0x0002a2000c1e1500 */
[----:B------:R-:W-:-:S03]  /*1ae30*/  IMAD R8, R8, 0x59, RZ ;  /* 0x0000005908087824 */ /* 0x000fc600078e02ff */
[----:B0-----:R-:W2:Y:S01]  /*1ae40*/  LDL.64 R76, [R1+0xd08] ;  /* 0x000d0800014c7983 */ /* 0x001ea20000100a00 */
[----:B-1----:R-:W-:Y:S02]  /*1ae50*/  IMAD.WIDE R12, R2, 0x2, R84 ;  /* 0x00000002020c7825 */ /* 0x002fe400078e0254 */
[----:B------:R-:W0:Y:S02]  /*1ae60*/  LDC R84, c[0x0][0x3c4] ;  /* 0x0000f100ff547b82 */ /* 0x000e240000000800 */
[----:B------:R-:W-:Y:S01]  /*1ae70*/  IMAD.WIDE R8, R8, 0x2, R134 ;  /* 0x0000000208087825 */ /* 0x000fe200078e0286 */
[----:B------:R-:W-:Y:S03]  /*1ae80*/  STS.U16 [R138+UR9+0x32c00], R27 ;  /* 0x032c001b8a007988 */ /* 0x000fe60008000409 */
[----:B------:R-:W-:Y:S01]  /*1ae90*/  IMAD R14, R251, 0x5, RZ ;  /* 0x00000005fb0e7824 */ /* 0x000fe200078e02ff */
[----:B------:R4:W-:Y:S01]  /*1aea0*/  STS.U16 [R138+UR9+0x23000], R26 ;  /* 0x0230001a8a007988 */ /* 0x0009e20008000409 */
[----:B------:R-:W-:-:S03]  /*1aeb0*/  IMAD.WIDE R8, R2, 0x2, R8 ;  /* 0x0000000202087825 */ /* 0x000fc600078e0208 */
[----:B------:R-:W-:Y:S04]  /*1aec0*/  STS.U16 [R138+UR9+0x31800], R16 ;  /* 0x031800108a007988 */ /* 0x000fe80008000409 */
[----:B------:R1:W2:Y:S01]  /*1aed0*/  LDG.E.U16 R59, desc[UR10][R8.64] ;  /* 0x0000000a083b7981 */ /* 0x0002a2000c1e1500 */
[----:B----4-:R-:W-:-:S03]  /*1aee0*/  IMAD.WIDE R26, R2, 0x2, R78 ;  /* 0x00000002021a7825 */ /* 0x010fc600078e024e */
[----:B------:R-:W4:Y:S04]  /*1aef0*/  LDL.64 R78, [R1+0xc48] ;  /* 0x000c4800014e7983 */ /* 0x000f280000100a00 */
[----:B------:R0:W-:Y:S01]  /*1af00*/  STS.U16 [R138+UR9+0x21c00], R17 ;  /* 0x021c00118a007988 */ /* 0x0001e20008000409 */
[----:B-1----:R-:W-:-:S03]  /*1af10*/  IMAD.WIDE R8, R14, 0x2, R134 ;  /* 0x000000020e087825 */ /* 0x002fc600078e0286 */
[----:B------:R-:W2:Y:S01]  /*1af20*/  LDG.E.U16 R12, desc[UR10][R12.64] ;  /* 0x0000000a0c0c7981 */ /* 0x000ea2000c1e1500 */
[----:B------:R-:W-:-:S04]  /*1af30*/  IMAD.WIDE R14, R14, 0x2, R136 ;  /* 0x000000020e0e7825 */ /* 0x000fc800078e0288 */
[----:B0-----:R-:W-:Y:S02]  /*1af40*/  IMAD R84, R84, 0x12, RZ ;  /* 0x0000001254547824 */ /* 0x001fe400078e02ff */
[----:B------:R-:W-:-:S04]  /*1af50*/  IMAD.WIDE R8, R2, 0x2, R8 ;  /* 0x0000000202087825 */ /* 0x000fc800078e0208 */
[----:B------:R-:W-:Y:S02]  /*1af60*/  IMAD.WIDE R14, R2, 0x2, R14 ;  /* 0x00000002020e7825 */ /* 0x000fe400078e020e */
[----:B------:R-:W2:Y:S02]  /*1af70*/  LDG.E.U16 R8, desc[UR10][R8.64] ;  /* 0x0000000a08087981 */ /* 0x000ea4000c1e1500 */
[----:B------:R-:W-:Y:S02]  /*1af80*/  IMAD.WIDE R84, R84, 0x2, R134 ;  /* 0x0000000254547825 */ /* 0x000fe400078e0286 */
[----:B------:R0:W2:Y:S02]  /*1af90*/  LDG.E.U16 R9, desc[UR10][R14.64] ;  /* 0x0000000a0e097981 */ /* 0x0000a4000c1e1500 */
[C---:B0-----:R-:W-:Y:S02]  /*1afa0*/  IMAD.WIDE R14, R2.reuse, 0x2, R84 ;  /* 0x00000002020e7825 */ /* 0x041fe400078e0254 */
[----:B------:R-:W0:Y:S02]  /*1afb0*/  LDC R84, c[0x0][0x3c4] ;  /* 0x0000f100ff547b82 */ /* 0x000e240000000800 */
[----:B------:R-:W-:Y:S01]  /*1afc0*/  IMAD.WIDE R16, R2, 0x2, R92 ;  /* 0x0000000202107825 */ /* 0x000fe200078e025c */
[----:B------:R-:W-:Y:S04]  /*1afd0*/  STS.U16 [R138+UR9+0x33000], R29 ;  /* 0x0330001d8a007988 */ /* 0x000fe80008000409 */
[----:B------:R1:W2:Y:S04]  /*1afe0*/  LDG.E.U16 R13, desc[UR10][R16.64] ;  /* 0x0000000a100d7981 */ /* 0x0002a8000c1e1500 */
[----:B------:R0:W-:Y:S04]  /*1aff0*/  STS.U16 [R138+UR9+0x23400], R28 ;  /* 0x0234001c8a007988 */ /* 0x0001e80008000409 */
[----:B------:R-:W-:Y:S04]  /*1b000*/  STS.U16 [R138+UR9+0x31c00], R18 ;  /* 0x031c00128a007988 */ /* 0x000fe80008000409 */
[----:B------:R0:W-:Y:S04]  /*1b010*/  STS.U16 [R138+UR9+0x22000], R19 ;  /* 0x022000138a007988 */ /* 0x0001e80008000409 */
[----:B------:R-:W2:Y:S01]  /*1b020*/  LDG.E.U16 R14, desc[UR10][R14.64] ;  /* 0x0000000a0e0e7981 */ /* 0x000ea2000c1e1500 */
[----:B0-----:R-:W-:-:S04]  /*1b030*/  IMAD R84, R84, 0x1a, RZ ;  /* 0x0000001a54547824 */ /* 0x001fc800078e02ff */
[----:B------:R-:W-:-:S04]  /*1b040*/  IMAD.WIDE R84, R84, 0x2, R134 ;  /* 0x0000000254547825 */ /* 0x000fc800078e0286 */
[C---:B-1----:R-:W-:Y:S02]  /*1b050*/  IMAD.WIDE R16, R2.reuse, 0x2, R84 ;  /* 0x0000000202107825 */ /* 0x042fe400078e0254 */
[----:B------:R-:W0:Y:S02]  /*1b060*/  LDC R84, c[0x0][0x3c4] ;  /* 0x0000f100ff547b82 */ /* 0x000e240000000800 */
[C---:B------:R-:W-:Y:S02]  /*1b070*/  IMAD.WIDE R28, R2.reuse, 0x2, R80 ;  /* 0x00000002021c7825 */ /* 0x040fe400078e0250 */
[----:B------:R-:W2:Y:S02]  /*1b080*/  LDL.64 R80, [R1+0xbe8] ;  /* 0x000be80001507983 */ /* 0x000ea40000100a00 */
[----:B------:R-:W-:Y:S02]  /*1b090*/  IMAD.WIDE R18, R2, 0x2, R90 ;  /* 0x0000000202127825 */ /* 0x000fe400078e025a */
[----:B------:R1:W-:Y:S04]  /*1b0a0*/  STS.U16 [R138+UR9+0x20400], R72 ;  /* 0x020400488a007988 */ /* 0x0003e80008000409 */
[----:B------:R0:W2:Y:S04]  /*1b0b0*/  LDG.E.U16 R15, desc[UR10][R18.64] ;  /* 0x0000000a120f7981 */ /* 0x0000a8000c1e1500 */
[----:B------:R-:W-:Y:S01]  /*1b0c0*/  STS.U16 [R138+UR9+0x32000], R21 ;  /* 0x032000158a007988 */ /* 0x000fe20008000409 */
[----:B-1----:R-:W1:Y:S03]  /*1b0d0*/  LDC R72, c[0x0][0x3c4] ;  /* 0x0000f100ff487b82 */ /* 0x002e660000000800 */
[----:B------:R0:W-:Y:S02]  /*1b0e0*/  STS.U16 [R138+UR9+0x22400], R20 ;  /* 0x022400148a007988 */ /* 0x0001e40008000409 */
[----:B0-----:R-:W-:-:S02]  /*1b0f0*/  IMAD R84, R84, 0x22, RZ ;  /* 0x0000002254547824 */ /* 0x001fc400078e02ff */
[----:B------:R-:W4:Y:S02]  /*1b100*/  LDG.E.U16 R16, desc[UR10][R16.64] ;  /* 0x0000000a10107981 */ /* 0x000f24000c1e1500 */
[----:B------:R-:W-:-:S04]  /*1b110*/  IMAD.WIDE R84, R84, 0x2, R134 ;  /* 0x0000000254547825 */ /* 0x000fc800078e0286 */
[C---:B------:R-:W-:Y:S02]  /*1b120*/  IMAD.WIDE R18, R2.reuse, 0x2, R84 ;  /* 0x0000000202127825 */ /* 0x040fe400078e0254 */
[----:B------:R-:W0:Y:S02]  /*1b130*/  LDC R84, c[0x0][0x3c4] ;  /* 0x0000f100ff547b82 */ /* 0x000e240000000800 */
[----:B------:R-:W-:Y:S01]  /*1b140*/  IMAD.WIDE R20, R2, 0x2, R88 ;  /* 0x0000000202147825 */ /* 0x000fe200078e0258 */
[----:B------:R-:W-:Y:S04]  /*1b150*/  STS.U16 [R138+UR9+0x33800], R33 ;  /* 0x033800218a007988 */ /* 0x000fe80008000409 */
[----:B------:R0:W4:Y:S04]  /*1b160*/  LDG.E.U16 R17, desc[UR10][R20.64] ;  /* 0x0000000a14117981 */ /* 0x000128000c1e1500 */
[----:B------:R0:W-:Y:S01]  /*1b170*/  STS.U16 [R138+UR9+0x23c00], R32 ;  /* 0x023c00208a007988 */ /* 0x0001e20008000409 */
[----:B-1----:R-:W-:-:S03]  /*1b180*/  IMAD R72, R72, 0x32, RZ ;  /* 0x0000003248487824 */ /* 0x002fc600078e02ff */
[----:B------:R-:W-:Y:S04]  /*1b190*/  STS.U16 [R138+UR9+0x20800], R73 ;  /* 0x020800498a007988 */ /* 0x000fe80008000409 */
[----:B------:R-:W-:Y:S04]  /*1b1a0*/  STS.U16 [R138+UR9+0x32400], R23 ;  /* 0x032400178a007988 */ /* 0x000fe80008000409 */
[----:B------:R1:W-:Y:S01]  /*1b1b0*/  STS.U16 [R138+UR9+0x22800], R22 ;  /* 0x022800168a007988 */ /* 0x0003e20008000409 */
[----:B0-----:R-:W-:-:S03]  /*1b1c0*/  IMAD R84, R84, 0x2a, RZ ;  /* 0x0000002a54547824 */ /* 0x001fc600078e02ff */
[----:B------:R-:W5:Y:S01]  /*1b1d0*/  LDG.E.U16 R18, desc[UR10][R18.64] ;  /* 0x0000000a12127981 */ /* 0x000f62000c1e1500 */
[----:B------:R-:W-:-:S04]  /*1b1e0*/  IMAD.WIDE R84, R84, 0x2, R134 ;  /* 0x0000000254547825 */ /* 0x000fc800078e0286 */
[C---:B------:R-:W-:Y:S02]  /*1b1f0*/  IMAD.WIDE R20, R2.reuse, 0x2, R84 ;  /* 0x0000000202147825 */ /* 0x040fe400078e0254 */
[----:B------:R-:W5:Y:S02]  /*1b200*/  LDL.64 R84, [R1+0xb88] ;  /* 0x000b880001547983 */ /* 0x000f640000100a00 */
[C---:B------:R-:W-:Y:S02]  /*1b210*/  IMAD.WIDE R32, R2.reuse, 0x2, R74 ;  /* 0x0000000202207825 */ /* 0x040fe400078e024a */
[----:B------:R-:W5:Y:S02]  /*1b220*/  LDL.64 R74, [R1+0xb28] ;  /* 0x000b2800014a7983 */ /* 0x000f640000100a00 */
[----:B-1----:R-:W-:Y:S02]  /*1b230*/  IMAD.WIDE R22, R2, 0x2, R86 ;  /* 0x0000000202167825 */ /* 0x002fe400078e0256 */
[----:B------:R-:W-:Y:S02]  /*1b240*/  STS.U16 [R138+UR9+0x32800], R24 ;  /* 0x032800188a007988 */ /* 0x000fe40008000409 */
[----:B------:R-:W-:-:S02]  /*1b250*/  IMAD.WIDE R72, R72, 0x2, R134 ;  /* 0x0000000248487825 */ /* 0x000fc400078e0286 */
[----:B------:R0:W5:Y:S04]  /*1b260*/  LDG.E.U16 R19, desc[UR10][R22.64] ;  /* 0x0000000a16137981 */ /* 0x000168000c1e1500 */
[----:B------:R3:W-:Y:S04]  /*1b270*/  STS.U16 [R138+UR9+0x22c00], R25 ;  /* 0x022c00198a007988 */ /* 0x0007e80008000409 */
[----:B------:R-:W5:Y:S01]  /*1b280*/  LDG.E.U16 R20, desc[UR10][R20.64] ;  /* 0x0000000a14147981 */ /* 0x000f62000c1e1500 */
[C---:B0-----:R-:W-:Y:S02]  /*1b290*/  IMAD.WIDE R22, R2.reuse, 0x2, R72 ;  /* 0x0000000202167825 */ /* 0x041fe400078e0248 */
[----:B------:R-:W0:Y:S01]  /*1b2a0*/  LDC R72, c[0x0][0x3c4] ;  /* 0x0000f100ff487b82 */ /* 0x000e220000000800 */
[----:B------:R-:W-:Y:S01]  /*1b2b0*/  STS.U16 [R138+UR9+0x33400], R30 ;  /* 0x0334001e8a007988 */ /* 0x000fe20008000409 */
[----:B---3--:R-:W-:-:S03]  /*1b2c0*/  IMAD.WIDE R24, R2, 0x2, R82 ;  /* 0x0000000202187825 */ /* 0x008fc600078e0252 */
[----:B------:R-:W3:Y:S04]  /*1b2d0*/  LDG.E.U16 R22, desc[UR10][R22.64] ;  /* 0x0000000a16167981 */ /* 0x000ee8000c1e1500 */
[----:B------:R1:W3:Y:S04]  /*1b2e0*/  LDG.E.U16 R21, desc[UR10][R24.64] ;  /* 0x0000000a18157981 */ /* 0x0002e8000c1e1500 */
[----:B------:R2:W-:Y:S04]  /*1b2f0*/  STS.U16 [R138+UR9+0x23800], R31 ;  /* 0x0238001f8a007988 */ /* 0x0005e80008000409 */
[----:B------:R0:W3:Y:S04]  /*1b300*/  LDG.E.U16 R23, desc[UR10][R26.64] ;  /* 0x0000000a1a177981 */ /* 0x0000e8000c1e1500 */
[----:B------:R-:W-:Y:S01]  /*1b310*/  STS.U16 [R138+UR9+0x21800], R41 ;  /* 0x021800298a007988 */ /* 0x000fe20008000409 */
[----:B0-----:R-:W-:-:S03]  /*1b320*/  IMAD R72, R72, 0x3a, RZ ;  /* 0x0000003a48487824 */ /* 0x001fc600078e02ff */
[----:B------:R-:W-:Y:S01]  /*1b330*/  STS.U16 [R138+UR9+0x33c00], R35 ;  /* 0x033c00238a007988 */ /* 0x000fe20008000409 */
[----:B------:R-:W-:-:S03]  /*1b340*/  IMAD.WIDE R72, R72, 0x2, R134 ;  /* 0x0000000248487825 */ /* 0x000fc600078e0286 */
[----:B------:R-:W3:Y:S04]  /*1b350*/  LDL.64 R82, [R1+0x1018] ;  /* 0x0010180001527983 */ /* 0x000ee80000100a00 */
[----:B------:R-:W3:Y:S01]  /*1b360*/  LDL.64 R86, [R1+0xf38] ;  /* 0x000f380001567983 */ /* 0x000ee20000100a00 */
[----:B-1----:R-:W-:Y:S02]  /*1b370*/  IMAD.WIDE R24, R2, 0x2, R72 ;  /* 0x0000000202187825 */ /* 0x002fe400078e0248 */
[----:B------:R-:W0:Y:S04]  /*1b380*/  LDC R72, c[0x0][0x3c4] ;  /* 0x0000f100ff487b82 */ /* 0x000e280000000800 */
[----:B------:R-:W3:Y:S04]  /*1b390*/  LDG.E.U16 R24, desc[UR10][R24.64] ;  /* 0x0000000a18187981 */ /* 0x000ee8000c1e1500 */
[----:B------:R1:W3:Y:S01]  /*1b3a0*/  LDG.E.U16 R25, desc[UR10][R28.64] ;  /* 0x0000000a1c197981 */ /* 0x0002e2000c1e1500 */
[----:B0-----:R-:W-:-:S04]  /*1b3b0*/  IMAD R72, R72, 0x42, RZ ;  /* 0x0000004248487824 */ /* 0x001fc800078e02ff */
[----:B------:R-:W-:-:S04]  /*1b3c0*/  IMAD.WIDE R72, R72, 0x2, R134 ;  /* 0x0000000248487825 */ /* 0x000fc800078e0286 */
[----:B------:R-:W-:Y:S02]  /*1b3d0*/  IMAD.WIDE R26, R2, 0x2, R72 ;  /* 0x00000002021a7825 */ /* 0x000fe400078e0248 */
[----:B------:R-:W0:Y:S04]  /*1b3e0*/  LDC R72, c[0x0][0x3c4] ;  /* 0x0000f100ff487b82 */ /* 0x000e280000000800 */
[----:B------:R-:W3:Y:S01]  /*1b3f0*/  LDG.E.U16 R26, desc[UR10][R26.64] ;  /* 0x0000000a1a1a7981 */ /* 0x000ee2000c1e1500 */
[----:B0-----:R-:W-:-:S04]  /*1b400*/  IMAD R72, R72, 0x4a, RZ ;  /* 0x0000004a48487824 */ /* 0x001fc800078e02ff */
[----:B------:R-:W-:-:S04]  /*1b410*/  IMAD.WIDE R72, R72, 0x2, R134 ;  /* 0x0000000248487825 */ /* 0x000fc800078e0286 */
[C---:B-1----:R-:W-:Y:S02]  /*1b420*/  IMAD.WIDE R28, R2.reuse, 0x2, R72 ;  /* 0x00000002021c7825 */ /* 0x042fe400078e0248 */
[----:B------:R-:W0:Y:S02]  /*1b430*/  LDC R72, c[0x0][0x3c4] ;  /* 0x0000f100ff487b82 */ /* 0x000e240000000800 */
[----:B--2---:R-:W-:Y:S02]  /*1b440*/  IMAD.WIDE R30, R2, 0x2, R76 ;  /* 0x00000002021e7825 */ /* 0x004fe400078e024c */
[----:B------:R-:W2:Y:S04]  /*1b450*/  LDG.E.U16 R28, desc[UR10][R28.64] ;  /* 0x0000000a1c1c7981 */ /* 0x000ea8000c1e1500 */
[----:B------:R1:W2:Y:S01]  /*1b460*/  LDG.E.U16 R27, desc[UR10][R30.64] ;  /* 0x0000000a1e1b7981 */ /* 0x0002a2000c1e1500 */
[----:B0-----:R-:W-:Y:S01]  /*1b470*/  IMAD R72, R72, 0x52, RZ ;  /* 0x0000005248487824 */ /* 0x001fe200078e02ff */
[----:B------:R-:W-:-:S02]  /*1b480*/  LOP3.LUT R76, R138, 0x10, RZ, 0x3c, !PT ;  /* 0x000000108a4c7812 */ /* 0x000fc400078e3cff */
[----:B------:R0:W2:Y:S01]  /*1b490*/  LDG.E.U16 R29, desc[UR10][R32.64] ;  /* 0x0000000a201d7981 */ /* 0x0000a2000c1e1500 */
[----:B------:R-:W-:-:S04]  /*1b4a0*/  IMAD.WIDE R72, R72, 0x2, R134 ;  /* 0x0000000248487825 */ /* 0x000fc800078e0286 */
[C---:B-1----:R-:W-:Y:S02]  /*1b4b0*/  IMAD.WIDE R30, R2.reuse, 0x2, R72 ;  /* 0x00000002021e7825 */ /* 0x042fe400078e0248 */
[----:B------:R-:W1:Y:S01]  /*1b4c0*/  LDC R72, c[0x0][0x3c4] ;  /* 0x0000f100ff487b82 */ /* 0x000e620000000800 */
[----:B------:R4:W-:Y:S04]  /*1b4d0*/  STS.U16 [R76+UR9+0x30480], R34 ;  /* 0x030480224c007988 */ /* 0x0009e80008000409 */
[----:B------:R-:W2:Y:S01]  /*1b4e0*/  LDG.E.U16 R30, desc[UR10][R30.64] ;  /* 0x0000000a1e1e7981 */ /* 0x000ea2000c1e1500 */
[----:B----4-:R-:W-:-:S03]  /*1b4f0*/  IMAD.WIDE R34, R2, 0x2, R78 ;  /* 0x0000000202227825 */ /* 0x010fc600078e024e */
[----:B------:R-:W4:Y:S04]  /*1b500*/  LDL.64 R78, [R1+0x948] ;  /* 0x00094800014e7983 */ /* 0x000f280000100a00 */
[----:B------:R0:W2:Y:S01]  /*1b510*/  LDG.E.U16 R31, desc[UR10][R34.64] ;  /* 0x0000000a221f7981 */ /* 0x0000a2000c1e1500 */
[----:B-1----:R-:W-:-:S04]  /*1b520*/  IMAD R72, R72, 0x5a, RZ ;  /* 0x0000005a48487824 */ /* 0x002fc800078e02ff */
[----:B------:R-:W-:-:S04]  /*1b530*/  IMAD.WIDE R72, R72, 0x2, R134 ;  /* 0x0000000248487825 */ /* 0x000fc800078e0286 */
[----:B0-----:R-:W-:Y:S02]  /*1b540*/  IMAD.WIDE R32, R2, 0x2, R72 ;  /* 0x0000000202207825 */ /* 0x001fe400078e0248 */
[----:B------:R-:W0:Y:S01]  /*1b550*/  LDC R72, c[0x0][0x3c4] ;  /* 0x0000f100ff487b82 */ /* 0x000e220000000800 */
[----:B------:R-:W-:Y:S04]  /*1b560*/  STS.U16 [R76+UR9+0x20480], R39 ;  /* 0x020480274c007988 */ /* 0x000fe80008000409 */
[----:B------:R-:W2:Y:S01]  /*1b570*/  LDG.E.U16 R32, desc[UR10][R32.64] ;  /* 0x0000000a20207981 */ /* 0x000ea2000c1e1500 */
[----:B0-----:R-:W-:-:S04]  /*1b580*/  IMAD R72, R72, 0x62, RZ ;  /* 0x0000006248487824 */ /* 0x001fc800078e02ff */
[----:B------:R-:W-:-:S04]  /*1b590*/  IMAD.WIDE R72, R72, 0x2, R134 ;  /* 0x0000000248487825 */ /* 0x000fc800078e0286 */
[C---:B------:R-:W-:Y:S02]  /*1b5a0*/  IMAD.WIDE R34, R2.reuse, 0x2, R72 ;  /* 0x0000000202227825 */ /* 0x040fe400078e0248 */
[----:B------:R-:W0:Y:S01]  /*1b5b0*/  LDC R72, c[0x0][0x3c4] ;  /* 0x0000f100ff487b82 */ /* 0x000e220000000800 */
[----:B------:R1:W-:Y:S04]  /*1b5c0*/  STS.U16 [R76+UR9+0x20080], R38 ;  /* 0x020080264c007988 */ /* 0x0003e80008000409 */
[----:B------:R-:W2:Y:S01]  /*1b5d0*/  LDG.E.U16 R34, desc[UR10][R34.64] ;  /* 0x0000000a22227981 */ /* 0x000ea2000c1e1500 */
[----:B-1----:R-:W-:-:S03]  /*1b5e0*/  IMAD.WIDE R38, R2, 0x2, R80 ;  /* 0x0000000202267825 */ /* 0x002fc600078e0250 */
[----:B------:R-:W2:Y:S04]  /*1b5f0*/  LDL.64 R80, [R1+0xfa8] ;  /* 0x000fa80001507983 */ /* 0x000ea80000100a00 */
[----:B------:R1:W2:Y:S01]  /*1b600*/  LDG.E.U16 R33, desc[UR10][R38.64] ;  /* 0x0000000a26217981 */ /* 0x0002a2000c1e1500 */
[----:B0-----:R-:W-:-:S04]  /*1b610*/  IMAD R72, R72, 0x6a, RZ ;  /* 0x0000006a48487824 */ /* 0x001fc800078e02ff */
[----:B------:R-:W-:-:S04]  /*1b620*/  IMAD.WIDE R72, R72, 0x2, R134 ;  /* 0x0000000248487825 */ /* 0x000fc800078e0286 */
[----:B-1----:R-:W-:Y:S02]  /*1b630*/  IMAD.WIDE R38, R2, 0x2, R72 ;  /* 0x0000000202267825 */ /* 0x002fe400078e0248 */
[----:B------:R-:W0:Y:S01]  /*1b640*/  LDC R72, c[0x0][0x3c4] ;  /* 0x0000f100ff487b82 */ /* 0x000e220000000800 */
[----:B------:R-:W-:Y:S04]  /*1b650*/  STS.U16 [R76+UR9+0x30080], R40 ;  /* 0x030080284c007988 */ /* 0x000fe80008000409 */
[----:B-----5:R1:W-:Y:S04]  /*1b660*/  STS.U16 [R76+UR9+0x20880], R36 ;  /* 0x020880244c007988 */ /* 0x0203e80008000409 */
[----:B-1----:R1:W5:Y:S01]  /*1b670*/  LDG.E.U16 R36, desc[UR10][R38.64] ;  /* 0x0000000a26247981 */ /* 0x002362000c1e1500 */
[----:B0-----:R-:W-:-:S02]  /*1b680*/  IMAD R72, R72, 0x72, RZ ;  /* 0x0000007248487824 */ /* 0x001fc400078e02ff */
[----:B------:R-:W-:Y:S01]  /*1b690*/  IMAD.WIDE R40, R2, 0x2, R84 ;  /* 0x0000000202287825 */ /* 0x000fe200078e0254 */
[----:B------:R-:W-:Y:S01]  /*1b6a0*/  STS.U16 [R76+UR9+0x30880], R70 ;  /* 0x030880464c007988 */ /* 0x000fe20008000409 */
[----:B------:R-:W0:Y:S02]  /*1b6b0*/  LDC R84, c[0x0][0x3c4] ;  /* 0x0000f100ff547b82 */ /* 0x000e240000000800 */
[----:B------:R-:W-:Y:S01]  /*1b6c0*/  IMAD.WIDE R72, R72, 0x2, R134 ;  /* 0x0000000248487825 */ /* 0x000fe200078e0286 */
[----:B------:R3:W5:Y:S03]  /*1b6d0*/  LDG.E.U16 R35, desc[UR10][R40.64] ;  /* 0x0000000a28237981 */ /* 0x000766000c1e1500 */
[C---:B-1----:R-:W-:Y:S02]  /*1b6e0*/  IMAD.WIDE R38, R2.reuse, 0x2, R74 ;  /* 0x0000000202267825 */ /* 0x042fe400078e024a */
[----:B------:R-:W1:Y:S01]  /*1b6f0*/  LDC R74, c[0x0][0x3c4] ;  /* 0x0000f100ff4a7b82 */ /* 0x000e620000000800 */
[----:B------:R-:W-:Y:S01]  /*1b700*/  STS.U16 [R76+UR9+0x20c80], R71 ;  /* 0x020c80474c007988 */ /* 0x000fe20008000409 */
[----:B---3--:R-:W-:-:S03]  /*1b710*/  IMAD.WIDE R40, R2, 0x2, R72 ;  /* 0x0000000202287825 */ /* 0x008fc600078e0248 */
[----:B------:R-:W3:Y:S04]  /*1b720*/  LDG.E.U16 R38, desc[UR10][R38.64] ;  /* 0x0000000a26267981 */ /* 0x000ee8000c1e1500 */
[----:B------:R-:W3:Y:S04]  /*1b730*/  LDL.64 R72, [R1+0xed8] ;  /* 0x000ed80001487983 */ /* 0x000ee80000100a00 */
[----:B------:R-:W-:Y:S01]  /*1b740*/  STS.U16 [R76+UR9+0x30c80], R42 ;  /* 0x030c802a4c007988 */ /* 0x000fe20008000409 */
[----:B-1----:R-:W-:-:S03]  /*1b750*/  IMAD R74, R74, 0x7a, RZ ;  /* 0x0000007a4a4a7824 */ /* 0x002fc600078e02ff */
[----:B------:R4:W5:Y:S01]  /*1b760*/  LDG.E.U16 R39, desc[UR10][R40.64] ;  /* 0x0000000a28277981 */ /* 0x000962000c1e1500 */
[----:B------:R-:W-:-:S03]  /*1b770*/  IMAD.WIDE R74, R74, 0x2, R134 ;  /* 0x000000024a4a7825 */ /* 0x000fc600078e0286 */
[----:B------:R1:W-:Y:S02]  /*1b780*/  STS.U16 [R76+UR9+0x21080], R43 ;  /* 0x0210802b4c007988 */ /* 0x0003e40008000409 */
[----:B-1----:R-:W-:Y:S02]  /*1b790*/  IMAD.WIDE R42, R2, 0x2, R74 ;  /* 0x00000002022a7825 */ /* 0x002fe400078e024a */
[----:B------:R-:W5:Y:S02]  /*1b7a0*/  LDL.64 R74, [R1+0xe78] ;  /* 0x000e7800014a7983 */ /* 0x000f640000100a00 */
[----:B0-----:R-:W-:Y:S02]  /*1b7b0*/  IMAD R84, R84, 0x13, RZ ;  /* 0x0000001354547824 */ /* 0x001fe400078e02ff */
[----:B------:R-:W-:Y:S04]  /*1b7c0*/  STS.U16 [R76+UR9+0x31080], R45 ;  /* 0x0310802d4c007988 */ /* 0x000fe80008000409 */
[----:B------:R0:W-:Y:S04]  /*1b7d0*/  STS.U16 [R76+UR9+0x21480], R44 ;  /* 0x0214802c4c007988 */ /* 0x0001e80008000409 */
[----:B------:R-:W-:Y:S04]  /*1b7e0*/  STS.U16 [R76+UR9+0x31480], R47 ;  /* 0x0314802f4c007988 */ /* 0x000fe80008000409 */
[----:B------:R1:W-:Y:S04]  /*1b7f0*/  STS.U16 [R76+UR9+0x21880], R46 ;  /* 0x0218802e4c007988 */ /* 0x0003e80008000409 */
[----:B------:R-:W-:Y:S01]  /*1b800*/  STS.U16 [R76+UR9+0x31880], R49 ;  /* 0x031880314c007988 */ /* 0x000fe20008000409 */
[----:B----4-:R-:W-:-:S02]  /*1b810*/  IMAD.WIDE R40, R2, 0x2, R78 ;  /* 0x0000000202287825 */ /* 0x010fc400078e024e */
[----:B------:R-:W4:Y:S04]  /*1b820*/  LDC R78, c[0x0][0x3c4] ;  /* 0x0000f100ff4e7b82 */ /* 0x000f280000000800 */
[----:B------:R-:W5:Y:S04]  /*1b830*/  LDG.E.U16 R40, desc[UR10][R40.64] ;  /* 0x0000000a28287981 */ /* 0x000f68000c1e1500 */
[----:B------:R0:W5:Y:S01]  /*1b840*/  LDG.E.U16 R41, desc[UR10][R42.64] ;  /* 0x0000000a2a297981 */ /* 0x000162000c1e1500 */
[----:B----4-:R-:W-:-:S04]  /*1b850*/  IMAD R78, R78, 0xb, RZ ;  /* 0x0000000b4e4e7824 */ /* 0x010fc800078e02ff */
[----:B------:R-:W-:-:S04]  /*1b860*/  IMAD.WIDE R78, R78, 0x2, R134 ;  /* 0x000000024e4e7825 */ /* 0x000fc800078e0286 */
[----:B0-----:R-:W-:-:S04]  /*1b870*/  IMAD.WIDE R44, R2, 0x2, R78 ;  /* 0x00000002022c7825 */ /* 0x001fc800078e024e */
[----:B------:R-:W-:Y:S02]  /*1b880*/  IMAD.WIDE R78, R84, 0x2, R134 ;  /* 0x00000002544e7825 */ /* 0x000fe400078e0286 */
[----:B------:R-:W0:Y:S02]  /*1b890*/  LDC R84, c[0x0][0x3c4] ;  /* 0x0000f100ff547b82 */ /* 0x000e240000000800 */
[C---:B------:R-:W-:Y:S02]  /*1b8a0*/  IMAD.WIDE R42, R2.reuse, 0x2, R82 ;  /* 0x00000002022a7825 */ /* 0x040fe400078e0252 */
[----:B------:R-:W4:Y:S02]  /*1b8b0*/  LDL.64 R82, [R1+0xe18] ;  /* 0x000e180001527983 */ /* 0x000f240000100a00 */
[----:B-1----:R-:W-:Y:S02]  /*1b8c0*/  IMAD.WIDE R46, R2, 0x2, R78 ;  /* 0x00000002022e7825 */ /* 0x002fe400078e024e */
[----:B------:R-:W4:Y:S04]  /*1b8d0*/  LDG.E.U16 R42, desc[UR10][R42.64] ;  /* 0x0000000a2a2a7981 */ /* 0x000f28000c1e1500 */
[----:B------:R-:W4:Y:S04]  /*1b8e0*/  LDL.64 R78, [R1+0xdb8] ;  /* 0x000db800014e7983 */ /* 0x000f280000100a00 */
[----:B------:R2:W4:Y:S01]  /*1b8f0*/  LDG.E.U16 R43, desc[UR10][R44.64] ;  /* 0x0000000a2c2b7981 */ /* 0x000522000c1e1500 */
[----:B0-----:R-:W-:-:S02]  /*1b900*/  IMAD R84, R84, 0x1b, RZ ;  /* 0x0000001b54547824 */ /* 0x001fc400078e02ff */
[----:B--2---:R-:W-:-:S04]  /*1b910*/  IMAD.WIDE R44, R2, 0x2, R80 ;  /* 0x00000002022c7825 */ /* 0x004fc800078e0250 */
[----:B------:R-:W-:Y:S02]  /*1b920*/  IMAD.WIDE R80, R84, 0x2, R134 ;  /* 0x0000000254507825 */ /* 0x000fe400078e0286 */
[----:B------:R-:W0:Y:S01]  /*1b930*/  LDC R84, c[0x0][0x3c4] ;  /* 0x0000f100ff547b82 */ /* 0x000e220000000800 */
[----:B------:R1:W-:Y:S04]  /*1b940*/  STS.U16 [R76+UR9+0x21c80], R48 ;  /* 0x021c80304c007988 */ /* 0x0003e80008000409 */
[----:B------:R-:W2:Y:S01]  /*1b950*/  LDG.E.U16 R44, desc[UR10][R44.64] ;  /* 0x0000000a2c2c7981 */ /* 0x000ea2000c1e1500 */
[----:B0-----:R-:W-:-:S03]  /*1b960*/  IMAD R84, R84, 0x23, RZ ;  /* 0x0000002354547824 */ /* 0x001fc600078e02ff */
[----:B------:R0:W2:Y:S01]  /*1b970*/  LDG.E.U16 R45, desc[UR10][R46.64] ;  /* 0x0000000a2e2d7981 */ /* 0x0000a2000c1e1500 */
[----:B------:R-:W-:Y:S02]  /*1b980*/  IMAD.WIDE R70, R84, 0x2, R134 ;  /* 0x0000000254467825 */ /* 0x000fe400078e0286 */
[----:B------:R-:W3:Y:S02]  /*1b990*/  LDC R84, c[0x0][0x3c4] ;  /* 0x0000f100ff547b82 */ /* 0x000ee40000000800 */
[C---:B-1----:R-:W-:Y:S02]  /*1b9a0*/  IMAD.WIDE R48, R2.reuse, 0x2, R80 ;  /* 0x0000000202307825 */ /* 0x042fe400078e0250 */
[----:B------:R-:W2:Y:S02]  /*1b9b0*/  LDL.64 R80, [R1+0xd58] ;  /* 0x000d580001507983 */ /* 0x000ea40000100a00 */
[----:B0-----:R-:W-:Y:S02]  /*1b9c0*/  IMAD.WIDE R46, R2, 0x2, R86 ;  /* 0x00000002022e7825 */ /* 0x001fe400078e0256 */
[----:B------:R-:W-:Y:S01]  /*1b9d0*/  STS.U16 [R76+UR9+0x31c80], R51 ;  /* 0x031c80334c007988 */ /* 0x000fe20008000409 */
[----:B------:R-:W0:Y:S03]  /*1b9e0*/  LDC R86, c[0x0][0x3c4] ;  /* 0x0000f100ff567b82 */ /* 0x000e260000000800 */
[----:B------:R-:W2:Y:S04]  /*1b9f0*/  LDG.E.U16 R46, desc[UR10][R46.64] ;  /* 0x0000000a2e2e7981 */ /* 0x000ea8000c1e1500 */
[----:B------:R1:W-:Y:S04]  /*1ba00*/  STS.U16 [R76+UR9+0x22080], R50 ;  /* 0x022080324c007988 */ /* 0x0003e80008000409 */
[----:B------:R0:W2:Y:S01]  /*1ba10*/  LDG.E.U16 R47, desc[UR10][R48.64] ;  /* 0x0000000a302f7981 */ /* 0x0000a2000c1e1500 */
[----:B---3--:R-:W-:-:S02]  /*1ba20*/  IMAD R84, R84, 0x2b, RZ ;  /* 0x0000002b54547824 */ /* 0x008fc400078e02ff */
[----:B-1----:R-:W-:-:S04]  /*1ba30*/  IMAD.WIDE R50, R2, 0x2, R70 ;  /* 0x0000000202327825 */ /* 0x002fc800078e0246 */
[----:B------:R-:W-:Y:S02]  /*1ba40*/  IMAD.WIDE R70, R84, 0x2, R134 ;  /* 0x0000000254467825 */ /* 0x000fe400078e0286 */
[----:B------:R-:W1:Y:S02]  /*1ba50*/  LDC R84, c[0x0][0x3c4] ;  /* 0x0000f100ff547b82 */ /* 0x000e640000000800 */
[----:B0-----:R-:W-:Y:S02]  /*1ba60*/  IMAD.WIDE R48, R2, 0x2, R72 ;  /* 0x0000000202307825 */ /* 0x001fe400078e0248 */
[----:B------:R-:W3:Y:S04]  /*1ba70*/  LDL.64 R72, [R1+0xcf8] ;  /* 0x000cf80001487983 */ /* 0x000ee80000100a00 */
[----:B------:R-:W3:Y:S04]  /*1ba80*/  LDG.E.U16 R48, desc[UR10][R48.64] ;  /* 0x0000000a30307981 */ /* 0x000ee8000c1e1500 */
[----:B------:R-:W-:Y:S04]  /*1ba90*/  STS.U16 [R76+UR9+0x32080], R53 ;  /* 0x032080354c007988 */ /* 0x000fe80008000409 */
[----:B------:R5:W3:Y:S01]  /*1baa0*/  LDG.E.U16 R49, desc[UR10][R50.64] ;  /* 0x0000000a32317981 */ /* 0x000ae2000c1e1500 */
[----:B-1----:R-:W-:-:S03]  /*1bab0*/  IMAD R84, R84, 0x33, RZ ;  /* 0x0000003354547824 */ /* 0x002fc600078e02ff */
[----:B------:R0:W-:Y:S01]  /*1bac0*/  STS.U16 [R76+UR9+0x22480], R52 ;  /* 0x022480344c007988 */ /* 0x0001e20008000409 */
[----:B-----5:R-:W-:-:S04]  /*1bad0*/  IMAD.WIDE R50, R2, 0x2, R74 ;  /* 0x0000000202327825 */ /* 0x020fc800078e024a */
[----:B------:R-:W-:Y:S02]  /*1bae0*/  IMAD.WIDE R74, R84, 0x2, R134 ;  /* 0x00000002544a7825 */ /* 0x000fe400078e0286 */
[----:B------:R-:W1:Y:S02]  /*1baf0*/  LDC R84, c[0x0][0x3c4] ;  /* 0x0000f100ff547b82 */ /* 0x000e640000000800 */
[C---:B0-----:R-:W-:Y:S01]  /*1bb00*/  IMAD.WIDE R52, R2.reuse, 0x2, R70 ;  /* 0x0000000202347825 */ /* 0x041fe200078e0246 */
[----:B------:R-:W-:Y:S04]  /*1bb10*/  STS.U16 [R76+UR9+0x32480], R54 ;  /* 0x032480364c007988 */ /* 0x000fe80008000409 */
[----:B------:R-:W5:Y:S04]  /*1bb20*/  LDL.64 R70, [R1+0xc98] ;  /* 0x000c980001467983 */ /* 0x000f680000100a00 */
[----:B------:R0:W-:Y:S04]  /*1bb30*/  STS.U16 [R76+UR9+0x22880], R55 ;  /* 0x022880374c007988 */ /* 0x0001e80008000409 */
[----:B------:R-:W-:Y:S04]  /*1bb40*/  STS.U16 [R76+UR9+0x32880], R57 ;  /* 0x032880394c007988 */ /* 0x000fe80008000409 */
[----:B------:R-:W5:Y:S01]  /*1bb50*/  LDG.E.U16 R50, desc[UR10][R50.64] ;  /* 0x0000000a32327981 */ /* 0x000f62000c1e1500 */
[----:B0-----:R-:W-:-:S04]  /*1bb60*/  IMAD.WIDE R54, R2, 0x2, R74 ;  /* 0x0000000202367825 */ /* 0x001fc800078e024a */
[----:B-1----:R-:W-:-:S04]  /*1bb70*/  IMAD R84, R84, 0x3b, RZ ;  /* 0x0000003b54547824 */ /* 0x002fc800078e02ff */
[----:B------:R-:W-:Y:S01]  /*1bb80*/  IMAD.WIDE R74, R84, 0x2, R134 ;  /* 0x00000002544a7825 */ /* 0x000fe200078e0286 */
[----:B------:R0:W-:Y:S01]  /*1bb90*/  STS.U16 [R76+UR9+0x22c80], R56 ;  /* 0x022c80384c007988 */ /* 0x0001e20008000409 */
[----:B------:R-:W1:Y:S03]  /*1bba0*/  LDC R84, c[0x0][0x3c4] ;  /* 0x0000f100ff547b82 */ /* 0x000e660000000800 */
[----:B------:R4:W5:Y:S01]  /*1bbb0*/  LDG.E.U16 R51, desc[UR10][R52.64] ;  /* 0x0000000a34337981 */ /* 0x000962000c1e1500 */
[----:B0-----:R-:W-:-:S03]  /*1bbc0*/  IMAD.WIDE R56, R2, 0x2, R74 ;  /* 0x0000000202387825 */ /* 0x001fc600078e024a */
[----:B------:R-:W5:Y:S04]  /*1bbd0*/  LDL.64 R74, [R1+0xc38] ;  /* 0x000c3800014a7983 */ /* 0x000f680000100a00 */
[----:B------:R-:W-:Y:S01]  /*1bbe0*/  STS.U16 [R76+UR9+0x32c80], R59 ;  /* 0x032c803b4c007988 */ /* 0x000fe20008000409 */
[----:B-1----:R-:W-:-:S03]  /*1bbf0*/  IMAD R84, R84, 0x43, RZ ;  /* 0x0000004354547824 */ /* 0x002fc600078e02ff */
[----:B------:R0:W-:Y:S04]  /*1bc00*/  STS.U16 [R76+UR9+0x23080], R58 ;  /* 0x0230803a4c007988 */ /* 0x0001e80008000409 */
[----:B------:R-:W-:Y:S04]  /*1bc10*/  STS.U16 [R76+UR9+0x33080], R65 ;  /* 0x033080414c007988 */ /* 0x000fe80008000409 */
[----:B------:R-:W-:Y:S04]  /*1bc20*/  STS.U16 [R76+UR9+0x23480], R61 ;  /* 0x0234803d4c007988 */ /* 0x000fe80008000409 */
[----:B------:R1:W-:Y:S01]  /*1bc30*/  STS.U16 [R76+UR9+0x33480], R60 ;  /* 0x0334803c4c007988 */ /* 0x0003e20008000409 */
[----:B----4-:R-:W-:-:S06]  /*1bc40*/  IMAD.WIDE R52, R2, 0x2, R82 ;  /* 0x0000000202347825 */ /* 0x010fcc00078e0252 */
[----:B------:R-:W4:Y:S04]  /*1bc50*/  LDG.E.U16 R52, desc[UR10][R52.64] ;  /* 0x0000000a34347981 */ /* 0x000f28000c1e1500 */
[----:B------:R0:W4:Y:S02]  /*1bc60*/  LDG.E.U16 R53, desc[UR10][R54.64] ;  /* 0x0000000a36357981 */ /* 0x000124000c1e1500 */
[----:B0-----:R-:W-:-:S04]  /*1bc70*/  IMAD.WIDE R54, R2, 0x2, R78 ;  /* 0x0000000202367825 */ /* 0x001fc800078e024e */
[----:B------:R-:W-:Y:S02]  /*1bc80*/  IMAD.WIDE R78, R84, 0x2, R134 ;  /* 0x00000002544e7825 */ /* 0x000fe400078e0286 */
[----:B------:R-:W0:Y:S01]  /*1bc90*/  LDC R84, c[0x0][0x3c4] ;  /* 0x0000f100ff547b82 */ /* 0x000e220000000800 */
[----:B------:R-:W4:Y:S01]  /*1bca0*/  LDG.E.U16 R54, desc[UR10][R54.64] ;  /* 0x0000000a36367981 */ /* 0x000f22000c1e1500 */
[----:B------:R-:W-:-:S03]  /*1bcb0*/  IMAD.WIDE R58, R2, 0x2, R78 ;  /* 0x00000002023a7825 */ /* 0x000fc600078e024e */
[----:B------:R-:W4:Y:S04]  /*1bcc0*/  LDL.64 R78, [R1+0xbd8] ;  /* 0x000bd800014e7983 */ /* 0x000f280000100a00 */
[----:B------:R2:W4:Y:S01]  /*1bcd0*/  LDG.E.U16 R55, desc[UR10][R56.64] ;  /* 0x0000000a38377981 */ /* 0x000522000c1e1500 */
[----:B0-----:R-:W-:Y:S02]  /*1bce0*/  IMAD R84, R84, 0x4b, RZ ;  /* 0x0000004b54547824 */ /* 0x001fe400078e02ff */
[----:B--2---:R-:W-:-:S04]  /*1bcf0*/  IMAD.WIDE R56, R2, 0x2, R80 ;  /* 0x0000000202387825 */ /* 0x004fc800078e0250 */
[----:B------:R-:W-:Y:S02]  /*1bd00*/  IMAD.WIDE R80, R84, 0x2, R134 ;  /* 0x0000000254507825 */ /* 0x000fe400078e0286 */
[----:B------:R-:W2:Y:S01]  /*1bd10*/  LDG.E.U16 R56, desc[UR10][R56.64] ;  /* 0x0000000a38387981 */ /* 0x000ea2000c1e1500 */
[----:B------:R-:W0:Y:S01]  /*1bd20*/  LDC R84, c[0x0][0x3c4] ;  /* 0x0000f100ff547b82 */ /* 0x000e220000000800 */
[C---:B-1----:R-:W-:Y:S02]  /*1bd30*/  IMAD.WIDE R60, R2.reuse, 0x2, R80 ;  /* 0x00000002023c7825 */ /* 0x042fe400078e0250 */
[----:B------:R-:W2:Y:S04]  /*1bd40*/  LDL.64 R80, [R1+0xb78] ;  /* 0x000b780001507983 */ /* 0x000ea80000100a00 */
[----:B------:R3:W2:Y:S02]  /*1bd50*/  LDG.E.U16 R57, desc[UR10][R58.64] ;  /* 0x0000000a3a397981 */ /* 0x0006a4000c1e1500 */
[----:B---3--:R-:W-:-:S02]  /*1bd60*/  IMAD.WIDE R58, R2, 0x2, R72 ;  /* 0x00000002023a7825 */ /* 0x008fc400078e0248 */
[----:B------:R-:W1:Y:S02]  /*1bd70*/  S2R R72, SR_TID.X ;  /* 0x0000000000487919 */ /* 0x000e640000002100 */
[----:B0-----:R-:W-:Y:S02]  /*1bd80*/  IMAD R84, R84, 0x53, RZ ;  /* 0x0000005354547824 */ /* 0x001fe400078e02ff */
[----:B------:R-:W3:Y:S04]  /*1bd90*/  LDG.E.U16 R58, desc[UR10][R58.64] ;  /* 0x0000000a3a3a7981 */ /* 0x000ee8000c1e1500 */
[----:B------:R0:W-:Y:S04]  /*1bda0*/  STS.U16 [R76+UR9+0x23880], R64 ;  /* 0x023880404c007988 */ /* 0x0001e80008000409 */
[----:B------:R5:W3:Y:S04]  /*1bdb0*/  LDG.E.U16 R59, desc[UR10][R60.64] ;  /* 0x0000000a3c3b7981 */ /* 0x000ae8000c1e1500 */
[----:B------:R-:W-:Y:S01]  /*1bdc0*/  STS.U16 [R76+UR9+0x33880], R62 ;  /* 0x0338803e4c007988 */ /* 0x000fe20008000409 */
[----:B-1----:R-:W-:-:S04]  /*1bdd0*/  LOP3.LUT R65, R72, 0x3f, RZ, 0xc0, !PT ;  /* 0x0000003f48417812 */ /* 0x002fc800078ec0ff */
[----:B0-----:R-:W-:Y:S02]  /*1bde0*/  SHF.L.U32 R64, R65, 0x1, RZ ;  /* 0x0000000141407819 */ /* 0x001fe400000006ff */
[----:B------:R-:W-:Y:S01]  /*1bdf0*/  LOP3.LUT R65, R72, 0xc0, RZ, 0xc0, !PT ;  /* 0x000000c048417812 */ /* 0x000fe200078ec0ff */
[----:B-----5:R-:W-:Y:S02]  /*1be00*/  IMAD.WIDE R60, R2, 0x2, R70 ;  /* 0x00000002023c7825 */ /* 0x020fe400078e0246 */
[----:B------:R-:W5:Y:S02]  /*1be10*/  LDL.64 R70, [R1+0x9a8] ;  /* 0x0009a80001467983 */ /* 0x000f640000100a00 */
[----:B------:R-:W-:Y:S02]  /*1be20*/  IMAD.WIDE R72, R84, 0x2, R134 ;  /* 0x0000000254487825 */ /* 0x000fe400078e0286 */
[----:B------:R0:W-:Y:S01]  /*1be30*/  STS.U16 [R76+UR9+0x23c80], R63 ;  /* 0x023c803f4c007988 */ /* 0x0001e20008000409 */
[----:B------:R-:W1:Y:S03]  /*1be40*/  LDC R84, c[0x0][0x3c4] ;  /* 0x0000f100ff547b82 */ /* 0x000e660000000800 */
[----:B------:R0:W3:Y:S02]  /*1be50*/  LDG.E.U16 R60, desc[UR10][R60.64] ;  /* 0x0000000a3c3c7981 */ /* 0x0000e4000c1e1500 */
[----:B0-----:R-:W-:-:S02]  /*1be60*/  IMAD.WIDE R62, R2, 0x2, R72 ;  /* 0x00000002023e7825 */ /* 0x001fc400078e0248 */
[----:B------:R-:W3:Y:S02]  /*1be70*/  LDL.64 R72, [R1+0x938] ;  /* 0x0009380001487983 */ /* 0x000ee40000100a00 */
[----:B------:R-:W-:Y:S02]  /*1be80*/  IMAD R61, R65, 0x100, R64 ;  /* 0x00000100413d7824 */ /* 0x000fe400078e0240 */
[----:B------:R0:W-:Y:S04]  /*1be90*/  STS.U16 [R76+UR9+0x33c80], R67 ;  /* 0x033c80434c007988 */ /* 0x0001e80008000409 */
[----:B------:R-:W3:Y:S04]  /*1bea0*/  LDG.E.U16 R62, desc[UR10][R62.64] ;  /* 0x0000000a3e3e7981 */ /* 0x000ee8000c1e1500 */
[----:B0-----:R-:W3:Y:S01]  /*1beb0*/  LDL.64 R76, [R1+0xf98] ;  /* 0x000f9800014c7983 */ /* 0x001ee20000100a00 */
[----:B------:R-:W-:-:S03]  /*1bec0*/  IMAD.WIDE R64, R2, 0x2, R74 ;  /* 0x0000000202407825 */ /* 0x000fc600078e024a */
[----:B------:R-:W3:Y:S01]  /*1bed0*/  LDL.64 R74, [R1+0x1008] ;  /* 0x00100800014a7983 */ /* 0x000ee20000100a00 */
[----:B-1----:R-:W-:Y:S01]  /*1bee0*/  IMAD R84, R84, 0x5b, RZ ;  /* 0x0000005b54547824 */ /* 0x002fe200078e02ff */
[----:B------:R-:W-:Y:S02]  /*1bef0*/  LOP3.LUT R61, R61, 0x20, RZ, 0x3c, !PT ;  /* 0x000000203d3d7812 */ /* 0x000fe400078e3cff */
[----:B------:R0:W3:Y:S01]  /*1bf00*/  LDG.E.U16 R63, desc[UR10][R64.64] ;  /* 0x0000000a403f7981 */ /* 0x0000e2000c1e1500 */
[----:B------:R-:W-:Y:S02]  /*1bf10*/  IMAD.WIDE R82, R84, 0x2, R134 ;  /* 0x0000000254527825 */ /* 0x000fe400078e0286 */
[----:B------:R-:W1:Y:S01]  /*1bf20*/  LDC R84, c[0x0][0x3c4] ;  /* 0x0000f100ff547b82 */ /* 0x000e620000000800 */
[----:B------:R4:W-:Y:S01]  /*1bf30*/  STS.U16 [R61+UR9+0x20100], R66 ;  /* 0x020100423d007988 */ /* 0x0009e20008000409 */
[----:B-1----:R-:W-:-:S06]  /*1bf40*/  IMAD R85, R84, 0x63, RZ ;  /* 0x0000006354557824 */ /* 0x002fcc00078e02ff */
[----:B------:R-:W1:Y:S01]  /*1bf50*/  LDC R84, c[0x0][0x3c4] ;  /* 0x0000f100ff547b82 */ /* 0x000e620000000800 */
[----:B0-----:R-:W-:-:S04]  /*1bf60*/  IMAD.WIDE R64, R2, 0x2, R82 ;  /* 0x0000000202407825 */ /* 0x001fc800078e0252 */
[----:B------:R-:W-:Y:S01]  /*1bf70*/  IMAD.WIDE R82, R85, 0x2, R134 ;  /* 0x0000000255527825 */ /* 0x000fe200078e0286 */
[----:B------:R-:W-:Y:S04]  /*1bf80*/  STS.U16 [R61+UR9+0x30100], R68 ;  /* 0x030100443d007988 */ /* 0x000fe80008000409 */
[----:B------:R-:W3:Y:S04]  /*1bf90*/  LDG.E.U16 R64, desc[UR10][R64.64] ;  /* 0x0000000a40407981 */ /* 0x000ee8000c1e1500 */
[----:B------:R2:W-:Y:S01]  /*1bfa0*/  STS.U16 [R61+UR9+0x20500], R69 ;  /* 0x020500453d007988 */ /* 0x0005e20008000409 */
[----:B-1----:R-:W-:-:S02]  /*1bfb0*/  IMAD R84, R84, 0x6b, RZ ;  /* 0x0000006b54547824 */ /* 0x002fc400078e02ff */
[----:B------:R-:W-:-:S04]  /*1bfc0*/  IMAD R86, R86, 0x7b, RZ ;  /* 0x0000007b56567824 */ /* 0x000fc800078e02ff */
[----:B------:R-:W-:Y:S02]  /*1bfd0*/  IMAD.WIDE R88, R86, 0x2, R134 ;  /* 0x0000000256587825 */ /* 0x000fe400078e0286 */
[----:B------:R-:W0:Y:S02]  /*1bfe0*/  LDC R86, c[0x0][0x3c4] ;  /* 0x0000f100ff567b82 */ /* 0x000e240000000800 */
[C---:B----4-:R-:W-:Y:S02]  /*1bff0*/  IMAD.WIDE R66, R2.reuse, 0x2, R78 ;  /* 0x0000000202427825 */ /* 0x050fe400078e024e */
[----:B------:R-:W4:Y:S04]  /*1c000*/  LDL.64 R78, [R1+0xf28] ;  /* 0x000f2800014e7983 */ /* 0x000f280000100a00 */
[----:B------:R1:W4:Y:S02]  /*1c010*/  LDG.E.U16 R65, desc[UR10][R66.64] ;  /* 0x0000000a42417981 */ /* 0x000324000c1e1500 */
[----:B-1----:R-:W-:-:S04]  /*1c020*/  IMAD.WIDE R66, R2, 0x2, R82 ;  /* 0x0000000202427825 */ /* 0x002fc800078e0252 */
[----:B------:R-:W-:Y:S02]  /*1c030*/  IMAD.WIDE R82, R84, 0x2, R134 ;  /* 0x0000000254527825 */ /* 0x000fe400078e0286 */
[----:B------:R-:W4:Y:S01]  /*1c040*/  LDG.E.U16 R66, desc[UR10][R66.64] ;  /* 0x0000000a42427981 */ /* 0x000f22000c1e1500 */
[----:B------:R-:W1:Y:S01]  /*1c050*/  LDC R84, c[0x0][0x3c4] ;  /* 0x0000f100ff547b82 */ /* 0x000e620000000800 */
[C---:B--2---:R-:W-:Y:S02]  /*1c060*/  IMAD.WIDE R68, R2.reuse, 0x2, R80 ;  /* 0x0000000202447825 */ /* 0x044fe400078e0250 */
[----:B------:R-:W2:Y:S04]  /*1c070*/  LDL.64 R80, [R1+0xec8] ;  /* 0x000ec80001507983 */ /* 0x000ea80000100a00 */
[----:B------:R0:W2:Y:S02]  /*1c080*/  LDG.E.U16 R67, desc[UR10][R68.64] ;  /* 0x0000000a44437981 */ /* 0x0000a4000c1e1500 */
[----:B0-----:R-:W-:-:S02]  /*1c090*/  IMAD.WIDE R68, R2, 0x2, R82 ;  /* 0x0000000202447825 */ /* 0x001fc400078e0252 */
[----:B------:R-:W2:Y:S02]  /*1c0a0*/  LDL.64 R82, [R1+0xe68] ;  /* 0x000e680001527983 */ /* 0x000ea40000100a00 */
[----:B-1----:R-:W-:Y:S02]  /*1c0b0*/  IMAD R84, R84, 0x73, RZ ;  /* 0x0000007354547824 */ /* 0x002fe400078e02ff */
[----:B------:R-:W2:Y:S02]  /*1c0c0*/  LDG.E.U16 R68, desc[UR10][R68.64] ;  /* 0x0000000a44447981 */ /* 0x000ea4000c1e1500 */
[----:B------:R-:W-:-:S04]  /*1c0d0*/  IMAD.WIDE R84, R84, 0x2, R134 ;  /* 0x0000000254547825 */ /* 0x000fc800078e0286 */
[----:B------:R-:W-:-:S04]  /*1c0e0*/  IMAD R86, R86, 0xc, RZ ;  /* 0x0000000c56567824 */ /* 0x000fc800078e02ff */
[----:B------:R-:W-:Y:S02]  /*1c0f0*/  IMAD.WIDE R90, R86, 0x2, R134 ;  /* 0x00000002565a7825 */ /* 0x000fe400078e0286 */
[----:B------:R-:W2:Y:S02]  /*1c100*/  LDL.64 R86, [R1+0xda8] ;  /* 0x000da80001567983 */ /* 0x000ea40000100a00 */
[----:B-----5:R-:W-:-:S05]  /*1c110*/  IMAD.WIDE R70, R2, 0x2, R70 ;  /* 0x0000000202467825 */ /* 0x020fca00078e0246 */
[----:B------:R0:W5:Y:S02]  /*1c120*/  LDG.E.U16 R69, desc[UR10][R70.64] ;  /* 0x0000000a46457981 */ /* 0x000164000c1e1500 */
[C---:B0-----:R-:W-:Y:S02]  /*1c130*/  IMAD.WIDE R70, R2.reuse, 0x2, R84 ;  /* 0x0000000202467825 */ /* 0x041fe400078e0254 */
[----:B------:R-:W5:Y:S02]  /*1c140*/  LDL.64 R84, [R1+0xe08] ;  /* 0x000e080001547983 */ /* 0x000f640000100a00 */
[C---:B---3--:R-:W-:Y:S02]  /*1c150*/  IMAD.WIDE R72, R2.reuse, 0x2, R72 ;  /* 0x0000000202487825 */ /* 0x048fe400078e0248 */
[----:B------:R-:W3:Y:S04]  /*1c160*/  LDG.E.U16 R70, desc[UR10][R70.64] ;  /* 0x0000000a46467981 */ /* 0x000ee8000c1e1500 */
[----:B------:R0:W3:Y:S02]  /*1c170*/  LDG.E.U16 R71, desc[UR10][R72.64] ;  /* 0x0000000a48477981 */ /* 0x0000e4000c1e1500 */
[----:B0-----:R-:W-:-:S02]  /*1c180*/  IMAD.WIDE R72, R2, 0x2, R88 ;  /* 0x0000000202487825 */ /* 0x001fc400078e0258 */
[----:B------:R-:W0:Y:S02]  /*1c190*/  LDC R88, c[0x0][0x3c4] ;  /* 0x0000f100ff587b82 */ /* 0x000e240000000800 */
[C---:B------:R-:W-:Y:S02]  /*1c1a0*/  IMAD.WIDE R74, R2.reuse, 0x2, R74 ;  /* 0x00000002024a7825 */ /* 0x040fe400078e024a */
[----:B------:R-:W3:Y:S04]  /*1c1b0*/  LDG.E.U16 R72, desc[UR10][R72.64] ;  /* 0x0000000a48487981 */ /* 0x000ee8000c1e1500 */
[----:B------:R1:W3:Y:S02]  /*1c1c0*/  LDG.E.U16 R73, desc[UR10][R74.64] ;  /* 0x0000000a4a497981 */ /* 0x0002e4000c1e1500 */
[----:B-1----:R-:W-:-:S02]  /*1c1d0*/  IMAD.WIDE R74, R2, 0x2, R90 ;  /* 0x00000002024a7825 */ /* 0x002fc400078e025a */
[----:B------:R-:W1:Y:S02]  /*1c1e0*/  LDC R90, c[0x0][0x3c4] ;  /* 0x0000f100ff5a7b82 */ /* 0x000e640000000800 */
[----:B0-----:R-:W-:Y:S02]  /*1c1f0*/  IMAD R88, R88, 0x14, RZ ;  /* 0x0000001458587824 */ /* 0x001fe400078e02ff */
[----:B------:R-:W-:Y:S01]  /*1c200*/  IMAD.WIDE R76, R2, 0x2, R76 ;  /* 0x00000002024c7825 */ /* 0x000fe200078e024c */
[----:B------:R-:W3:Y:S03]  /*1c210*/  LDG.E.U16 R74, desc[UR10][R74.64] ;  /* 0x0000000a4a4a7981 */ /* 0x000ee6000c1e1500 */
[----:B------:R-:W-:Y:S02]  /*1c220*/  IMAD.WIDE R92, R88, 0x2, R134 ;  /* 0x00000002585c7825 */ /* 0x000fe400078e0286 */
[----:B------:R-:W3:Y:S04]  /*1c230*/  LDL.64 R88, [R1+0xd48] ;  /* 0x000d480001587983 */ /* 0x000ee80000100a00 */
[----:B------:R0:W3:Y:S01]  /*1c240*/  LDG.E.U16 R75, desc[UR10][R76.64] ;  /* 0x0000000a4c4b7981 */ /* 0x0000e2000c1e1500 */
[----:B-1----:R-:W-:-:S04]  /*1c250*/  IMAD R90, R90, 0x1c, RZ ;  /* 0x0000001c5a5a7824 */ /* 0x002fc800078e02ff */
[----:B------:R-:W-:Y:S02]  /*1c260*/  IMAD.WIDE R94, R90, 0x2, R134 ;  /* 0x000000025a5e7825 */ /* 0x000fe400078e0286 */
[----:B------:R-:W3:Y:S02]  /*1c270*/  LDL.64 R90, [R1+0xce8] ;  /* 0x000ce800015a7983 */ /* 0x000ee40000100a00 */
[----:B0-----:R-:W-:Y:S02]  /*1c280*/  IMAD.WIDE R76, R2, 0x2, R92 ;  /* 0x00000002024c7825 */ /* 0x001fe400078e025c */
[----:B------:R-:W0:Y:S04]  /*1c290*/  LDC R92, c[0x0][0x3c4] ;  /* 0x0000f100ff5c7b82 */ /* 0x000e280000000800 */
[----:B------:R-:W3:Y:S01]  /*1c2a0*/  LDG.E.U16 R76, desc[UR10][R76.64] ;  /* 0x0000000a4c4c7981 */ /* 0x000ee2000c1e1500 */
[----:B0-----:R-:W-:-:S02]  /*1c2b0*/  IMAD R92, R92, 0x24, RZ ;  /* 0x000000245c5c7824 */ /* 0x001fc400078e02ff */
[----:B----4-:R-:W-:-:S05]  /*1c2c0*/  IMAD.WIDE R78, R2, 0x2, R78 ;  /* 0x00000002024e7825 */ /* 0x010fca00078e024e */
[----:B------:R0:W4:Y:S02]  /*1c2d0*/  LDG.E.U16 R77, desc[UR10][R78.64] ;  /* 0x0000000a4e4d7981 */ /* 0x000124000c1e1500 */
[----:B0-----:R-:W-:-:S04]  /*1c2e0*/  IMAD.WIDE R78, R2, 0x2, R94 ;  /* 0x00000002024e7825 */ /* 0x001fc800078e025e */
[----:B------:R-:W-:Y:S02]  /*1c2f0*/  IMAD.WIDE R94, R92, 0x2, R134 ;  /* 0x000000025c5e7825 */ /* 0x000fe400078e0286 */
[----:B------:R-:W0:Y:S01]  /*1c300*/  LDC R92, c[0x0][0x3c4] ;  /* 0x0000f100ff5c7b82 */ /* 0x000e220000000800 */
[----:B------:R-:W4:Y:S01]  /*1c310*/  LDG.E.U16 R78, desc[UR10][R78.64] ;  /* 0x0000000a4e4e7981 */ /* 0x000f22000c1e1500 */
[----:B0-----:R-:W-:-:S06]  /*1c320*/  IMAD R93, R92, 0x2c, RZ ;  /* 0x0000002c5c5d7824 */ /* 0x001fcc00078e02ff */
[----:B------:R-:W0:Y:S01]  /*1c330*/  LDC R92, c[0x0][0x3c4] ;  /* 0x0000f100ff5c7b82 */ /* 0x000e220000000800 */
[----:B--2---:R-:W-:-:S05]  /*1c340*/  IMAD.WIDE R80, R2, 0x2, R80 ;  /* 0x0000000202507825 */ /* 0x004fca00078e0250 */
[----:B------:R1:W2:Y:S01]  /*1c350*/  LDG.E.U16 R79, desc[UR10][R80.64] ;  /* 0x0000000a504f7981 */ /* 0x0002a2000c1e1500 */
[----:B------:R-:W-:-:S04]  /*1c360*/  IMAD.WIDE R82, R2, 0x2, R82 ;  /* 0x0000000202527825 */ /* 0x000fc800078e0252 */
[----:B-1----:R-:W-:-:S04]  /*1c370*/  IMAD.WIDE R80, R2, 0x2, R94 ;  /* 0x0000000202507825 */ /* 0x002fc800078e025e */
[----:B------:R-:W-:Y:S02]  /*1c380*/  IMAD.WIDE R94, R93, 0x2, R134 ;  /* 0x000000025d5e7825 */ /* 0x000fe400078e0286 */
[----:B------:R-:W2:Y:S02]  /*1c390*/  LDG.E.U16 R80, desc[UR10][R80.64] ;  /* 0x0000000a50507981 */ /* 0x000ea4000c1e1500 */
[----:B0-----:R-:W-:Y:S02]  /*1c3a0*/  IMAD R92, R92, 0x34, RZ ;  /* 0x000000345c5c7824 */ /* 0x001fe400078e02ff */
[----:B------:R0:W2:Y:S02]  /*1c3b0*/  LDG.E.U16 R81, desc[UR10][R82.64] ;  /* 0x0000000a52517981 */ /* 0x0000a4000c1e1500 */
[----:B0-----:R-:W-:-:S04]  /*1c3c0*/  IMAD.WIDE R82, R2, 0x2, R94 ;  /* 0x0000000202527825 */ /* 0x001fc800078e025e */
[----:B------:R-:W-:Y:S02]  /*1c3d0*/  IMAD.WIDE R94, R92, 0x2, R134 ;  /* 0x000000025c5e7825 */ /* 0x000fe400078e0286 */
[----:B------:R-:W0:Y:S01]  /*1c3e0*/  LDC R92, c[0x0][0x3c4] ;  /* 0x0000f100ff5c7b82 */ /* 0x000e220000000800 */
[----:B------:R-:W2:Y:S01]  /*1c3f0*/  LDG.E.U16 R82, desc[UR10][R82.64] ;  /* 0x0000000a52527981 */ /* 0x000ea2000c1e1500 */
[----:B0-----:R-:W-:-:S06]  /*1c400*/  IMAD R93, R92, 0x3c, RZ ;  /* 0x0000003c5c5d7824 */ /* 0x001fcc00078e02ff */
[----:B------:R-:W0:Y:S01]  /*1c410*/  LDC R92, c[0x0][0x3c4] ;  /* 0x0000f100ff5c7b82 */ /* 0x000e220000000800 */
[----:B-----5:R-:W-:-:S05]  /*1c420*/  IMAD.WIDE R84, R2, 0x2, R84 ;  /* 0x0000000202547825 */ /* 0x020fca00078e0254 */
[----:B------:R1:W5:Y:S02]  /*1c430*/  LDG.E.U16 R83, desc[UR10][R84.64] ;  /* 0x0000000a54537981 */ /* 0x000364000c1e1500 */
[----:B-1----:R-:W-:-:S04]  /*1c440*/  IMAD.WIDE R84, R2, 0x2, R94 ;  /* 0x0000000202547825 */ /* 0x002fc800078e025e */
[----:B------:R-:W-:Y:S02]  /*1c450*/  IMAD.WIDE R94, R93, 0x2, R134 ;  /* 0x000000025d5e7825 */ /* 0x000fe400078e0286 */
[----:B------:R-:W2:Y:S02]  /*1c460*/  LDG.E.U16 R84, desc[UR10][R84.64] ;  /* 0x0000000a54547981 */ /* 0x000ea4000c1e1500 */
[----:B0-----:R-:W-:Y:S02]  /*1c470*/  IMAD R93, R92, 0x44, RZ ;  /* 0x000000445c5d7824 */ /* 0x001fe400078e02ff */
[----:B------:R-:W0:Y:S01]  /*1c480*/  LDC R92, c[0x0][0x3c4] ;  /* 0x0000f100ff5c7b82 */ /* 0x000e220000000800 */
[----:B------:R-:W-:-:S05]  /*1c490*/  IMAD.WIDE R86, R2, 0x2, R86 ;  /* 0x0000000202567825 */ /* 0x000fca00078e0256 */
[----:B------:R1:W2:Y:S02]  /*1c4a0*/  LDG.E.U16 R85, desc[UR10][R86.64] ;  /* 0x0000000a56557981 */ /* 0x0002a4000c1e1500 */
[----:B-1----:R-:W-:-:S04]  /*1c4b0*/  IMAD.WIDE R86, R2, 0x2, R94 ;  /* 0x0000000202567825 */ /* 0x002fc800078e025e */
[----:B------:R-:W-:Y:S02]  /*1c4c0*/  IMAD.WIDE R94, R93, 0x2, R134 ;  /* 0x000000025d5e7825 */ /* 0x000fe400078e0286 */
[----:B------:R-:W2:Y:S01]  /*1c4d0*/  LDG.E.U16 R86, desc[UR10][R86.64] ;  /* 0x0000000a56567981 */ /* 0x000ea2000c1e1500 */
[----:B------:R-:W1:Y:S01]  /*1c4e0*/  LDC R93, c[0x0][0x3c4] ;  /* 0x0000f100ff5d7b82 */ /* 0x000e620000000800 */
[----:B0-----:R-:W-:Y:S02]  /*1c4f0*/  IMAD R92, R92, 0x4c, RZ ;  /* 0x0000004c5c5c7824 */ /* 0x001fe400078e02ff */
[----:B---3--:R-:W-:-:S05]  /*1c500*/  IMAD.WIDE R88, R2, 0x2, R88 ;  /* 0x0000000202587825 */ /* 0x008fca00078e0258 */
[----:B------:R0:W3:Y:S02]  /*1c510*/  LDG.E.U16 R87, desc[UR10][R88.64] ;  /* 0x0000000a58577981 */ /* 0x0000e4000c1e1500 */
[----:B0-----:R-:W-:-:S04]  /*1c520*/  IMAD.WIDE R88, R2, 0x2, R94 ;  /* 0x0000000202587825 */ /* 0x001fc800078e025e */
[----:B------:R-:W-:Y:S02]  /*1c530*/  IMAD.WIDE R94, R92, 0x2, R134 ;  /* 0x000000025c5e7825 */ /* 0x000fe400078e0286 */
[----:B------:R-:W0:Y:S01]  /*1c540*/  LDC R92, c[0x0][0x3c4] ;  /* 0x0000f100ff5c7b82 */ /* 0x000e220000000800 */
[----:B------:R-:W2:Y:S01]  /*1c550*/  LDG.E.U16 R88, desc[UR10][R88.64] ;  /* 0x0000000a58587981 */ /* 0x000ea2000c1e1500 */
[----:B------:R-:W-:-:S05]  /*1c560*/  IMAD.WIDE R90, R2, 0x2, R90 ;  /* 0x00000002025a7825 */ /* 0x000fca00078e025a */
[----:B------:R1:W2:Y:S02]  /*1c570*/  LDG.E.U16 R89, desc[UR10][R90.64] ;  /* 0x0000000a5a597981 */ /* 0x0002a4000c1e1500 */
[----:B-1----:R-:W-:-:S04]  /*1c580*/  IMAD.WIDE R90, R2, 0x2, R94 ;  /* 0x00000002025a7825 */ /* 0x002fc800078e025e */
[----:B0-----:R-:W-:Y:S02]  /*1c590*/  IMAD R94, R92, 0x54, RZ ;  /* 0x000000545c5e7824 */ /* 0x001fe400078e02ff */
[----:B------:R0:W2:Y:S01]  /*1c5a0*/  LDG.E.U16 R92, desc[UR10][R90.64] ;  /* 0x0000000a5a5c7981 */ /* 0x0000a2000c1e1500 */
[----:B------:R-:W-:Y:S02]  /*1c5b0*/  IMAD R95, R93, 0x5c, RZ ;  /* 0x0000005c5d5f7824 */ /* 0x000fe400078e02ff */
[----:B0-----:R-:W-:-:S04]  /*1c5c0*/  IMAD.WIDE R90, R2, 0x2, R104 ;  /* 0x00000002025a7825 */ /* 0x001fc800078e0268 */
[----:B------:R-:W-:Y:S01]  /*1c5d0*/  IMAD.WIDE R104, R94, 0x2, R134 ;  /* 0x000000025e687825 */ /* 0x000fe200078e0286 */
[----:B------:R0:W2:Y:S03]  /*1c5e0*/  LDG.E.U16 R93, desc[UR10][R90.64] ;  /* 0x0000000a5a5d7981 */ /* 0x0000a6000c1e1500 */
[----:B0-----:R-:W-:-:S05]  /*1c5f0*/  IMAD.WIDE R90, R2, 0x2, R104 ;  /* 0x00000002025a7825 */ /* 0x001fca00078e0268 */
[----:B------:R0:W2:Y:S02]  /*1c600*/  LDG.E.U16 R94, desc[UR10][R90.64] ;  /* 0x0000000a5a5e7981 */ /* 0x0000a4000c1e1500 */
[----:B0-----:R-:W-:Y:S02]  /*1c610*/  IMAD.WIDE R90, R2, 0x2, R96 ;  /* 0x00000002025a7825 */ /* 0x001fe400078e0260 */
[----:B------:R-:W0:Y:S08]  /*1c620*/  LDC R96, c[0x0][0x3c4] ;  /* 0x0000f100ff607b82 */ /* 0x000e300000000800 */
[----:B------:R-:W1:Y:S01]  /*1c630*/  LDC R97, c[0x0][0x3c4] ;  /* 0x0000f100ff617b82 */ /* 0x000e620000000800 */
[----:B------:R-:W-:-:S02]  /*1c640*/  IMAD.WIDE R104, R95, 0x2, R134 ;  /* 0x000000025f687825 */ /* 0x000fc400078e0286 */
[----:B------:R4:W2:Y:S02]  /*1c650*/  LDG.E.U16 R95, desc[UR10][R90.64] ;  /* 0x0000000a5a5f7981 */ /* 0x0008a4000c1e1500 */
[----:B----4-:R-:W-:-:S04]  /*1c660*/  IMAD.WIDE R90, R2, 0x2, R104 ;  /* 0x00000002025a7825 */ /* 0x010fc800078e0268 */
[----:B0-----:R-:W-:Y:S02]  /*1c670*/  IMAD R104, R96, 0x64, RZ ;  /* 0x0000006460687824 */ /* 0x001fe400078e02ff */
[----:B------:R0:W4:Y:S02]  /*1c680*/  LDG.E.U16 R96, desc[UR10][R90.64] ;  /* 0x0000000a5a607981 */ /* 0x000124000c1e1500 */
[----:B------:R-:W-:-:S04]  /*1c690*/  IMAD.WIDE R104, R104, 0x2, R134 ;  /* 0x0000000268687825 */ /* 0x000fc800078e0286 */
[----:B0-----:R-:W-:-:S04]  /*1c6a0*/  IMAD.WIDE R90, R2, 0x2, R98 ;  /* 0x00000002025a7825 */ /* 0x001fc800078e0262 */
[----:B-1----:R-:W-:Y:S02]  /*1c6b0*/  IMAD R99, R97, 0x6c, RZ ;  /* 0x0000006c61637824 */ /* 0x002fe400078e02ff */
[----:B------:R0:W2:Y:S02]  /*1c6c0*/  LDG.E.U16 R97, desc[UR10][R90.64] ;  /* 0x0000000a5a617981 */ /* 0x0000a4000c1e1500 */
[----:B0-----:R-:W-:-:S05]  /*1c6d0*/  IMAD.WIDE R90, R2, 0x2, R104 ;  /* 0x00000002025a7825 */ /* 0x001fca00078e0268 */
[----:B------:R0:W2:Y:S01]  /*1c6e0*/  LDG.E.U16 R98, desc[UR10][R90.64] ;  /* 0x0000000a5a627981 */ /* 0x0000a2000c1e1500 */
[----:B------:R-:W-:-:S04]  /*1c6f0*/  IMAD.WIDE R104, R99, 0x2, R134 ;  /* 0x0000000263687825 */ /* 0x000fc800078e0286 */
[C---:B0-----:R-:W-:Y:S02]  /*1c700*/  IMAD.WIDE R90, R2.reuse, 0x2, R100 ;  /* 0x00000002025a7825 */ /* 0x041fe400078e0264 */
[----:B------:R-:W0:Y:S03]  /*1c710*/  LDC R101, c[0x0][0x3c4] ;  /* 0x0000f100ff657b82 */ /* 0x000e260000000800 */
[----:B------:R1:W2:Y:S02]  /*1c720*/  LDG.E.U16 R99, desc[UR10][R90.64] ;  /* 0x0000000a5a637981 */ /* 0x0002a4000c1e1500 */
[----:B-1----:R-:W-:-:S05]  /*1c730*/  IMAD.WIDE R90, R2, 0x2, R104 ;  /* 0x00000002025a7825 */ /* 0x002fca00078e0268 */
[----:B------:R1:W2:Y:S02]  /*1c740*/  LDG.E.U16 R100, desc[UR10][R90.64] ;  /* 0x0000000a5a647981 */ /* 0x0002a4000c1e1500 */
[----:B-1----:R-:W-:Y:S02]  /*1c750*/  IMAD.WIDE R90, R2, 0x2, R102 ;  /* 0x00000002025a7825 */ /* 0x002fe400078e0266 */
[----:B------:R-:W1:Y:S02]  /*1c760*/  LDC R102, c[0x0][0x3c4] ;  /* 0x0000f100ff667b82 */ /* 0x000e640000000800 */
[----:B0-----:R-:W-:-:S04]  /*1c770*/  IMAD R101, R101, 0x74, RZ ;  /* 0x0000007465657824 */ /* 0x001fc800078e02ff */
[----:B------:R-:W-:Y:S02]  /*1c780*/  IMAD.WIDE R104, R101, 0x2, R134 ;  /* 0x0000000265687825 */ /* 0x000fe400078e0286 */
[----:B------:R0:W2:Y:S02]  /*1c790*/  LDG.E.U16 R101, desc[UR10][R90.64] ;  /* 0x0000000a5a657981 */ /* 0x0000a4000c1e1500 */
[----:B0-----:R-:W-:Y:S02]  /*1c7a0*/  IMAD.WIDE R90, R2, 0x2, R104 ;  /* 0x00000002025a7825 */ /* 0x001fe400078e0268 */
[----:B------:R-:W0:Y:S02]  /*1c7b0*/  LDC R104, c[0x0][0x3c4] ;  /* 0x0000f100ff687b82 */ /* 0x000e240000000800 */
[----:B-1----:R-:W-:Y:S02]  /*1c7c0*/  IMAD R103, R102, 0x7c, RZ ;  /* 0x0000007c66677824 */ /* 0x002fe400078e02ff */
[----:B------:R1:W2:Y:S02]  /*1c7d0*/  LDG.E.U16 R102, desc[UR10][R90.64] ;  /* 0x0000000a5a667981 */ /* 0x0002a4000c1e1500 */
[----:B------:R-:W-:-:S04]  /*1c7e0*/  IMAD.WIDE R106, R103, 0x2, R134 ;  /* 0x00000002676a7825 */ /* 0x000fc800078e0286 */
[----:B-1----:R-:W-:-:S05]  /*1c7f0*/  IMAD.WIDE R90, R2, 0x2, R110 ;  /* 0x00000002025a7825 */ /* 0x002fca00078e026e */
[----:B------:R1:W2:Y:S02]  /*1c800*/  LDG.E.U16 R103, desc[UR10][R90.64] ;  /* 0x0000000a5a677981 */ /* 0x0002a4000c1e1500 */
[----:B-1----:R-:W-:Y:S02]  /*1c810*/  IMAD.WIDE R90, R2, 0x2, R106 ;  /* 0x00000002025a7825 */ /* 0x002fe400078e026a */
[----:B------:R-:W1:Y:S02]  /*1c820*/  LDC R106, c[0x0][0x3c4] ;  /* 0x0000f100ff6a7b82 */ /* 0x000e640000000800 */
[----:B0-----:R-:W-:Y:S02]  /*1c830*/  IMAD R105, R104, 0xd, RZ ;  /* 0x0000000d68697824 */ /* 0x001fe400078e02ff */
[----:B------:R0:W2:Y:S02]  /*1c840*/  LDG.E.U16 R104, desc[UR10][R90.64] ;  /* 0x0000000a5a687981 */ /* 0x0000a4000c1e1500 */
[----:B------:R-:W-:-:S04]  /*1c850*/  IMAD.WIDE R110, R105, 0x2, R134 ;  /* 0x00000002696e7825 */ /* 0x000fc800078e0286 */
[----:B0-----:R-:W-:Y:S02]  /*1c860*/  IMAD.WIDE R90, R2, 0x2, R116 ;  /* 0x00000002025a7825 */ /* 0x001fe400078e0274 */
[----:B------:R-:W2:Y:S04]  /*1c870*/  LDL.64 R116, [R1+0xdf8] ;  /* 0x000df80001747983 */ /* 0x000ea80000100a00 */
[----:B------:R0:W3:Y:S01]  /*1c880*/  LDG.E.U16 R105, desc[UR10][R90.64] ;  /* 0x0000000a5a697981 */ /* 0x0000e2000c1e1500 */
[----:B-1----:R-:W-:Y:S02]  /*1c890*/  IMAD R107, R106, 0x15, RZ ;  /* 0x000000156a6b7824 */ /* 0x002fe400078e02ff */
[----:B0-----:R-:W-:-:S05]  /*1c8a0*/  IMAD.WIDE R90, R2, 0x2, R110 ;  /* 0x00000002025a7825 */ /* 0x001fca00078e026e */
[----:B------:R0:W3:Y:S02]  /*1c8b0*/  LDG.E.U16 R106, desc[UR10][R90.64] ;  /* 0x0000000a5a6a7981 */ /* 0x0000e4000c1e1500 */
[C---:B0-----:R-:W-:Y:S02]  /*1c8c0*/  IMAD.WIDE R90, R2.reuse, 0x2, R108 ;  /* 0x00000002025a7825 */ /* 0x041fe400078e026c */
[----:B------:R-:W0:Y:S02]  /*1c8d0*/  LDC R108, c[0x0][0x3c4] ;  /* 0x0000f100ff6c7b82 */ /* 0x000e240000000800 */
[----:B------:R-:W-:Y:S02]  /*1c8e0*/  IMAD.WIDE R110, R107, 0x2, R134 ;  /* 0x000000026b6e7825 */ /* 0x000fe400078e0286 */
[----:B------:R1:W3:Y:S02]  /*1c8f0*/  LDG.E.U16 R107, desc[UR10][R90.64] ;  /* 0x0000000a5a6b7981 */ /* 0x0002e4000c1e1500 */
[----:B-1----:R-:W-:-:S02]  /*1c900*/  IMAD.WIDE R90, R2, 0x2, R110 ;  /* 0x00000002025a7825 */ /* 0x002fc400078e026e */
[----:B------:R-:W1:Y:S02]  /*1c910*/  LDC R110, c[0x0][0x3c4] ;  /* 0x0000f100ff6e7b82 */ /* 0x000e640000000800 */
[----:B0-----:R-:W-:Y:S02]  /*1c920*/  IMAD R109, R108, 0x1d, RZ ;  /* 0x0000001d6c6d7824 */ /* 0x001fe400078e02ff */
[----:B------:R0:W3:Y:S02]  /*1c930*/  LDG.E.U16 R108, desc[UR10][R90.64] ;  /* 0x0000000a5a6c7981 */ /* 0x0000e4000c1e1500 */
[----:B0-----:R-:W-:Y:S02]  /*1c940*/  IMAD.WIDE R90, R2, 0x2, R120 ;  /* 0x00000002025a7825 */ /* 0x001fe400078e0278 */
[----:B------:R-:W3:Y:S02]  /*1c950*/  LDL.64 R120, [R1+0xd98] ;  /* 0x000d980001787983 */ /* 0x000ee40000100a00 */
[----:B------:R-:W-:-:S02]  /*1c960*/  IMAD.WIDE R118, R109, 0x2, R134 ;  /* 0x000000026d767825 */ /* 0x000fc400078e0286 */
[----:B------:R0:W4:Y:S02]  /*1c970*/  LDG.E.U16 R109, desc[UR10][R90.64] ;  /* 0x0000000a5a6d7981 */ /* 0x000124000c1e1500 */
[----:B-1----:R-:W-:Y:S02]  /*1c980*/  IMAD R111, R110, 0x25, RZ ;  /* 0x000000256e6f7824 */ /* 0x002fe400078e02ff */
[----:B0-----:R-:W-:-:S05]  /*1c990*/  IMAD.WIDE R90, R2, 0x2, R118 ;  /* 0x00000002025a7825 */ /* 0x001fca00078e0276 */
[----:B------:R0:W4:Y:S02]  /*1c9a0*/  LDG.E.U16 R110, desc[UR10][R90.64] ;  /* 0x0000000a5a6e7981 */ /* 0x000124000c1e1500 */
[C---:B0-----:R-:W-:Y:S02]  /*1c9b0*/  IMAD.WIDE R90, R2.reuse, 0x2, R112 ;  /* 0x00000002025a7825 */ /* 0x041fe400078e0270 */
[----:B------:R-:W0:Y:S02]  /*1c9c0*/  LDC R112, c[0x0][0x3c4] ;  /* 0x0000f100ff707b82 */ /* 0x000e240000000800 */
[----:B------:R-:W-:Y:S02]  /*1c9d0*/  IMAD.WIDE R118, R111, 0x2, R134 ;  /* 0x000000026f767825 */ /* 0x000fe400078e0286 */
[----:B------:R1:W4:Y:S02]  /*1c9e0*/  LDG.E.U16 R111, desc[UR10][R90.64] ;  /* 0x0000000a5a6f7981 */ /* 0x000324000c1e1500 */
[----:B-1----:R-:W-:-:S04]  /*1c9f0*/  IMAD.WIDE R90, R2, 0x2, R118 ;  /* 0x00000002025a7825 */ /* 0x002fc800078e0276 */
[----:B0-----:R-:W-:Y:S02]  /*1ca00*/  IMAD R113, R112, 0x2d, RZ ;  /* 0x0000002d70717824 */ /* 0x001fe400078e02ff */
        /* <DEDUP_REMOVED lines=8> */
[----:B------:R-:W-:-:S04]  /*1ca90*/  IMAD.WIDE R118, R115, 0x2, R134 ;  /* 0x0000000273767825 */ /* 0x000fc800078e0286 */
[C---:B--2---:R-:W-:Y:S02]  /*1caa0*/  IMAD.WIDE R90, R2.reuse, 0x2, R116 ;  /* 0x00000002025a7825 */ /* 0x044fe400078e0274 */
[----:B------:R-:W0:Y:S03]  /*1cab0*/  LDC R116, c[0x0][0x3c4] ;  /* 0x0000f100ff747b82 */ /* 0x000e260000000800 */
[----:B------:R1:W2:Y:S05]  /*1cac0*/  LDG.E.U16 R115, desc[UR10][R90.64] ;  /* 0x0000000a5a737981 */ /* 0x0002aa000c1e1500 */
[----:B------:R-:W5:Y:S01]  /*1cad0*/  LDC R117, c[0x0][0x3c4] ;  /* 0x0000f100ff757b82 */ /* 0x000f620000000800 */
[----:B-1----:R-:W-:-:S04]  /*1cae0*/  IMAD.WIDE R90, R2, 0x2, R118 ;  /* 0x00000002025a7825 */ /* 0x002fc800078e0276 */
[----:B0-----:R-:W-:Y:S02]  /*1caf0*/  IMAD R118, R116, 0x3d, RZ ;  /* 0x0000003d74767824 */ /* 0x001fe400078e02ff */
[----:B------:R3:W2:Y:S01]  /*1cb00*/  LDG.E.U16 R116, desc[UR10][R90.64] ;  /* 0x0000000a5a747981 */ /* 0x0006a2000c1e1500 */
[----:B-----5:R-:W-:-:S04]  /*1cb10*/  IMAD R119, R117, 0x45, RZ ;  /* 0x0000004575777824 */ /* 0x020fc800078e02ff */
[----:B------:R-:W-:-:S04]  /*1cb20*/  IMAD.WIDE R124, R119, 0x2, R134 ;  /* 0x00000002777c7825 */ /* 0x000fc800078e0286 */
[----:B---3--:R-:W-:-:S04]  /*1cb30*/  IMAD.WIDE R90, R2, 0x2, R120 ;  /* 0x00000002025a7825 */ /* 0x008fc800078e0278 */
[----:B------:R-:W-:Y:S01]  /*1cb40*/  IMAD.WIDE R120, R118, 0x2, R134 ;  /* 0x0000000276787825 */ /* 0x000fe200078e0286 */
[----:B------:R0:W3:Y:S03]  /*1cb50*/  LDG.E.U16 R117, desc[UR10][R90.64] ;  /* 0x0000000a5a757981 */ /* 0x0000e6000c1e1500 */
[C---:B0-----:R-:W-:Y:S02]  /*1cb60*/  IMAD.WIDE R90, R2.reuse, 0x2, R120 ;  /* 0x00000002025a7825 */ /* 0x041fe400078e0278 */
[----:B------:R-:W0:Y:S03]  /*1cb70*/  LDC R120, c[0x0][0x3c4] ;  /* 0x0000f100ff787b82 */ /* 0x000e260000000800 */
[----:B------:R1:W5:Y:S05]  /*1cb80*/  LDG.E.U16 R118, desc[UR10][R90.64] ;  /* 0x0000000a5a767981 */ /* 0x00036a000c1e1500 */
[----:B------:R-:W0:Y:S01]  /*1cb90*/  LDC R121, c[0x0][0x3c4] ;  /* 0x0000f100ff797b82 */ /* 0x000e220000000800 */
[----:B-1----:R-:W-:-:S05]  /*1cba0*/  IMAD.WIDE R90, R2, 0x2, R128 ;  /* 0x00000002025a7825 */ /* 0x002fca00078e0280 */
[----:B------:R1:W2:Y:S02]  /*1cbb0*/  LDG.E.U16 R119, desc[UR10][R90.64] ;  /* 0x0000000a5a777981 */ /* 0x0002a4000c1e1500 */
[----:B-1----:R-:W-:-:S04]  /*1cbc0*/  IMAD.WIDE R90, R2, 0x2, R124 ;  /* 0x00000002025a7825 */ /* 0x002fc800078e027c */
[----:B0-----:R-:W-:Y:S02]  /*1cbd0*/  IMAD R124, R120, 0x4d, RZ ;  /* 0x0000004d787c7824 */ /* 0x001fe400078e02ff */
[----:B------:R0:W2:Y:S02]  /*1cbe0*/  LDG.E.U16 R120, desc[UR10][R90.64] ;  /* 0x0000000a5a787981 */ /* 0x0000a4000c1e1500 */
[----:B------:R-:W-:-:S04]  /*1cbf0*/  IMAD.WIDE R124, R124, 0x2, R134 ;  /* 0x000000027c7c7825 */ /* 0x000fc800078e0286 */
[----:B0-----:R-:W-:-:S04]  /*1cc00*/  IMAD.WIDE R90, R2, 0x2, R122 ;  /* 0x00000002025a7825 */ /* 0x001fc800078e027a */
[----:B------:R-:W-:Y:S02]  /*1cc10*/  IMAD R123, R121, 0x55, RZ ;  /* 0x00000055797b7824 */ /* 0x000fe400078e02ff */
[----:B------:R0:W2:Y:S02]  /*1cc20*/  LDG.E.U16 R121, desc[UR10][R90.64] ;  /* 0x0000000a5a797981 */ /* 0x0000a4000c1e1500 */
[C---:B0-----:R-:W-:Y:S02]  /*1cc30*/  IMAD.WIDE R90, R2.reuse, 0x2, R124 ;  /* 0x00000002025a7825 */ /* 0x041fe400078e027c */
[----:B------:R-:W0:Y:S02]  /*1cc40*/  LDC R124, c[0x0][0x3c4] ;  /* 0x0000f100ff7c7b82 */ /* 0x000e240000000800 */
[----:B------:R-:W-:Y:S01]  /*1cc50*/  IMAD.WIDE R128, R123, 0x2, R134 ;  /* 0x000000027b807825 */ /* 0x000fe200078e0286 */
[----:B------:R1:W2:Y:S03]  /*1cc60*/  LDG.E.U16 R122, desc[UR10][R90.64] ;  /* 0x0000000a5a7a7981 */ /* 0x0002a6000c1e1500 */
[----:B-1----:R-:W-:-:S05]  /*1cc70*/  IMAD.WIDE R90, R2, 0x2, R130 ;  /* 0x00000002025a7825 */ /* 0x002fca00078e0282 */
[----:B------:R1:W2:Y:S01]  /*1cc80*/  LDG.E.U16 R123, desc[UR10][R90.64] ;  /* 0x0000000a5a7b7981 */ /* 0x0002a2000c1e1500 */
[----:B0-----:R-:W-:Y:S02]  /*1cc90*/  IMAD R125, R124, 0x5d, RZ ;  /* 0x0000005d7c7d7824 */ /* 0x001fe400078e02ff */
[----:B-1----:R-:W-:-:S05]  /*1cca0*/  IMAD.WIDE R90, R2, 0x2, R128 ;  /* 0x00000002025a7825 */ /* 0x002fca00078e0280 */
[----:B------:R0:W2:Y:S01]  /*1ccb0*/  LDG.E.U16 R124, desc[UR10][R90.64] ;  /* 0x0000000a5a7c7981 */ /* 0x0000a2000c1e1500 */
[----:B------:R-:W-:-:S04]  /*1ccc0*/  IMAD.WIDE R128, R125, 0x2, R134 ;  /* 0x000000027d807825 */ /* 0x000fc800078e0286 */
[C---:B0-----:R-:W-:Y:S02]  /*1ccd0*/  IMAD.WIDE R90, R2.reuse, 0x2, R126 ;  /* 0x00000002025a7825 */ /* 0x041fe400078e027e */
[----:B------:R-:W0:Y:S03]  /*1cce0*/  LDC R126, c[0x0][0x3c4] ;  /* 0x0000f100ff7e7b82 */ /* 0x000e260000000800 */
[----:B------:R1:W2:Y:S02]  /*1ccf0*/  LDG.E.U16 R125, desc[UR10][R90.64] ;  /* 0x0000000a5a7d7981 */ /* 0x0002a4000c1e1500 */
[----:B-1----:R-:W-:-:S03]  /*1cd00*/  IMAD.WIDE R90, R2, 0x2, R128 ;  /* 0x00000002025a7825 */ /* 0x002fc600078e0280 */
[----:B------:R-:W1:Y:S01]  /*1cd10*/  LDC R128, c[0x0][0x3c4] ;  /* 0x0000f100ff807b82 */ /* 0x000e620000000800 */
[----:B0-----:R-:W-:Y:S02]  /*1cd20*/  IMAD R127, R126, 0x65, RZ ;  /* 0x000000657e7f7824 */ /* 0x001fe400078e02ff */
[----:B------:R0:W2:Y:S02]  /*1cd30*/  LDG.E.U16 R126, desc[UR10][R90.64] ;  /* 0x0000000a5a7e7981 */ /* 0x0000a4000c1e1500 */
[----:B------:R-:W-:-:S04]  /*1cd40*/  IMAD.WIDE R130, R127, 0x2, R134 ;  /* 0x000000027f827825 */ /* 0x000fc800078e0286 */
[----:B0-----:R-:W-:-:S05]  /*1cd50*/  IMAD.WIDE R90, R2, 0x2, R246 ;  /* 0x00000002025a7825 */ /* 0x001fca00078e02f6 */
[----:B------:R0:W2:Y:S01]  /*1cd60*/  LDG.E.U16 R127, desc[UR10][R90.64] ;  /* 0x0000000a5a7f7981 */ /* 0x0000a2000c1e1500 */
[----:B-1----:R-:W-:Y:S02]  /*1cd70*/  IMAD R129, R128, 0x6d, RZ ;  /* 0x0000006d80817824 */ /* 0x002fe400078e02ff */
[----:B0-----:R-:W-:Y:S02]  /*1cd80*/  IMAD.WIDE R90, R2, 0x2, R130 ;  /* 0x00000002025a7825 */ /* 0x001fe400078e0282 */
[----:B------:R-:W0:Y:S03]  /*1cd90*/  LDC R130, c[0x0][0x3c4] ;  /* 0x0000f100ff827b82 */ /* 0x000e260000000800 */
[----:B------:R1:W2:Y:S04]  /*1cda0*/  LDG.E.U16 R128, desc[UR10][R90.64] ;  /* 0x0000000a5a807981 */ /* 0x0002a8000c1e1500 */
[----:B------:R-:W1:Y:S01]  /*1cdb0*/  LDL.64 R90, [R1+0xb58] ;  /* 0x000b5800015a7983 */ /* 0x000e620000100a00 */
[----:B------:R-:W-:-:S04]  /*1cdc0*/  IMAD.WIDE R246, R129, 0x2, R134 ;  /* 0x0000000281f67825 */ /* 0x000fc800078e0286 */
[----:B0-----:R-:W-:Y:S02]  /*1cdd0*/  IMAD R131, R130, 0x75, RZ ;  /* 0x0000007582837824 */ /* 0x001fe400078e02ff */
[----:B-1----:R-:W-:-:S05]  /*1cde0*/  IMAD.WIDE R90, R2, 0x2, R90 ;  /* 0x00000002025a7825 */ /* 0x002fca00078e025a */
[----:B------:R0:W2:Y:S02]  /*1cdf0*/  LDG.E.U16 R129, desc[UR10][R90.64] ;  /* 0x0000000a5a817981 */ /* 0x0000a4000c1e1500 */
[----:B0-----:R-:W-:-:S05]  /*1ce00*/  IMAD.WIDE R90, R2, 0x2, R246 ;  /* 0x00000002025a7825 */ /* 0x001fca00078e02f6 */
[----:B------:R0:W2:Y:S04]  /*1ce10*/  LDG.E.U16 R130, desc[UR10][R90.64] ;  /* 0x0000000a5a827981 */ /* 0x0000a8000c1e1500 */
[----:B------:R-:W0:Y:S01]  /*1ce20*/  LDL.64 R90, [R1+0x988] ;  /* 0x00098800015a7983 */ /* 0x000e220000100a00 */
[----:B------:R-:W-:-:S04]  /*1ce30*/  IMAD.WIDE R246, R131, 0x2, R134 ;  /* 0x0000000283f67825 */ /* 0x000fc800078e0286 */
[----:B------:R-:W-:Y:S02]  /*1ce40*/  IMAD R143, R133, 0x7d, RZ ;  /* 0x0000007d858f7824 */ /* 0x000fe400078e02ff */
[----:B0-----:R-:W-:-:S05]  /*1ce50*/  IMAD.WIDE R90, R2, 0x2, R90 ;  /* 0x00000002025a7825 */ /* 0x001fca00078e025a */
[----:B------:R0:W2:Y:S02]  /*1ce60*/  LDG.E.U16 R131, desc[UR10][R90.64] ;  /* 0x0000000a5a837981 */ /* 0x0000a4000c1e1500 */
[----:B0-----:R-:W-:-:S04]  /*1ce70*/  IMAD.WIDE R90, R2, 0x2, R246 ;  /* 0x00000002025a7825 */ /* 0x001fc800078e02f6 */
[----:B------:R-:W-:Y:S01]  /*1ce80*/  IMAD.WIDE R246, R143, 0x2, R134 ;  /* 0x000000028ff67825 */ /* 0x000fe200078e0286 */
[----:B------:R0:W2:Y:S03]  /*1ce90*/  LDG.E.U16 R133, desc[UR10][R90.64] ;  /* 0x0000000a5a857981 */ /* 0x0000a6000c1e1500 */
[----:B0-----:R-:W-:Y:S02]  /*1cea0*/  IMAD.WIDE R90, R2, 0x2, R222 ;  /* 0x00000002025a7825 */ /* 0x001fe400078e02de */
[----:B------:R-:W0:Y:S03]  /*1ceb0*/  LDC R223, c[0x0][0x3c4] ;  /* 0x0000f100ffdf7b82 */ /* 0x000e260000000800 */
[----:B------:R1:W2:Y:S01]  /*1cec0*/  LDG.E.U16 R143, desc[UR10][R90.64] ;  /* 0x0000000a5a8f7981 */ /* 0x0002a2000c1e1500 */
[----:B------:R-:W-:-:S02]  /*1ced0*/  IMAD R222, R197, 0xe, RZ ;  /* 0x0000000ec5de7824 */ /* 0x000fc400078e02ff */
[----:B-1----:R-:W-:-:S05]  /*1cee0*/  IMAD.WIDE R90, R2, 0x2, R246 ;  /* 0x00000002025a7825 */ /* 0x002fca00078e02f6 */
[----:B------:R1:W2:Y:S04]  /*1cef0*/  LDG.E.U16 R197, desc[UR10][R90.64] ;  /* 0x0000000a5ac57981 */ /* 0x0002a8000c1e1500 */
[----:B------:R-:W1:Y:S01]  /*1cf00*/  LDL.64 R90, [R1+0xfe8] ;  /* 0x000fe800015a7983 */ /* 0x000e620000100a00 */
[----:B------:R-:W-:-:S04]  /*1cf10*/  IMAD.WIDE R246, R222, 0x2, R134 ;  /* 0x00000002def67825 */ /* 0x000fc800078e0286 */
[----:B-1----:R-:W-:-:S05]  /*1cf20*/  IMAD.WIDE R90, R2, 0x2, R90 ;  /* 0x00000002025a7825 */ /* 0x002fca00078e025a */
[----:B------:R1:W2:Y:S02]  /*1cf30*/  LDG.E.U16 R222, desc[UR10][R90.64] ;  /* 0x0000000a5ade7981 */ /* 0x0002a4000c1e1500 */
[----:B-1----:R-:W-:-:S04]  /*1cf40*/  IMAD.WIDE R90, R2, 0x2, R246 ;  /* 0x00000002025a7825 */ /* 0x002fc800078e02f6 */
[----:B0-----:R-:W-:Y:S02]  /*1cf50*/  IMAD R247, R223, 0x16, RZ ;  /* 0x00000016dff77824 */ /* 0x001fe400078e02ff */
[----:B------:R0:W2:Y:S04]  /*1cf60*/  LDG.E.U16 R223, desc[UR10][R90.64] ;  /* 0x0000000a5adf7981 */ /* 0x0000a8000c1e1500 */
[----:B------:R-:W0:Y:S04]  /*1cf70*/  LDL.64 R90, [R1+0xf78] ;  /* 0x000f7800015a7983 */ /* 0x000e280000100a00 */
[----:B------:R-:W-:Y:S04]  /*1cf80*/  STS.U16 [R61+UR9+0x31900], R22 ;  /* 0x031900163d007988 */ /* 0x000fe80008000409 */
[----:B------:R1:W-:Y:S04]  /*1cf90*/  STS.U16 [R61+UR9+0x21d00], R23 ;  /* 0x021d00173d007988 */ /* 0x0003e80008000409 */
[----:B-1----:R-:W2:Y:S04]  /*1cfa0*/  LDL.64 R22, [R1+0xb08] ;  /* 0x000b080001167983 */ /* 0x002ea80000100a00 */
[----:B------:R-:W-:Y:S04]  /*1cfb0*/  STS.U16 [R61+UR9+0x23900], R38 ;  /* 0x023900263d007988 */ /* 0x000fe80008000409 */
[----:B------:R1:W-:Y:S04]  /*1cfc0*/  STS.U16 [R61+UR9+0x33900], R39 ;  /* 0x033900273d007988 */ /* 0x0003e80008000409 */
[----:B-1----:R-:W2:Y:S04]  /*1cfd0*/  LDL.64 R38, [R1+0xaf0] ;  /* 0x000af00001267983 */ /* 0x002ea80000100a00 */
[----:B------:R-:W-:Y:S04]  /*1cfe0*/  STS.U16 [R61+UR9+0x30900], R14 ;  /* 0x0309000e3d007988 */ /* 0x000fe80008000409 */
[----:B------:R1:W-:Y:S04]  /*1cff0*/  STS.U16 [R61+UR9+0x20d00], R15 ;  /* 0x020d000f3d007988 */ /* 0x0003e80008000409 */
[----:B------:R-:W-:Y:S04]  /*1d000*/  STS.U16 [R61+UR9+0x31100], R18 ;  /* 0x031100123d007988 */ /* 0x000fe80008000409 */
[----:B-1----:R-:W2:Y:S04]  /*1d010*/  LDL.64 R14, [R1+0xb18] ;  /* 0x000b1800010e7983 */ /* 0x002ea80000100a00 */
[----:B------:R1:W-:Y:S04]  /*1d020*/  STS.U16 [R61+UR9+0x21500], R19 ;  /* 0x021500133d007988 */ /* 0x0003e80008000409 */
[----:B------:R-:W-:Y:S04]  /*1d030*/  STS.U16 [R61+UR9+0x32500], R28 ;  /* 0x0325001c3d007988 */ /* 0x000fe80008000409 */
[----:B-1----:R-:W2:Y:S04]  /*1d040*/  LDL.64 R18, [R1+0xad0] ;  /* 0x000ad00001127983 */ /* 0x002ea80000100a00 */
[----:B------:R1:W-:Y:S04]  /*1d050*/  STS.U16 [R61+UR9+0x22900], R29 ;  /* 0x0229001d3d007988 */ /* 0x0003e80008000409 */
[----:B------:R-:W-:Y:S04]  /*1d060*/  STS.U16 [R61+UR9+0x23d00], R40 ;  /* 0x023d00283d007988 */ /* 0x000fe80008000409 */
[----:B------:R3:W-:Y:S04]  /*1d070*/  STS.U16 [R61+UR9+0x33d00], R41 ;  /* 0x033d00293d007988 */ /* 0x0007e80008000409 */
[----:B-1----:R-:W2:Y:S04]  /*1d080*/  LDL.64 R28, [R1+0xae0] ;  /* 0x000ae000011c7983 */ /* 0x002ea80000100a00 */
[----:B---3--:R-:W3:Y:S01]  /*1d090*/  LDL.64 R40, [R1+0xac0] ;  /* 0x000ac00001287983 */ /* 0x008ee20000100a00 */
[----:B0-----:R-:W-:-:S05]  /*1d0a0*/  IMAD.WIDE R90, R2, 0x2, R90 ;  /* 0x00000002025a7825 */ /* 0x001fca00078e025a */
[----:B------:R0:W3:Y:S02]  /*1d0b0*/  LDG.E.U16 R246, desc[UR10][R90.64] ;  /* 0x0000000a5af67981 */ /* 0x0000e4000c1e1500 */
[----:B0-----:R-:W-:-:S04]  /*1d0c0*/  IMAD.WIDE R90, R247, 0x2, R134 ;  /* 0x00000002f75a7825 */ /* 0x001fc800078e0286 */
[----:B------:R-:W-:-:S05]  /*1d0d0*/  IMAD.WIDE R90, R2, 0x2, R90 ;  /* 0x00000002025a7825 */ /* 0x000fca00078e025a */
[----:B------:R-:W3:Y:S04]  /*1d0e0*/  LDG.E.U16 R247, desc[UR10][R90.64] ;  /* 0x0000000a5af77981 */ /* 0x000ee8000c1e1500 */
[----:B------:R-:W3:Y:S04]  /*1d0f0*/  LDL.64 R90, [R1+0x1030] ;  /* 0x00103000015a7983 */ /* 0x000ee80000100a00 */
[----:B------:R-:W-:Y:S04]  /*1d100*/  STS.U16 [R61+UR9+0x30500], R12 ;  /* 0x0305000c3d007988 */ /* 0x000fe80008000409 */
[----:B------:R-:W-:Y:S04]  /*1d110*/  STS.U16 [R61+UR9+0x20900], R13 ;  /* 0x0209000d3d007988 */ /* 0x000fe80008000409 */
[----:B------:R0:W-:Y:S04]  /*1d120*/  STS.U16 [R61+UR9+0x31500], R20 ;  /* 0x031500143d007988 */ /* 0x0001e80008000409 */
[----:B------:R1:W-:Y:S01]  /*1d130*/  STS.U16 [R61+UR9+0x31d00], R24 ;  /* 0x031d00183d007988 */ /* 0x0003e20008000409 */
[----:B0-----:R-:W0:Y:S03]  /*1d140*/  LDC R20, c[0x0][0x3c4] ;  /* 0x0000f100ff147b82 */ /* 0x001e260000000800 */
[----:B------:R-:W-:Y:S04]  /*1d150*/  STS.U16 [R61+UR9+0x30d00], R16 ;  /* 0x030d00103d007988 */ /* 0x000fe80008000409 */
[----:B------:R-:W-:Y:S01]  /*1d160*/  STS.U16 [R61+UR9+0x21100], R17 ;  /* 0x021100113d007988 */ /* 0x000fe20008000409 */
[----:B-1----:R-:W1:Y:S03]  /*1d170*/  LDC R24, c[0x0][0x3c4] ;  /* 0x0000f100ff187b82 */ /* 0x002e660000000800 */
        /* <DEDUP_REMOVED lines=10> */
[----:B------:R4:W-:Y:S01]  /*1d220*/  STS.U16 [R61+UR9+0x33500], R36 ;  /* 0x033500243d007988 */ /* 0x0009e20008000409 */
[----:B0-----:R-:W-:Y:S01]  /*1d230*/  IMAD R20, R20, 0x17, RZ ;  /* 0x0000001714147824 */ /* 0x001fe200078e02ff */
[----:B--2---:R-:W0:Y:S01]  /*1d240*/  LDC R34, c[0x0][0x3c4] ;  /* 0x0000f100ff227b82 */ /* 0x004e220000000800 */
[----:B-1----:R-:W-:Y:S01]  /*1d250*/  IMAD R24, R24, 0xf, RZ ;  /* 0x0000000f18187824 */ /* 0x002fe200078e02ff */
[----:B------:R-:W2:Y:S01]  /*1d260*/  LDL.64 R26, [R1+0xab0] ;  /* 0x000ab000011a7983 */ /* 0x000ea20000100a00 */
[----:B------:R-:W-:-:S04]  /*1d270*/  IMAD.WIDE R20, R20, 0x2, R134 ;  /* 0x0000000214147825 */ /* 0x000fc800078e0286 */
[----:B------:R-:W-:-:S04]  /*1d280*/  IMAD.WIDE R24, R24, 0x2, R134 ;  /* 0x0000000218187825 */ /* 0x000fc800078e0286 */
[----:B------:R-:W-:-:S05]  /*1d290*/  IMAD.WIDE R14, R2, 0x2, R14 ;  /* 0x00000002020e7825 */ /* 0x000fca00078e020e */
[----:B----4-:R1:W4:Y:S01]  /*1d2a0*/  LDG.E.U16 R36, desc[UR10][R14.64] ;  /* 0x0000000a0e247981 */ /* 0x010322000c1e1500 */
[----:B0-----:R-:W-:-:S04]  /*1d2b0*/  IMAD R34, R34, 0x1f, RZ ;  /* 0x0000001f22227824 */ /* 0x001fc800078e02ff */
[----:B------:R-:W-:-:S04]  /*1d2c0*/  IMAD.WIDE R34, R34, 0x2, R134 ;  /* 0x0000000222227825 */ /* 0x000fc800078e0286 */
[C---:B-1----:R-:W-:Y:S02]  /*1d2d0*/  IMAD.WIDE R14, R2.reuse, 0x2, R34 ;  /* 0x00000002020e7825 */ /* 0x042fe400078e0222 */
[----:B------:R-:W2:Y:S02]  /*1d2e0*/  LDL.64 R34, [R1+0xa70] ;  /* 0x000a700001227983 */ /* 0x000ea40000100a00 */
[----:B---3--:R-:W-:-:S05]  /*1d2f0*/  IMAD.WIDE R90, R2, 0x2, R90 ;  /* 0x00000002025a7825 */ /* 0x008fca00078e025a */
[----:B------:R0:W3:Y:S02]  /*1d300*/  LDG.E.U16 R250, desc[UR10][R90.64] ;  /* 0x0000000a5afa7981 */ /* 0x0000e4000c1e1500 */
[----:B0-----:R-:W0:Y:S02]  /*1d310*/  LDC R91, c[0x0][0x3c4] ;  /* 0x0000f100ff5b7b82 */ /* 0x001e240000000800 */
[----:B0-----:R-:W-:-:S04]  /*1d320*/  IMAD R90, R91, 0x1e, RZ ;  /* 0x0000001e5b5a7824 */ /* 0x001fc800078e02ff */
[----:B------:R-:W-:-:S04]  /*1d330*/  IMAD.WIDE R90, R90, 0x2, R134 ;  /* 0x000000025a5a7825 */ /* 0x000fc800078e0286 */
[----:B------:R-:W-:-:S06]  /*1d340*/  IMAD.WIDE R90, R2, 0x2, R90 ;  /* 0x00000002025a7825 */ /* 0x000fcc00078e025a */
[----:B------:R0:W3:Y:S02]  /*1d350*/  LDG.E.U16 R90, desc[UR10][R90.64] ;  /* 0x0000000a5a5a7981 */ /* 0x0000e4000c1e1500 */
[----:B0-----:R-:W0:Y:S02]  /*1d360*/  S2R R91, SR_TID.X ;  /* 0x00000000005b7919 */ /* 0x001e240000002100 */
[C---:B0-----:R-:W-:Y:S02]  /*1d370*/  LOP3.LUT R12, R91.reuse, 0x3f, RZ, 0xc0, !PT ;  /* 0x0000003f5b0c7812 */ /* 0x041fe400078ec0ff */
[----:B------:R-:W-:Y:S02]  /*1d380*/  LOP3.LUT R13, R91, 0xc0, RZ, 0xc0, !PT ;  /* 0x000000c05b0d7812 */ /* 0x000fe400078ec0ff */
[----:B------:R-:W-:-:S05]  /*1d390*/  SHF.L.U32 R12, R12, 0x1, RZ ;  /* 0x000000010c0c7819 */ /* 0x000fca00000006ff */
[----:B------:R-:W-:-:S05]  /*1d3a0*/  IMAD R12, R13, 0x100, R12 ;  /* 0x000001000d0c7824 */ /* 0x000fca00078e020c */
[----:B------:R-:W-:-:S05]  /*1d3b0*/  LOP3.LUT R13, R12, 0x30, RZ, 0x3c, !PT ;  /* 0x000000300c0d7812 */ /* 0x000fca00078e3cff */
[----:B------:R0:W-:Y:S04]  /*1d3c0*/  STS.U16 [R13+UR9+0x20180], R4 ;  /* 0x020180040d007988 */ /* 0x0001e80008000409 */
[----:B------:R1:W-:Y:S01]  /*1d3d0*/  STS.U16 [R13+UR9+0x30180], R5 ;  /* 0x030180050d007988 */ /* 0x0003e20008000409 */
[----:B0-----:R-:W-:-:S03]  /*1d3e0*/  LOP3.LUT R4, R12, 0x40, RZ, 0x3c, !PT ;  /* 0x000000400c047812 */ /* 0x001fc600078e3cff */
[----:B------:R0:W-:Y:S01]  /*1d3f0*/  STS.U16 [R13+UR9+0x20580], R42 ;  /* 0x0205802a0d007988 */ /* 0x0001e20008000409 */
[----:B-1----:R-:W-:-:S03]  /*1d400*/  LOP3.LUT R5, R12, 0x50, RZ, 0x3c, !PT ;  /* 0x000000500c057812 */ /* 0x002fc600078e3cff */
[----:B------:R-:W-:Y:S04]  /*1d410*/  STS.U16 [R13+UR9+0x30580], R43 ;  /* 0x0305802b0d007988 */ /* 0x000fe80008000409 */
[----:B------:R-:W-:Y:S01]  /*1d420*/  STS.U16 [R13+UR9+0x20980], R44 ;  /* 0x0209802c0d007988 */ /* 0x000fe20008000409 */
[----:B0-----:R-:W0:Y:S03]  /*1d430*/  LDC R42, c[0x0][0x3c4] ;  /* 0x0000f100ff2a7b82 */ /* 0x001e260000000800 */
[----:B------:R-:W-:Y:S04]  /*1d440*/  STS.U16 [R13+UR9+0x30980], R45 ;  /* 0x0309802d0d007988 */ /* 0x000fe80008000409 */
[----:B------:R-:W-:Y:S04]  /*1d450*/  STS.U16 [R13+UR9+0x20d80], R46 ;  /* 0x020d802e0d007988 */ /* 0x000fe80008000409 */
[----:B------:R-:W-:Y:S04]  /*1d460*/  STS.U16 [R13+UR9+0x30d80], R47 ;  /* 0x030d802f0d007988 */ /* 0x000fe80008000409 */
[----:B------:R1:W-:Y:S04]  /*1d470*/  STS.U16 [R13+UR9+0x21180], R48 ;  /* 0x021180300d007988 */ /* 0x0003e80008000409 */
[----:B------:R-:W-:Y:S04]  /*1d480*/  STS.U16 [R13+UR9+0x31180], R49 ;  /* 0x031180310d007988 */ /* 0x000fe80008000409 */
[----:B------:R-:W-:Y:S01]  /*1d490*/  STS.U16 [R13+UR9+0x21580], R50 ;  /* 0x021580320d007988 */ /* 0x000fe20008000409 */
[----:B-1----:R-:W1:Y:S03]  /*1d4a0*/  LDC R48, c[0x0][0x3c4] ;  /* 0x0000f100ff307b82 */ /* 0x002e660000000800 */
[----:B------:R-:W-:Y:S04]  /*1d4b0*/  STS.U16 [R13+UR9+0x31580], R51 ;  /* 0x031580330d007988 */ /* 0x000fe80008000409 */
[----:B------:R0:W-:Y:S04]  /*1d4c0*/  STS.U16 [R13+UR9+0x21980], R52 ;  /* 0x021980340d007988 */ /* 0x0001e80008000409 */
        /* <DEDUP_REMOVED lines=18> */
[----:B------:R1:W-:Y:S04]  /*1d5f0*/  STS.U16 [R13+UR9+0x33d80], R72 ;  /* 0x033d80480d007988 */ /* 0x0003e80008000409 */
[----:B------:R-:W3:Y:S01]  /*1d600*/  LDL.64 R44, [R1+0xa90] ;  /* 0x000a9000012c7983 */ /* 0x000ee20000100a00 */
[----:B0-----:R-:W-:Y:S01]  /*1d610*/  IMAD R42, R42, 0x37, RZ ;  /* 0x000000372a2a7824 */ /* 0x001fe200078e02ff */
[----:B------:R-:W0:Y:S02]  /*1d620*/  LDC R52, c[0x0][0x3c4] ;  /* 0x0000f100ff347b82 */ /* 0x000e240000000800 */
[----:B------:R-:W-:Y:S04]  /*1d630*/  STS.U16 [R4+UR9+0x20200], R6 ;  /* 0x0202000604007988 */ /* 0x000fe80008000409 */
[----:B------:R-:W-:Y:S01]  /*1d640*/  STS.U16 [R4+UR9+0x30200], R7 ;  /* 0x0302000704007988 */ /* 0x000fe20008000409 */
[----:B-1----:R-:W-:Y:S01]  /*1d650*/  IMAD R48, R48, 0x36, RZ ;  /* 0x0000003630307824 */ /* 0x002fe200078e02ff */
[----:B------:R-:W1:Y:S02]  /*1d660*/  LDC R56, c[0x0][0x3c4] ;  /* 0x0000f100ff387b82 */ /* 0x000e640000000800 */
[----:B------:R-:W-:Y:S04]  /*1d670*/  STS.U16 [R4+UR9+0x20600], R73 ;  /* 0x0206004904007988 */ /* 0x000fe80008000409 */
[----:B------:R-:W-:Y:S02]  /*1d680*/  STS.U16 [R4+UR9+0x30600], R74 ;  /* 0x0306004a04007988 */ /* 0x000fe40008000409 */
[----:B------:R-:W0:Y:S02]  /*1d690*/  LDC R70, c[0x0][0x3c4] ;  /* 0x0000f100ff467b82 */ /* 0x000e240000000800 */
[----:B------:R-:W-:Y:S04]  /*1d6a0*/  STS.U16 [R4+UR9+0x20a00], R75 ;  /* 0x020a004b04007988 */ /* 0x000fe80008000409 */
[----:B------:R-:W-:Y:S01]  /*1d6b0*/  STS.U16 [R4+UR9+0x30a00], R76 ;  /* 0x030a004c04007988 */ /* 0x000fe20008000409 */
[----:B--2---:R-:W-:Y:S01]  /*1d6c0*/  IMAD.WIDE R34, R2, 0x2, R34 ;  /* 0x0000000202227825 */ /* 0x004fe200078e0222 */
[----:B------:R-:W2:Y:S02]  /*1d6d0*/  LDC R58, c[0x0][0x3c4] ;  /* 0x0000f100ff3a7b82 */ /* 0x000ea40000000800 */
[----:B------:R-:W-:Y:S04]  /*1d6e0*/  STS.U16 [R4+UR9+0x20e00], R77 ;  /* 0x020e004d04007988 */ /* 0x000fe80008000409 */
[----:B------:R-:W-:Y:S02]  /*1d6f0*/  STS.U16 [R4+UR9+0x30e00], R78 ;  /* 0x030e004e04007988 */ /* 0x000fe40008000409 */
        /* <DEDUP_REMOVED lines=26> */
[----:B------:R-:W2:Y:S04]  /*1d8a0*/  LDL.64 R50, [R1+0xa40] ;  /* 0x000a400001327983 */ /* 0x000ea80000100a00 */
[----:B------:R-:W2:Y:S01]  /*1d8b0*/  LDL.64 R54, [R1+0xa60] ;  /* 0x000a600001367983 */ /* 0x000ea20000100a00 */
[----:B0-----:R-:W-:-:S02]  /*1d8c0*/  IMAD R8, R251, 0x7, RZ ;  /* 0x00000007fb087824 */ /* 0x001fc400078e02ff */
[----:B------:R-:W-:Y:S01]  /*1d8d0*/  IMAD.WIDE R42, R42, 0x2, R134 ;  /* 0x000000022a2a7825 */ /* 0x000fe200078e0286 */
[----:B------:R-:W2:Y:S03]  /*1d8e0*/  LDL.64 R62, [R1+0x908] ;  /* 0x00090800013e7983 */ /* 0x000ea60000100a00 */
[----:B------:R-:W-:Y:S01]  /*1d8f0*/  IMAD.WIDE R6, R8, 0x2, R136 ;  /* 0x0000000208067825 */ /* 0x000fe200078e0288 */
[----:B------:R0:W-:Y:S03]  /*1d900*/  STS.U16 [R5+UR9+0x20280], R9 ;  /* 0x0202800905007988 */ /* 0x0001e60008000409 */
[----:B------:R-:W-:Y:S01]  /*1d910*/  IMAD.WIDE R48, R48, 0x2, R134 ;  /* 0x0000000230307825 */ /* 0x000fe200078e0286 */
[----:B------:R-:W2:Y:S03]  /*1d920*/  LDL.64 R60, [R1+0xa10] ;  /* 0x000a1000013c7983 */ /* 0x000ea60000100a00 */
[----:B------:R-:W-:Y:S01]  /*1d930*/  IMAD.WIDE R6, R2, 0x2, R6 ;  /* 0x0000000202067825 */ /* 0x000fe200078e0206 */
[----:B------:R-:W2:Y:S03]  /*1d940*/  LDL.64 R68, [R1+0x9d0] ;  /* 0x0009d00001447983 */ /* 0x000ea60000100a00 */
[----:B0-----:R-:W-:Y:S01]  /*1d950*/  IMAD.WIDE R8, R8, 0x2, R134 ;  /* 0x0000000208087825 */ /* 0x001fe200078e0286 */
[----:B------:R0:W2:Y:S01]  /*1d960*/  LDG.E.U16 R47, desc[UR10][R6.64] ;  /* 0x0000000a062f7981 */ /* 0x0000a2000c1e1500 */
[----:B------:R-:W-:-:S02]  /*1d970*/  LOP3.LUT R4, R12, 0x60, RZ, 0x3c, !PT ;  /* 0x000000600c047812 */ /* 0x000fc400078e3cff */
[----:B------:R-:W-:Y:S01]  /*1d980*/  IMAD R52, R52, 0x46, RZ ;  /* 0x0000004634347824 */ /* 0x000fe200078e02ff */
[----:B------:R-:W2:Y:S01]  /*1d990*/  LDL.64 R66, [R1+0xa30] ;  /* 0x000a300001427983 */ /* 0x000ea20000100a00 */
[----:B------:R-:W-:-:S03]  /*1d9a0*/  IMAD.WIDE R16, R2, 0x2, R8 ;  /* 0x0000000202107825 */ /* 0x000fc600078e0208 */
[----:B------:R-:W2:Y:S01]  /*1d9b0*/  LDL.64 R76, [R1+0x9f0] ;  /* 0x0009f000014c7983 */ /* 0x000ea20000100a00 */
[----:B------:R-:W-:-:S03]  /*1d9c0*/  IMAD.WIDE R8, R2, 0x2, R22 ;  /* 0x0000000202087825 */ /* 0x000fc600078e0216 */
[----:B------:R-:W2:Y:S01]  /*1d9d0*/  LDL.64 R22, [R1+0xa80] ;  /* 0x000a800001167983 */ /* 0x000ea20000100a00 */
[----:B0-----:R-:W-:-:S03]  /*1d9e0*/  IMAD.WIDE R6, R2, 0x2, R20 ;  /* 0x0000000202067825 */ /* 0x001fc600078e0214 */
[----:B------:R-:W2:Y:S04]  /*1d9f0*/  LDL.64 R20, [R1+0xaa0] ;  /* 0x000aa00001147983 */ /* 0x000ea80000100a00 */
        /* <DEDUP_REMOVED lines=32> */
[----:B------:R5:W4:Y:S04]  /*1dc00*/  LDG.E.U16 R46, desc[UR10][R16.64] ;  /* 0x0000000a102e7981 */ /* 0x000b28000c1e1500 */
[----:B------:R1:W4:Y:S01]  /*1dc10*/  LDG.E.U16 R31, desc[UR10][R6.64] ;  /* 0x0000000a061f7981 */ /* 0x000322000c1e1500 */
[----:B0-----:R-:W-:-:S02]  /*1dc20*/  IMAD.WIDE R10, R2, 0x2, R24 ;  /* 0x00000002020a7825 */ /* 0x001fc400078e0218 */
[----:B------:R-:W0:Y:S01]  /*1dc30*/  LDC R24, c[0x0][0x3c4] ;  /* 0x0000f100ff187b82 */ /* 0x000e220000000800 */
[----:B------:R0:W4:Y:S01]  /*1dc40*/  LDG.E.U16 R32, desc[UR10][R8.64] ;  /* 0x0000000a08207981 */ /* 0x000122000c1e1500 */
[----:B-----5:R-:W-:-:S03]  /*1dc50*/  IMAD.WIDE R16, R2, 0x2, R38 ;  /* 0x0000000202107825 */ /* 0x020fc600078e0226 */
[----:B------:R5:W4:Y:S03]  /*1dc60*/  LDG.E.U16 R33, desc[UR10][R10.64] ;  /* 0x0000000a0a217981 */ /* 0x000b26000c1e1500 */
[----:B------:R-:W3:Y:S01]  /*1dc70*/  LDC R38, c[0x0][0x3c4] ;  /* 0x0000f100ff267b82 */ /* 0x000ee20000000800 */
[----:B------:R0:W4:Y:S01]  /*1dc80*/  LDG.E.U16 R30, desc[UR10][R16.64] ;  /* 0x0000000a101e7981 */ /* 0x000122000c1e1500 */
[----:B-1----:R-:W-:Y:S02]  /*1dc90*/  IMAD R56, R56, 0x3e, RZ ;  /* 0x0000003e38387824 */ /* 0x002fe400078e02ff */
[----:B------:R-:W-:Y:S01]  /*1dca0*/  IMAD R70, R70, 0x76, RZ ;  /* 0x0000007646467824 */ /* 0x000fe200078e02ff */
[----:B------:R-:W4:Y:S04]  /*1dcb0*/  LDL.64 R64, [R1+0x8f8] ;  /* 0x0008f80001407983 */ /* 0x000f280000100a00 */
[----:B------:R-:W4:Y:S01]  /*1dcc0*/  LDL.64 R74, [R1+0x8f0] ;  /* 0x0008f000014a7983 */ /* 0x000f220000100a00 */
[----:B0-----:R-:W-:-:S04]  /*1dcd0*/  IMAD R24, R24, 0x26, RZ ;  /* 0x0000002618187824 */ /* 0x001fc800078e02ff */
[----:B------:R-:W-:-:S04]  /*1dce0*/  IMAD.WIDE R24, R24, 0x2, R134 ;  /* 0x0000000218187825 */ /* 0x000fc800078e0286 */
[----:B------:R-:W-:Y:S02]  /*1dcf0*/  IMAD.WIDE R6, R2, 0x2, R24 ;  /* 0x0000000202067825 */ /* 0x000fe400078e0218 */
[----:B------:R-:W0:Y:S02]  /*1dd00*/  LDC R24, c[0x0][0x3c4] ;  /* 0x0000f100ff187b82 */ /* 0x000e240000000800 */
[----:B---3--:R-:W-:Y:S02]  /*1dd10*/  IMAD R38, R38, 0x2e, RZ ;  /* 0x0000002e26267824 */ /* 0x008fe400078e02ff */
[----:B------:R-:W-:Y:S01]  /*1dd20*/  IMAD.WIDE R8, R2, 0x2, R18 ;  /* 0x0000000202087825 */ /* 0x000fe200078e0212 */
[----:B------:R-:W3:Y:S03]  /*1dd30*/  LDG.E.U16 R7, desc[UR10][R6.64] ;  /* 0x0000000a06077981 */ /* 0x000ee6000c1e1500 */
[----:B------:R-:W-:Y:S01]  /*1dd40*/  IMAD.WIDE R38, R38, 0x2, R134 ;  /* 0x0000000226267825 */ /* 0x000fe200078e0286 */
[----:B------:R-:W1:Y:S03]  /*1dd50*/  LDC R18, c[0x0][0x3c4] ;  /* 0x0000f100ff127b82 */ /* 0x000e660000000800 */
[----:B-----5:R-:W-:-:S02]  /*1dd60*/  IMAD.WIDE R10, R2, 0x2, R28 ;  /* 0x00000002020a7825 */ /* 0x020fc400078e021c */
[----:B------:R5:W3:Y:S02]  /*1dd70*/  LDG.E.U16 R28, desc[UR10][R8.64] ;  /* 0x0000000a081c7981 */ /* 0x000ae4000c1e1500 */
[----:B------:R-:W-:Y:S02]  /*1dd80*/  IMAD.WIDE R16, R2, 0x2, R38 ;  /* 0x0000000202107825 */ /* 0x000fe400078e0226 */
[----:B------:R0:W3:Y:S04]  /*1dd90*/  LDG.E.U16 R5, desc[UR10][R10.64] ;  /* 0x0000000a0a057981 */ /* 0x0000e8000c1e1500 */
[----:B------:R-:W3:Y:S01]  /*1dda0*/  LDL.64 R38, [R1+0xa00] ;  /* 0x000a000001267983 */ /* 0x000ee20000100a00 */
[----:B0-----:R-:W-:Y:S02]  /*1ddb0*/  IMAD R24, R24, 0x2f, RZ ;  /* 0x0000002f18187824 */ /* 0x001fe400078e02ff */
[----:B-----5:R-:W-:Y:S01]  /*1ddc0*/  IMAD.WIDE R8, R2, 0x2, R40 ;  /* 0x0000000202087825 */ /* 0x020fe200078e0228 */
[----:B------:R-:W5:Y:S03]  /*1ddd0*/  LDG.E.U16 R29, desc[UR10][R14.64] ;  /* 0x0000000a0e1d7981 */ /* 0x000f66000c1e1500 */
[----:B------:R-:W-:Y:S01]  /*1dde0*/  IMAD.WIDE R24, R24, 0x2, R134 ;  /* 0x0000000218187825 */ /* 0x000fe200078e0286 */
[----:B------:R-:W3:Y:S04]  /*1ddf0*/  LDL.64 R40, [R1+0xa20] ;  /* 0x000a200001287983 */ /* 0x000ee80000100a00 */
[----:B------:R-:W4:Y:S01]  /*1de00*/  LDG.E.U16 R8, desc[UR10][R8.64] ;  /* 0x0000000a08087981 */ /* 0x000f22000c1e1500 */
[----:B------:R-:W-:-:S05]  /*1de10*/  IMAD.WIDE R10, R2, 0x2, R24 ;  /* 0x00000002020a7825 */ /* 0x000fca00078e0218 */
[----:B------:R0:W4:Y:S04]  /*1de20*/  LDG.E.U16 R25, desc[UR10][R10.64] ;  /* 0x0000000a0a197981 */ /* 0x000128000c1e1500 */
[----:B------:R1:W4:Y:S01]  /*1de30*/  LDG.E.U16 R9, desc[UR10][R16.64] ;  /* 0x0000000a10097981 */ /* 0x000322000c1e1500 */
[----:B0-----:R-:W-:-:S03]  /*1de40*/  IMAD.WIDE R10, R2, 0x2, R48 ;  /* 0x00000002020a7825 */ /* 0x001fc600078e0230 */
[----:B------:R-:W4:Y:S01]  /*1de50*/  LDL.64 R48, [R1+0x9c0] ;  /* 0x0009c00001307983 */ /* 0x000f220000100a00 */
[----:B-1----:R-:W-:-:S03]  /*1de60*/  IMAD.WIDE R16, R2, 0x2, R42 ;  /* 0x0000000202107825 */ /* 0x002fc600078e022a */
[----:B------:R-:W5:Y:S01]  /*1de70*/  LDL.64 R42, [R1+0x9e0] ;  /* 0x0009e000012a7983 */ /* 0x000f620000100a00 */
[----:B------:R-:W-:Y:S02]  /*1de80*/  IMAD R18, R18, 0x27, RZ ;  /* 0x0000002712127824 */ /* 0x000fe400078e02ff */
[----:B------:R-:W-:Y:S01]  /*1de90*/  IMAD.WIDE R14, R2, 0x2, R26 ;  /* 0x00000002020e7825 */ /* 0x000fe200078e021a */
[----:B------:R-:W5:Y:S03]  /*1dea0*/  LDG.E.U16 R10, desc[UR10][R10.64] ;  /* 0x0000000a0a0a7981 */ /* 0x000f66000c1e1500 */
[----:B------:R-:W-:Y:S01]  /*1deb0*/  IMAD.WIDE R18, R18, 0x2, R134 ;  /* 0x0000000212127825 */ /* 0x000fe200078e0286 */
[----:B------:R-:W5:Y:S03]  /*1dec0*/  LDG.E.U16 R26, desc[UR10][R14.64] ;  /* 0x0000000a0e1a7981 */ /* 0x000f66000c1e1500 */
[----:B------:R-:W-:-:S05]  /*1ded0*/  IMAD.WIDE R18, R2, 0x2, R18 ;  /* 0x0000000202127825 */ /* 0x000fca00078e0212 */
[----:B------:R0:W5:Y:S02]  /*1dee0*/  LDG.E.U16 R27, desc[UR10][R18.64] ;  /* 0x0000000a121b7981 */ /* 0x000164000c1e1500 */
[----:B0-----:R-:W-:Y:S02]  /*1def0*/  IMAD.WIDE R18, R2, 0x2, R44 ;  /* 0x0000000202127825 */ /* 0x001fe400078e022c */
[----:B------:R-:W5:Y:S02]  /*1df00*/  LDL.64 R44, [R1+0x978] ;  /* 0x00097800012c7983 */ /* 0x000f640000100a00 */
[----:B------:R-:W-:Y:S02]  /*1df10*/  IMAD.WIDE R52, R52, 0x2, R134 ;  /* 0x0000000234347825 */ /* 0x000fe400078e0286 */
[----:B------:R-:W5:Y:S02]  /*1df20*/  LDG.E.U16 R24, desc[UR10][R18.64] ;  /* 0x0000000a12187981 */ /* 0x000f64000c1e1500 */
[----:B--2---:R-:W-:-:S02]  /*1df30*/  IMAD.WIDE R14, R2, 0x2, R22 ;  /* 0x00000002020e7825 */ /* 0x004fc400078e0216 */
[----:B------:R0:W2:Y:S02]  /*1df40*/  LDG.E.U16 R23, desc[UR10][R16.64] ;  /* 0x0000000a10177981 */ /* 0x0000a4000c1e1500 */
[C---:B------:R-:W-:Y:S02]  /*1df50*/  IMAD.WIDE R20, R2.reuse, 0x2, R20 ;  /* 0x0000000202147825 */ /* 0x040fe400078e0214 */
[----:B------:R-:W2:Y:S04]  /*1df60*/  LDG.E.U16 R13, desc[UR10][R14.64] ;  /* 0x0000000a0e0d7981 */ /* 0x000ea8000c1e1500 */
[----:B------:R1:W2:Y:S01]  /*1df70*/  LDG.E.U16 R6, desc[UR10][R20.64] ;  /* 0x0000000a14067981 */ /* 0x0002a2000c1e1500 */
[C---:B0-----:R-:W-:Y:S02]  /*1df80*/  IMAD.WIDE R16, R2.reuse, 0x2, R50 ;  /* 0x0000000202107825 */ /* 0x041fe400078e0232 */
[----:B------:R-:W0:Y:S01]  /*1df90*/  LDC R50, c[0x0][0x3c4] ;  /* 0x0000f100ff327b82 */ /* 0x000e220000000800 */
[----:B------:R-:W2:Y:S01]  /*1dfa0*/  LDG.E.U16 R22, desc[UR10][R34.64] ;  /* 0x0000000a22167981 */ /* 0x000ea2000c1e1500 */
[----:B------:R-:W-:-:S03]  /*1dfb0*/  IMAD.WIDE R18, R2, 0x2, R52 ;  /* 0x0000000202127825 */ /* 0x000fc600078e0234 */
[----:B------:R-:W2:Y:S01]  /*1dfc0*/  LDG.E.U16 R16, desc[UR10][R16.64] ;  /* 0x0000000a10107981 */ /* 0x000ea2000c1e1500 */
[----:B-1----:R-:W-:Y:S02]  /*1dfd0*/  IMAD.WIDE R20, R2, 0x2, R54 ;  /* 0x0000000202147825 */ /* 0x002fe400078e0236 */
[----:B------:R-:W1:Y:S01]  /*1dfe0*/  LDC R52, c[0x0][0x3c4] ;  /* 0x0000f100ff347b82 */ /* 0x000e620000000800 */
[----:B------:R-:W2:Y:S04]  /*1dff0*/  LDL.64 R54, [R1+0xa50] ;  /* 0x000a500001367983 */ /* 0x000ea80000100a00 */
[----:B------:R0:W2:Y:S02]  /*1e000*/  LDG.E.U16 R11, desc[UR10][R18.64] ;  /* 0x0000000a120b7981 */ /* 0x0000a4000c1e1500 */
[----:B0-----:R-:W-:-:S04]  /*1e010*/  IMAD R50, R50, 0x4e, RZ ;  /* 0x0000004e32327824 */ /* 0x001fc800078e02ff */
[----:B------:R-:W-:-:S04]  /*1e020*/  IMAD.WIDE R50, R50, 0x2, R134 ;  /* 0x0000000232327825 */ /* 0x000fc800078e0286 */
[----:B------:R-:W-:Y:S02]  /*1e030*/  IMAD.WIDE R18, R2, 0x2, R50 ;  /* 0x0000000202127825 */ /* 0x000fe400078e0232 */
[----:B------:R-:W0:Y:S02]  /*1e040*/  LDC R50, c[0x0][0x3c4] ;  /* 0x0000f100ff327b82 */ /* 0x000e240000000800 */
[----:B------:R-:W-:Y:S02]  /*1e050*/  IMAD.WIDE R56, R56, 0x2, R134 ;  /* 0x0000000238387825 */ /* 0x000fe400078e0286 */
[----:B------:R-:W2:Y:S02]  /*1e060*/  LDG.E.U16 R18, desc[UR10][R18.64] ;  /* 0x0000000a12127981 */ /* 0x000ea4000c1e1500 */
[----:B-1----:R-:W-:Y:S02]  /*1e070*/  IMAD R52, R52, 0x56, RZ ;  /* 0x0000005634347824 */ /* 0x002fe400078e02ff */
[----:B------:R-:W-:-:S02]  /*1e080*/  IMAD.WIDE R14, R2, 0x2, R56 ;  /* 0x00000002020e7825 */ /* 0x000fc400078e0238 */
[----:B------:R-:W1:Y:S02]  /*1e090*/  LDC R56, c[0x0][0x3c4] ;  /* 0x0000f100ff387b82 */ /* 0x000e640000000800 */
[--C-:B------:R-:W-:Y:S02]  /*1e0a0*/  IMAD.WIDE R52, R52, 0x2, R134.reuse ;  /* 0x0000000234347825 */ /* 0x100fe400078e0286 */
[----:B------:R-:W2:Y:S02]  /*1e0b0*/  LDG.E.U16 R14, desc[UR10][R14.64] ;  /* 0x0000000a0e0e7981 */ /* 0x000ea4000c1e1500 */
[----:B0-----:R-:W-:Y:S02]  /*1e0c0*/  IMAD R50, R50, 0x5e, RZ ;  /* 0x0000005e32327824 */ /* 0x001fe400078e02ff */
[----:B------:R0:W2:Y:S02]  /*1e0d0*/  LDG.E.U16 R15, desc[UR10][R20.64] ;  /* 0x0000000a140f7981 */ /* 0x0000a4000c1e1500 */
[----:B------:R-:W-:-:S04]  /*1e0e0*/  IMAD.WIDE R50, R50, 0x2, R134 ;  /* 0x0000000232327825 */ /* 0x000fc800078e0286 */
[----:B0-----:R-:W-:-:S04]  /*1e0f0*/  IMAD.WIDE R20, R2, 0x2, R52 ;  /* 0x0000000202147825 */ /* 0x001fc800078e0234 */
[----:B------:R-:W-:Y:S02]  /*1e100*/  IMAD.WIDE R34, R2, 0x2, R50 ;  /* 0x0000000202227825 */ /* 0x000fe400078e0232 */
[----:B------:R-:W2:Y:S01]  /*1e110*/  LDG.E.U16 R20, desc[UR10][R20.64] ;  /* 0x0000000a14147981 */ /* 0x000ea2000c1e1500 */
[----:B------:R-:W0:Y:S01]  /*1e120*/  LDC R50, c[0x0][0x3c4] ;  /* 0x0000f100ff327b82 */ /* 0x000e220000000800 */
[----:B------:R-:W-:Y:S02]  /*1e130*/  IMAD.WIDE R70, R70, 0x2, R134 ;  /* 0x0000000246467825 */ /* 0x000fe400078e0286 */
[----:B------:R-:W2:Y:S02]  /*1e140*/  LDG.E.U16 R21, desc[UR10][R34.64] ;  /* 0x0000000a22157981 */ /* 0x000ea4000c1e1500 */
[----:B---3--:R-:W-:-:S05]  /*1e150*/  IMAD.WIDE R40, R2, 0x2, R40 ;  /* 0x0000000202287825 */ /* 0x008fca00078e0228 */
[----:B------:R4:W3:Y:S02]  /*1e160*/  LDG.E.U16 R19, desc[UR10][R40.64] ;  /* 0x0000000a28137981 */ /* 0x0008e4000c1e1500 */
[----:B----4-:R-:W-:-:S04]  /*1e170*/  IMAD.WIDE R40, R2, 0x2, R48 ;  /* 0x0000000202287825 */ /* 0x010fc800078e0230 */
[C---:B-----5:R-:W-:Y:S02]  /*1e180*/  IMAD.WIDE R34, R2.reuse, 0x2, R42 ;  /* 0x0000000202227825 */ /* 0x060fe400078e022a */
[----:B------:R-:W4:Y:S03]  /*1e190*/  LDC R42, c[0x0][0x3c4] ;  /* 0x0000f100ff2a7b82 */ /* 0x000f260000000800 */
[----:B------:R5:W3:Y:S02]  /*1e1a0*/  LDG.E.U16 R48, desc[UR10][R34.64] ;  /* 0x0000000a22307981 */ /* 0x000ae4000c1e1500 */
[----:B-----5:R-:W-:Y:S02]  /*1e1b0*/  IMAD.WIDE R34, R2, 0x2, R70 ;  /* 0x0000000202227825 */ /* 0x020fe400078e0246 */
[----:B------:R-:W5:Y:S02]  /*1e1c0*/  LDL.64 R70, [R1+0x8e0] ;  /* 0x0008e00001467983 */ /* 0x000f640000100a00 */
[----:B0-----:R-:W-:-:S02]  /*1e1d0*/  IMAD R50, R50, 0x66, RZ ;  /* 0x0000006632327824 */ /* 0x001fc400078e02ff */
[----:B------:R-:W-:Y:S01]  /*1e1e0*/  IMAD.WIDE R38, R2, 0x2, R38 ;  /* 0x0000000202267825 */ /* 0x000fe200078e0226 */
[----:B------:R-:W3:Y:S03]  /*1e1f0*/  LDG.E.U16 R53, desc[UR10][R34.64] ;  /* 0x0000000a22357981 */ /* 0x000ee6000c1e1500 */
[----:B------:R-:W-:Y:S01]  /*1e200*/  IMAD.WIDE R50, R50, 0x2, R134 ;  /* 0x0000000232327825 */ /* 0x000fe200078e0286 */
[----:B------:R0:W3:Y:S03]  /*1e210*/  LDG.E.U16 R17, desc[UR10][R38.64] ;  /* 0x0000000a26117981 */ /* 0x0000e6000c1e1500 */
[----:B------:R-:W-:-:S04]  /*1e220*/  IMAD R58, R58, 0x7e, RZ ;  /* 0x0000007e3a3a7824 */ /* 0x000fc800078e02ff */
[----:B------:R-:W-:-:S04]  /*1e230*/  IMAD.WIDE R58, R58, 0x2, R134 ;  /* 0x000000023a3a7825 */ /* 0x000fc800078e0286 */
[C---:B0-----:R-:W-:Y:S02]  /*1e240*/  IMAD.WIDE R38, R2.reuse, 0x2, R50 ;  /* 0x0000000202267825 */ /* 0x041fe400078e0232 */
[----:B------:R0:W3:Y:S04]  /*1e250*/  LDG.E.U16 R50, desc[UR10][R40.64] ;  /* 0x0000000a28327981 */ /* 0x0000e8000c1e1500 */
[----:B------:R1:W3:Y:S01]  /*1e260*/  LDG.E.U16 R49, desc[UR10][R38.64] ;  /* 0x0000000a26317981 */ /* 0x0002e2000c1e1500 */
[C---:B0-----:R-:W-:Y:S02]  /*1e270*/  IMAD.WIDE R40, R2.reuse, 0x2, R58 ;  /* 0x0000000202287825 */ /* 0x041fe400078e023a */
[----:B------:R-:W0:Y:S02]  /*1e280*/  LDC R58, c[0x0][0x3c4] ;  /* 0x0000f100ff3a7b82 */ /* 0x000e240000000800 */
[----:B-1----:R-:W-:-:S06]  /*1e290*/  IMAD.WIDE R38, R2, 0x2, R62 ;  /* 0x0000000202267825 */ /* 0x002fcc00078e023e */
[----:B------:R-:W1:Y:S01]  /*1e2a0*/  LDC R62, c[0x0][0x3c4] ;  /* 0x0000f100ff3e7b82 */ /* 0x000e620000000800 */
[----:B----4-:R-:W-:Y:S02]  /*1e2b0*/  IMAD R42, R42, 0x6e, RZ ;  /* 0x0000006e2a2a7824 */ /* 0x010fe400078e02ff */
[----:B------:R-:W-:Y:S02]  /*1e2c0*/  IMAD R56, R56, 0x3f, RZ ;  /* 0x0000003f38387824 */ /* 0x000fe400078e02ff */
[----:B------:R-:W-:-:S04]  /*1e2d0*/  IMAD.WIDE R42, R42, 0x2, R134 ;  /* 0x000000022a2a7825 */ /* 0x000fc800078e0286 */
[----:B------:R-:W-:-:S04]  /*1e2e0*/  IMAD.WIDE R44, R2, 0x2, R44 ;  /* 0x00000002022c7825 */ /* 0x000fc800078e022c */
[----:B0-----:R-:W-:Y:S01]  /*1e2f0*/  IMAD R58, R58, 0x47, RZ ;  /* 0x000000473a3a7824 */ /* 0x001fe200078e02ff */
[----:B------:R-:W4:Y:S01]  /*1e300*/  LDG.E.U16 R52, desc[UR10][R44.64] ;  /* 0x0000000a2c347981 */ /* 0x000f22000c1e1500 */
[----:B------:R-:W-:-:S04]  /*1e310*/  IMAD.WIDE R42, R2, 0x2, R42 ;  /* 0x00000002022a7825 */ /* 0x000fc800078e022a */
[--C-:B------:R-:W-:Y:S01]  /*1e320*/  IMAD.WIDE R56, R56, 0x2, R134.reuse ;  /* 0x0000000238387825 */ /* 0x100fe200078e0286 */
[----:B------:R0:W3:Y:S03]  /*1e330*/  LDG.E.U16 R51, desc[UR10][R42.64] ;  /* 0x0000000a2a337981 */ /* 0x0000e6000c1e1500 */
[----:B-1----:R-:W-:Y:S02]  /*1e340*/  IMAD R62, R62, 0x4f, RZ ;  /* 0x0000004f3e3e7824 */ /* 0x002fe400078e02ff */
[----:B------:R-:W-:-:S04]  /*1e350*/  IMAD.WIDE R58, R58, 0x2, R134 ;  /* 0x000000023a3a7825 */ /* 0x000fc800078e0286 */
[----:B------:R-:W-:-:S04]  /*1e360*/  IMAD.WIDE R62, R62, 0x2, R134 ;  /* 0x000000023e3e7825 */ /* 0x000fc800078e0286 */
[----:B0-----:R-:W-:-:S04]  /*1e370*/  IMAD.WIDE R42, R2, 0x2, R56 ;  /* 0x00000002022a7825 */ /* 0x001fc800078e0238 */
[C---:B--2---:R-:W-:Y:S01]  /*1e380*/  IMAD.WIDE R44, R2.reuse, 0x2, R54 ;  /* 0x00000002022c7825 */ /* 0x044fe200078e0236 */
[----:B------:R0:W2:Y:S03]  /*1e390*/  LDG.E.U16 R56, desc[UR10][R42.64] ;  /* 0x0000000a2a387981 */ /* 0x0000a6000c1e1500 */
[----:B------:R-:W-:Y:S01]  /*1e3a0*/  IMAD.WIDE R34, R2, 0x2, R58 ;  /* 0x0000000202227825 */ /* 0x000fe200078e023a */
[----:B------:R1:W2:Y:S01]  /*1e3b0*/  LDG.E.U16 R55, desc[UR10][R40.64] ;  /* 0x0000000a28377981 */ /* 0x0002a2000c1e1500 */
[----:B------:R-:W1:Y:S02]  /*1e3c0*/  LDC R58, c[0x0][0x3c4] ;  /* 0x0000f100ff3a7b82 */ /* 0x000e640000000800 */
[----:B------:R-:W-:Y:S01]  /*1e3d0*/  IMAD R72, R72, 0x5f, RZ ;  /* 0x0000005f48487824 */ /* 0x000fe200078e02ff */
[----:B------:R-:W2:Y:S01]  /*1e3e0*/  LDG.E.U16 R57, desc[UR10][R44.64] ;  /* 0x0000000a2c397981 */ /* 0x000ea2000c1e1500 */
[----:B0-----:R-:W-:-:S03]  /*1e3f0*/  IMAD.WIDE R42, R2, 0x2, R60 ;  /* 0x00000002022a7825 */ /* 0x001fc600078e023c */
[----:B------:R-:W2:Y:S01]  /*1e400*/  LDG.E.U16 R54, desc[UR10][R38.64] ;  /* 0x0000000a26367981 */ /* 0x000ea2000c1e1500 */
[----:B-1----:R-:W-:-:S03]  /*1e410*/  IMAD.WIDE R40, R2, 0x2, R62 ;  /* 0x0000000202287825 */ /* 0x002fc600078e023e */
[----:B------:R-:W2:Y:S04]  /*1e420*/  LDG.E.U16 R61, desc[UR10][R42.64] ;  /* 0x0000000a2a3d7981 */ /* 0x000ea8000c1e1500 */
[----:B------:R0:W2:Y:S02]  /*1e430*/  LDG.E.U16 R60, desc[UR10][R40.64] ;  /* 0x0000000a283c7981 */ /* 0x0000a4000c1e1500 */
[----:B0-----:R-:W-:Y:S02]  /*1e440*/  IMAD.WIDE R40, R2, 0x2, R68 ;  /* 0x0000000202287825 */ /* 0x001fe400078e0244 */
[----:B------:R-:W0:Y:S02]  /*1e450*/  LDC R68, c[0x0][0x3c4] ;  /* 0x0000f100ff447b82 */ /* 0x000e240000000800 */
[----:B------:R-:W-:-:S04]  /*1e460*/  IMAD R58, R58, 0x57, RZ ;  /* 0x000000573a3a7824 */ /* 0x000fc800078e02ff */
[----:B------:R-:W-:-:S04]  /*1e470*/  IMAD.WIDE R58, R58, 0x2, R134 ;  /* 0x000000023a3a7825 */ /* 0x000fc800078e0286 */
[C---:B------:R-:W-:Y:S02]  /*1e480*/  IMAD.WIDE R38, R2.reuse, 0x2, R66 ;  /* 0x0000000202267825 */ /* 0x040fe400078e0242 */
[----:B------:R-:W1:Y:S02]  /*1e490*/  LDC R66, c[0x0][0x3c4] ;  /* 0x0000f100ff427b82 */ /* 0x000e640000000800 */
[----:B------:R-:W-:Y:S02]  /*1e4a0*/  IMAD.WIDE R44, R2, 0x2, R58 ;  /* 0x00000002022c7825 */ /* 0x000fe400078e023a */
[----:B------:R0:W2:Y:S02]  /*1e4b0*/  LDG.E.U16 R58, desc[UR10][R34.64] ;  /* 0x0000000a223a7981 */ /* 0x0000a4000c1e1500 */
[----:B------:R-:W-:Y:S02]  /*1e4c0*/  IMAD.WIDE R72, R72, 0x2, R134 ;  /* 0x0000000248487825 */ /* 0x000fe400078e0286 */
[----:B------:R0:W2:Y:S02]  /*1e4d0*/  LDG.E.U16 R59, desc[UR10][R38.64] ;  /* 0x0000000a263b7981 */ /* 0x0000a4000c1e1500 */
[----:B0-----:R-:W-:-:S02]  /*1e4e0*/  IMAD R68, R68, 0x6f, RZ ;  /* 0x0000006f44447824 */ /* 0x001fc400078e02ff */
[----:B------:R-:W2:Y:S01]  /*1e4f0*/  LDG.E.U16 R62, desc[UR10][R44.64] ;  /* 0x0000000a2c3e7981 */ /* 0x000ea2000c1e1500 */
[----:B------:R-:W-:-:S04]  /*1e500*/  IMAD.WIDE R34, R2, 0x2, R76 ;  /* 0x0000000202227825 */ /* 0x000fc800078e024c */
[----:B------:R-:W-:Y:S01]  /*1e510*/  IMAD.WIDE R68, R68, 0x2, R134 ;  /* 0x0000000244447825 */ /* 0x000fe200078e0286 */
[----:B------:R0:W2:Y:S03]  /*1e520*/  LDG.E.U16 R63, desc[UR10][R34.64] ;  /* 0x0000000a223f7981 */ /* 0x0000a6000c1e1500 */
[C---:B------:R-:W-:Y:S02]  /*1e530*/  IMAD.WIDE R38, R2.reuse, 0x2, R72 ;  /* 0x0000000202267825 */ /* 0x040fe400078e0248 */
[----:B------:R-:W1:Y:S02]  /*1e540*/  LDC R72, c[0x0][0x3c4] ;  /* 0x0000f100ff487b82 */ /* 0x000e640000000800 */
[----:B0-----:R-:W-:-:S06]  /*1e550*/  IMAD.WIDE R34, R2, 0x2, R68 ;  /* 0x0000000202227825 */ /* 0x001fcc00078e0244 */
[----:B------:R-:W0:Y:S01]  /*1e560*/  LDC R68, c[0x0][0x3c4] ;  /* 0x0000f100ff447b82 */ /* 0x000e220000000800 */
[----:B-1----:R-:W-:Y:S02]  /*1e570*/  IMAD R66, R66, 0x67, RZ ;  /* 0x0000006742427824 */ /* 0x002fe400078e02ff */
[----:B------:R-:W-:Y:S01]  /*1e580*/  IMAD.WIDE R44, R2, 0x2, R64 ;  /* 0x00000002022c7825 */ /* 0x000fe200078e0240 */
[----:B------:R-:W2:Y:S03]  /*1e590*/  LDG.E.U16 R34, desc[UR10][R34.64] ;  /* 0x0000000a22227981 */ /* 0x000ea6000c1e1500 */
[----:B------:R-:W-:Y:S01]  /*1e5a0*/  IMAD.WIDE R66, R66, 0x2, R134 ;  /* 0x0000000242427825 */ /* 0x000fe200078e0286 */
[----:B------:R1:W2:Y:S04]  /*1e5b0*/  LDG.E.U16 R64, desc[UR10][R38.64] ;  /* 0x0000000a26407981 */ /* 0x0002a8000c1e1500 */
[----:B------:R0:W2:Y:S01]  /*1e5c0*/  LDG.E.U16 R65, desc[UR10][R40.64] ;  /* 0x0000000a28417981 */ /* 0x0000a2000c1e1500 */
[----:B------:R-:W-:-:S02]  /*1e5d0*/  IMAD R72, R72, 0x77, RZ ;  /* 0x0000007748487824 */ /* 0x000fc400078e02ff */
[----:B------:R-:W-:Y:S02]  /*1e5e0*/  IMAD.WIDE R42, R2, 0x2, R66 ;  /* 0x00000002022a7825 */ /* 0x000fe400078e0242 */
[----:B------:R1:W2:Y:S02]  /*1e5f0*/  LDG.E.U16 R67, desc[UR10][R44.64] ;  /* 0x0000000a2c437981 */ /* 0x0002a4000c1e1500 */
[----:B0-----:R-:W-:Y:S02]  /*1e600*/  IMAD R68, R68, 0x7f, RZ ;  /* 0x0000007f44447824 */ /* 0x001fe400078e02ff */
[----:B------:R5:W2:Y:S01]  /*1e610*/  LDG.E.U16 R66, desc[UR10][R42.64] ;  /* 0x0000000a2a427981 */ /* 0x000aa2000c1e1500 */
[----:B------:R-:W-:-:S04]  /*1e620*/  IMAD.WIDE R72, R72, 0x2, R134 ;  /* 0x0000000248487825 */ /* 0x000fc800078e0286 */
[----:B------:R-:W-:-:S04]  /*1e630*/  IMAD.WIDE R68, R68, 0x2, R134 ;  /* 0x0000000244447825 */ /* 0x000fc800078e0286 */
[----:B-1----:R-:W-:-:S04]  /*1e640*/  IMAD.WIDE R38, R2, 0x2, R74 ;  /* 0x0000000202267825 */ /* 0x002fc800078e024a */
[C---:B------:R-:W-:Y:S02]  /*1e650*/  IMAD.WIDE R40, R2.reuse, 0x2, R72 ;  /* 0x0000000202287825 */ /* 0x040fe400078e0248 */
[----:B------:R-:W2:Y:S02]  /*1e660*/  LDG.E.U16 R38, desc[UR10][R38.64] ;  /* 0x0000000a26267981 */ /* 0x000ea4000c1e1500 */
[C---:B------:R-:W-:Y:S02]  /*1e670*/  IMAD.WIDE R44, R2.reuse, 0x2, R68 ;  /* 0x00000002022c7825 */ /* 0x040fe400078e0244 */
[----:B------:R-:W2:Y:S04]  /*1e680*/  LDG.E.U16 R40, desc[UR10][R40.64] ;  /* 0x0000000a28287981 */ /* 0x000ea8000c1e1500 */
[----:B------:R-:W2:Y:S01]  /*1e690*/  LDG.E.U16 R44, desc[UR10][R44.64] ;  /* 0x0000000a2c2c7981 */ /* 0x000ea2000c1e1500 */
[----:B-----5:R-:W-:-:S06]  /*1e6a0*/  IMAD.WIDE R42, R2, 0x2, R70 ;  /* 0x00000002022a7825 */ /* 0x020fcc00078e0246 */
[----:B------:R-:W5:Y:S01]  /*1e6b0*/  LDG.E.U16 R42, desc[UR10][R42.64] ;  /* 0x0000000a2a2a7981 */ /* 0x000f62000c1e1500 */
[----:B------:R-:W-:Y:S02]  /*1e6c0*/  UMOV UR70, 0x1 ;  /* 0x0000000100467882 */ /* 0x000fe40000000000 */
[----:B------:R-:W-:-:S04]  /*1e6d0*/  @!UP0 UIADD3 UR70, UPT, UPT, -UR70, 0x100000, URZ ;  /* 0x0010000046468890 */ /* 0x000fc8000fffe1ff */
[----:B------:R-:W-:Y:S02]  /*1e6e0*/  @!UP0 USHF.L.U32 UR71, UR70, 0xb, URZ ;  /* 0x0000000b46478899 */ /* 0x000fe400080006ff */
[----:B------:R-:W-:Y:S01]  /*1e6f0*/  @!UP0 USHF.L.U32 UR70, UR70, 0x1, URZ ;  /* 0x0000000146468899 */ /* 0x000fe200080006ff */
[----:B------:R-:W-:Y:S01]  /*1e700*/  LOP3.LUT R12, R12, 0x70, RZ, 0x3c, !PT ;  /* 0x000000700c0c7812 */ /* 0x000fe200078e3cff */
[----:B------:R-:W-:Y:S01]  /*1e710*/  VOTEU.ALL UP1, P0 ;  /* 0x0000000000ff7886 */ /* 0x000fe20000020000 */
        /* <DEDUP_REMOVED lines=18> */
[----:B---3--:R0:W-:Y:S04]  /*1e840*/  STS.U16 [R4+UR9+0x22b00], R19 ;  /* 0x022b001304007988 */ /* 0x0081e80008000409 */
[----:B------:R0:W-:Y:S04]  /*1e850*/  STS.U16 [R4+UR9+0x32b00], R20 ;  /* 0x032b001404007988 */ /* 0x0001e80008000409 */
[----:B------:R0:W-:Y:S04]  /*1e860*/  STS.U16 [R4+UR9+0x22f00], R17 ;  /* 0x022f001104007988 */ /* 0x0001e80008000409 */
[----:B------:R0:W-:Y:S04]  /*1e870*/  STS.U16 [R4+UR9+0x32f00], R21 ;  /* 0x032f001504007988 */ /* 0x0001e80008000409 */
[----:B------:R0:W-:Y:S04]  /*1e880*/  STS.U16 [R4+UR9+0x23300], R48 ;  /* 0x0233003004007988 */ /* 0x0001e80008000409 */
[----:B------:R0:W-:Y:S04]  /*1e890*/  STS.U16 [R4+UR9+0x33300], R49 ;  /* 0x0333003104007988 */ /* 0x0001e80008000409 */
[----:B------:R0:W-:Y:S04]  /*1e8a0*/  STS.U16 [R4+UR9+0x23700], R50 ;  /* 0x0237003204007988 */ /* 0x0001e80008000409 */
[----:B------:R0:W-:Y:S04]  /*1e8b0*/  STS.U16 [R4+UR9+0x33700], R51 ;  /* 0x0337003304007988 */ /* 0x0001e80008000409 */
[----:B----4-:R0:W-:Y:S04]  /*1e8c0*/  STS.U16 [R4+UR9+0x23b00], R52 ;  /* 0x023b003404007988 */ /* 0x0101e80008000409 */
[----:B------:R0:W-:Y:S04]  /*1e8d0*/  STS.U16 [R4+UR9+0x33b00], R53 ;  /* 0x033b003504007988 */ /* 0x0001e80008000409 */
[----:B--2---:R0:W-:Y:S04]  /*1e8e0*/  STS.U16 [R4+UR9+0x23f00], R54 ;  /* 0x023f003604007988 */ /* 0x0041e80008000409 */
        /* <DEDUP_REMOVED lines=32> */
[----:B-----5:R0:W-:Y:S01]  /*1eaf0*/  STS.U16 [R12+UR9+0x23f80], R42 ;  /* 0x023f802a0c007988 */ /* 0x0201e20008000409 */
[----:B------:R1:W-:Y:S06]  /*1eb00*/  MEMBAR.ALL.CTA ;  /* 0x0000000000007992 */ /* 0x0003ec0000008000 */
[----:B-1----:R-:W-:Y:S04]  /*1eb10*/  FENCE.VIEW.ASYNC.S ;  /* 0x00000000000073c6 */ /* 0x002fe80000000000 */
[----:B------:R-:W1:Y:S02]  /*1eb20*/  FENCE.VIEW.ASYNC.S ;  /* 0x00000000000073c6 */ /* 0x000e640000000000 */
[----:B-1----:R0:W1:Y:S02]  /*1eb30*/  @!UP1 SYNCS.EXCH.64 URZ, [UR9+0x70010], UR70 ;  /* 0x0700104609ff95b2 */ /* 0x0020640008000100 */
[----:B-1----:R-:W-:Y:S06]  /*1eb40*/  BAR.SYNC.DEFER_BLOCKING 0x0 ;  /* 0x0000000000007b1d */ /* 0x002fec0000010000 */
[----:B0-----:R-:W-:Y:S05]  /*1eb50*/  @P5 BRA `(.L_x_13) ;  /* 0x0000000c002c5947 */ /* 0x001fea0003800000 */
[----:B------:R-:W2:Y:S04]  /*1eb60*/  LDL R72, [R1+0x77c] ;  /* 0x00077c0001487983 */ /* 0x000ea80000100800 */
[----:B------:R-:W3:Y:S04]  /*1eb70*/  LDL.64 R78, [R1+0x768] ;  /* 0x00076800014e7983 */ /* 0x000ee80000100a00 */
[----:B------:R-:W4:Y:S04]  /*1eb80*/  LDL.64 R18, [R1+0x730] ;  /* 0x0007300001127983 */ /* 0x000f280000100a00 */
[----:B------:R-:W5:Y:S04]  /*1eb90*/  LDL.64 R76, [R1+0x770] ;  /* 0x00077000014c7983 */ /* 0x000f680000100a00 */
[----:B------:R-:W4:Y:S04]  /*1eba0*/  LDL.64 R70, [R1+0x760] ;  /* 0x0007600001467983 */ /* 0x000f280000100a00 */
[----:B------:R-:W4:Y:S01]  /*1ebb0*/  LDL.64 R26, [R1+0x750] ;  /* 0x00075000011a7983 */ /* 0x000f220000100a00 */
[----:B------:R-:W-:-:S03]  /*1ebc0*/  R2UR UR70, R252 ;  /* 0x00000000fc4672ca */ /* 0x000fc600000e0000 */
[----:B------:R-:W4:Y:S04]  /*1ebd0*/  LDL.64 R80, [R1+0x758] ;  /* 0x0007580001507983 */ /* 0x000f280000100a00 */
[----:B------:R-:W4:Y:S04]  /*1ebe0*/  LDL.64 R74, [R1+0x748] ;  /* 0x00074800014a7983 */ /* 0x000f280000100a00 */
[----:B------:R-:W4:Y:S01]  /*1ebf0*/  LDL.64 R24, [R1+0x728] ;  /* 0x0007280001187983 */ /* 0x000f220000100a00 */
[----:B------:R-:W-:Y:S02]  /*1ec00*/  ELECT P4, URZ, PT ;  /* 0x0000000000ff782f */ /* 0x000fe40003880000 */
[----:B------:R-:W-:Y:S01]  /*1ec10*/  MOV R4, UR70 ;  /* 0x0000004600047c02 */ /* 0x000fe20008000f00 */
[----:B------:R-:W4:Y:S01]  /*1ec20*/  LDL.64 R22, [R1+0x740] ;  /* 0x0007400001167983 */ /* 0x000f220000100a00 */
[----:B------:R-:W-:-:S02]  /*1ec30*/  MOV.SPILL R10, UR69 ;  /* 0x00000045000a7c02 */ /* 0x000fc40009000f00 */
[----:B------:R-:W-:Y:S01]  /*1ec40*/  MOV.SPILL R11, UR68 ;  /* 0x00000044000b7c02 */ /* 0x000fe20009000f00 */
[----:B------:R-:W4:Y:S04]  /*1ec50*/  LDL.64 R68, [R1+0x738] ;  /* 0x0007380001447983 */ /* 0x000f280000100a00 */
[----:B------:R-:W4:Y:S02]  /*1ec60*/  LDL.64 R20, [R1+0x710] ;  /* 0x0007100001147983 */ /* 0x000f240000100a00 */
[----:B------:R-:W-:Y:S01]  /*1ec70*/  @P4 IMAD.MOV.U32 R7, RZ, RZ, 0x40004040 ;  /* 0x40004040ff074424 */ /* 0x000fe200078e00ff */
[----:B------:R-:W-:Y:S01]  /*1ec80*/  @P4 MOV R5, 0x40004040 ;  /* 0x4000404000054802 */ /* 0x000fe20000000f00 */
[----:B------:R-:W4:Y:S03]  /*1ec90*/  LDL.64 R30, [R1+0x720] ;  /* 0x00072000011e7983 */ /* 0x000f260000100a00 */
[----:B------:R-:W-:Y:S01]  /*1eca0*/  @P4 R2UR UR71, R5 ;  /* 0x00000000054742ca */ /* 0x000fe200000e0000 */
[----:B------:R-:W4:Y:S01]  /*1ecb0*/  LDL.64 R28, [R1+0x6f8] ;  /* 0x0006f800011c7983 */ /* 0x000f220000100a00 */
[----:B------:R-:W-:-:S02]  /*1ecc0*/  @P4 R2UR UR73, R7 ;  /* 0x00000000074942ca */ /* 0x000fc400000e0000 */
[----:B------:R-:W-:Y:S01]  /*1ecd0*/  MOV.SPILL R12, UR11 ;  /* 0x0000000b000c7c02 */ /* 0x000fe20009000f00 */
[----:B------:R-:W-:Y:S01]  /*1ece0*/  UMOV UR11, 0x4208490 ;  /* 0x04208490000b7882 */ /* 0x000fe20000000000 */
[----:B------:R-:W-:Y:S01]  /*1ecf0*/  MOV.SPILL R13, UR10 ;  /* 0x0000000a000d7c02 */ /* 0x000fe20009000f00 */
[----:B------:R-:W-:Y:S01]  /*1ed00*/  UMOV UR10, 0x0 ;  /* 0x00000000000a7882 */ /* 0x000fe20000000000 */
[----:B------:R-:W-:Y:S01]  /*1ed10*/  MOV.SPILL R14, UR9 ;  /* 0x00000009000e7c02 */ /* 0x000fe20009000f00 */
[----:B------:R-:W4:Y:S01]  /*1ed20*/  LDL.64 R32, [R1+0x700] ;  /* 0x0007000001207983 */ /* 0x000f220000100a00 */
[----:B------:R-:W-:Y:S02]  /*1ed30*/  MOV.SPILL R15, UR8 ;  /* 0x00000008000f7c02 */ /* 0x000fe40009000f00 */
[----:B--2---:R-:W-:Y:S02]  /*1ed40*/  R2UR UR70, R72 ;  /* 0x00000000484672ca */ /* 0x004fe400000e0000 */
[----:B---3--:R-:W-:-:S11]  /*1ed50*/  R2UR UR68, R78 ;  /* 0x000000004e4472ca */ /* 0x008fd600000e0000 */
[----:B------:R-:W-:Y:S01]  /*1ed60*/  IMAD.U32 R6, RZ, RZ, UR70 ;  /* 0x00000046ff067e24 */ /* 0x000fe2000f8e00ff */
[----:B------:R-:W-:Y:S02]  /*1ed70*/  @P4 R2UR UR70, R4 ;  /* 0x00000000044642ca */ /* 0x000fe400000e0000 */
[----:B------:R-:W-:Y:S01]  /*1ed80*/  R2UR UR69, R79 ;  /* 0x000000004f4572ca */ /* 0x000fe200000e0000 */
[----:B------:R-:W2:Y:S01]  /*1ed90*/  LDL R4, [R1+0x1038] ;  /* 0x0010380001047983 */ /* 0x000ea20000100800 */
[----:B------:R-:W-:Y:S02]  /*1eda0*/  @P4 R2UR UR72, R6 ;  /* 0x00000000064842ca */ /* 0x000fe400000e0000 */
[----:B-----5:R-:W-:Y:S01]  /*1edb0*/  R2UR UR8, R76 ;  /* 0x000000004c0872ca */ /* 0x020fe200000e0000 */
[----:B------:R-:W3:Y:S10]  /*1edc0*/  LDL.64 R6, [R1+0x708] ;  /* 0x0007080001067983 */ /* 0x000ef40000100a00 */
[----:B------:R0:W-:Y:S02]  /*1edd0*/  UTCHMMA gdesc[UR70], gdesc[UR72], tmem[UR5], tmem[UR10], idesc[UR11], !UPT ;  /* 0x00ff0a48460075ea */ /* 0x0001e4000f800005 */
[----:B0-----:R-:W-:Y:S01]  /*1ede0*/  UMOV UR72, 0x0 ;  /* 0x0000000000487882 */ /* 0x001fe20000000000 */
[----:B------:R-:W-:-:S02]  /*1edf0*/  UMOV UR73, 0x4208490 ;  /* 0x0420849000497882 */ /* 0x000fc40000000000 */
[----:B------:R4:W-:Y:S02]  /*1ee00*/  UTCHMMA gdesc[UR68], gdesc[UR12], tmem[UR5], tmem[UR72], idesc[UR73], UPT ;  /* 0x00ff480c440075ea */ /* 0x0009e4000b800005 */
[----:B----4-:R-:W-:Y:S02]  /*1ee10*/  R2UR UR68, R18 ;  /* 0x00000000124472ca */ /* 0x010fe400000e0000 */
[----:B------:R-:W-:Y:S02]  /*1ee20*/  R2UR UR69, R19 ;  /* 0x00000000134572ca */ /* 0x000fe400000e0000 */
[----:B------:R-:W4:Y:S01]  /*1ee30*/  LDL.64 R18, [R1+0x6e8] ;  /* 0x0006e80001127983 */ /* 0x000f220000100a00 */
[----:B------:R-:W-:Y:S02]  /*1ee40*/  R2UR UR9, R77 ;  /* 0x000000004d0972ca */ /* 0x000fe400000e0000 */
[----:B------:R-:W-:Y:S02]  /*1ee50*/  R2UR UR70, R70 ;  /* 0x00000000464672ca */ /* 0x000fe400000e0000 */
[----:B------:R-:W-:-:S13]  /*1ee60*/  R2UR UR71, R71 ;  /* 0x00000000474772ca */ /* 0x000fda00000e0000 */
[----:B------:R0:W-:Y:S02]  /*1ee70*/  UTCHMMA gdesc[UR8], gdesc[UR70], tmem[UR5], tmem[UR72], idesc[UR73], UPT ;  /* 0x00ff4846080075ea */ /* 0x0001e4000b800005 */
[----:B0-----:R-:W-:Y:S02]  /*1ee80*/  R2UR UR72, R26 ;  /* 0x000000001a4872ca */ /* 0x001fe400000e0000 */
[----:B------:R-:W-:Y:S02]  /*1ee90*/  R2UR UR73, R27 ;  /* 0x000000001b4972ca */ /* 0x000fe400000e0000 */
[----:B------:R-:W5:Y:S01]  /*1eea0*/  LDL.64 R26, [R1+0x718] ;  /* 0x00071800011a7983 */ /* 0x000f620000100a00 */
[----:B------:R-:W-:Y:S02]  /*1eeb0*/  MOV.SPILL R8, UR67 ;  /* 0x0000004300087c02 */ /* 0x000fe40009000f00 */
[----:B------:R-:W-:Y:S02]  /*1eec0*/  MOV.SPILL R9, UR66 ;  /* 0x0000004200097c02 */ /* 0x000fe40009000f00 */
[----:B------:R-:W-:-:S02]  /*1eed0*/  R2UR UR66, R80 ;  /* 0x00000000504272ca */ /* 0x000fc400000e0000 */
[----:B------:R-:W-:Y:S02]  /*1eee0*/  R2UR UR67, R81 ;  /* 0x00000000514372ca */ /* 0x000fe400000e0000 */
[----:B------:R-:W-:Y:S02]  /*1eef0*/  MOV.SPILL R16, UR7 ;  /* 0x0000000700107c02 */ /* 0x000fe40009000f00 */
[----:B------:R-:W-:Y:S02]  /*1ef00*/  MOV.SPILL R17, UR6 ;  /* 0x0000000600117c02 */ /* 0x000fe40009000f00 */
[----:B------:R-:W-:Y:S02]  /*1ef10*/  R2UR UR6, R74 ;  /* 0x000000004a0672ca */ /* 0x000fe400000e0000 */
[----:B------:R-:W-:Y:S02]  /*1ef20*/  R2UR UR7, R75 ;  /* 0x000000004b0772ca */ /* 0x000fe400000e0000 */
[----:B------:R-:W-:-:S02]  /*1ef30*/  R2UR UR8, R24 ;  /* 0x00000000180872ca */ /* 0x000fc400000e0000 */
[----:B------:R-:W-:Y:S02]  /*1ef40*/  R2UR UR9, R25 ;  /* 0x00000000190972ca */ /* 0x000fe400000e0000 */
[----:B------:R-:W2:Y:S01]  /*1ef50*/  LDL.64 R24, [R1+0x6d8] ;  /* 0x0006d80001187983 */ /* 0x000ea20000100a00 */
[----:B------:R-:W-:Y:S01]  /*1ef60*/  UMOV UR70, 0x0 ;  /* 0x0000000000467882 */ /* 0x000fe20000000000 */
[----:B------:R-:W-:Y:S02]  /*1ef70*/  UMOV UR71, 0x4208490 ;  /* 0x0420849000477882 */ /* 0x000fe40000000000 */
[----:B------:R-:W-:Y:S01]  /*1ef80*/  UTCHMMA gdesc[UR76], gdesc[UR66], tmem[UR5], tmem[UR70], idesc[UR71], UPT ;  /* 0x00ff46424c0075ea */ /* 0x000fe2000b800005 */
[----:B------:R0:W-:Y:S02]  /*1ef90*/  UTCHMMA gdesc[UR74], gdesc[UR72], tmem[UR5], tmem[UR70], idesc[UR71], UPT ;  /* 0x00ff46484a0075ea */ /* 0x0001e4000b800005 */
[----:B0-----:R-:W-:Y:S01]  /*1efa0*/  UMOV UR72, 0x0 ;  /* 0x0000000000487882 */ /* 0x001fe20000000000 */
[----:B------:R-:W-:-:S02]  /*1efb0*/  UMOV UR73, 0x4208490 ;  /* 0x0420849000497882 */ /* 0x000fc40000000000 */
[----:B------:R0:W-:Y:S02]  /*1efc0*/  UTCHMMA gdesc[UR14], gdesc[UR6], tmem[UR5], tmem[UR72], idesc[UR73], UPT ;  /* 0x00ff48060e0075ea */ /* 0x0001e4000b800005 */
[----:B0-----:R-:W-:Y:S02]  /*1efd0*/  R2UR UR72, R22 ;  /* 0x00000000164872ca */ /* 0x001fe400000e0000 */
[----:B------:R-:W-:Y:S02]  /*1efe0*/  R2UR UR73, R23 ;  /* 0x00000000174972ca */ /* 0x000fe400000e0000 */
[----:B------:R-:W2:Y:S01]  /*1eff0*/  LDL.64 R22, [R1+0x6f0] ;  /* 0x0006f00001167983 */ /* 0x000ea20000100a00 */
[----:B------:R-:W-:Y:S02]  /*1f000*/  R2UR UR10, R68 ;  /* 0x00000000440a72ca */ /* 0x000fe400000e0000 */
[----:B------:R-:W-:Y:S02]  /*1f010*/  R2UR UR11, R69 ;  /* 0x00000000450b72ca */ /* 0x000fe400000e0000 */
[----:B------:R-:W-:-:S02]  /*1f020*/  R2UR UR6, R20 ;  /* 0x00000000140672ca */ /* 0x000fc400000e0000 */
[----:B------:R-:W-:Y:S02]  /*1f030*/  R2UR UR7, R21 ;  /* 0x00000000150772ca */ /* 0x000fe400000e0000 */
[----:B------:R-:W2:Y:S02]  /*1f040*/  LDL.64 R20, [R1+0x6c8] ;  /* 0x0006c80001147983 */ /* 0x000ea40000100a00 */
[----:B------:R0:W-:Y:S02]  /*1f050*/  UTCHMMA gdesc[UR16], gdesc[UR72], tmem[UR5], tmem[UR70], idesc[UR71], UPT ;  /* 0x00ff4648100075ea */ /* 0x0001e4000b800005 */
[----:B0-----:R-:W-:Y:S01]  /*1f060*/  UMOV UR72, 0x0 ;  /* 0x0000000000487882 */ /* 0x001fe20000000000 */
[----:B------:R-:W-:Y:S02]  /*1f070*/  UMOV UR73, 0x4208490 ;  /* 0x0420849000497882 */ /* 0x000fe40000000000 */
[----:B------:R-:W-:Y:S01]  /*1f080*/  UTCHMMA gdesc[UR18], gdesc[UR10], tmem[UR5], tmem[UR72], idesc[UR73], UPT ;  /* 0x00ff480a120075ea */ /* 0x000fe2000b800005 */
[----:B------:R0:W-:Y:S01]  /*1f090*/  UTCHMMA gdesc[UR20], gdesc[UR68], tmem[UR5], tmem[UR72], idesc[UR73], UPT ;  /* 0x00ff4844140075ea */ /* 0x0001e2000b800005 */
[----:B------:R-:W-:Y:S01]  /*1f0a0*/  UTCHMMA gdesc[UR22], gdesc[UR8], tmem[UR5], tmem[UR70], idesc[UR71], UPT ;  /* 0x00ff4608160075ea */ /* 0x000fe2000b800005 */
[----:B0-----:R-:W-:-:S02]  /*1f0b0*/  R2UR UR72, R30 ;  /* 0x000000001e4872ca */ /* 0x001fc400000e0000 */
[----:B------:R-:W-:Y:S02]  /*1f0c0*/  R2UR UR73, R31 ;  /* 0x000000001f4972ca */ /* 0x000fe400000e0000 */
[----:B------:R-:W-:Y:S02]  /*1f0d0*/  R2UR UR68, R28 ;  /* 0x000000001c4472ca */ /* 0x000fe400000e0000 */
[----:B------:R-:W-:Y:S02]  /*1f0e0*/  R2UR UR69, R29 ;  /* 0x000000001d4572ca */ /* 0x000fe400000e0000 */
[----:B------:R-:W2:Y:S01]  /*1f0f0*/  LDL.64 R28, [R1+0x6e0] ;  /* 0x0006e000011c7983 */ /* 0x000ea20000100a00 */
[----:B------:R-:W-:Y:S02]  /*1f100*/  R2UR.FILL UR67, R8 ;  /* 0x00000000084372ca */ /* 0x000fe400004e0000 */
[----:B------:R-:W-:Y:S02]  /*1f110*/  R2UR.FILL UR66, R9 ;  /* 0x00000000094272ca */ /* 0x000fe400004e0000 */
[----:B------:R-:W2:Y:S02]  /*1f120*/  LDL.64 R8, [R1+0x698] ;  /* 0x0006980001087983 */ /* 0x000ea40000100a00 */
[----:B------:R0:W-:Y:S02]  /*1f130*/  UTCHMMA gdesc[UR24], gdesc[UR72], tmem[UR5], tmem[UR70], idesc[UR71], UPT ;  /* 0x00ff4648180075ea */ /* 0x0001e4000b800005 */
[----:B0-----:R-:W-:Y:S01]  /*1f140*/  UMOV UR72, 0x0 ;  /* 0x0000000000487882 */ /* 0x001fe20000000000 */
[----:B------:R-:W-:Y:S01]  /*1f150*/  UMOV UR73, 0x4208490 ;  /* 0x0420849000497882 */ /* 0x000fe20000000000 */
[----:B----4-:R-:W-:-:S02]  /*1f160*/  R2UR UR8, R18 ;  /* 0x00000000120872ca */ /* 0x010fc400000e0000 */
[----:B------:R-:W-:Y:S02]  /*1f170*/  R2UR UR9, R19 ;  /* 0x00000000130972ca */ /* 0x000fe400000e0000 */
[----:B------:R-:W4:Y:S01]  /*1f180*/  LDL.64 R18, [R1+0x6a8] ;  /* 0x0006a80001127983 */ /* 0x000f220000100a00 */
[----:B-----5:R-:W-:Y:S02]  /*1f190*/  R2UR UR70, R26 ;  /* 0x000000001a4672ca */ /* 0x020fe400000e0000 */
[----:B------:R-:W-:Y:S02]  /*1f1a0*/  R2UR UR71, R27 ;  /* 0x000000001b4772ca */ /* 0x000fe400000e0000 */
[----:B------:R-:W5:Y:S11]  /*1f1b0*/  LDL.64 R26, [R1+0x6d0] ;  /* 0x0006d000011a7983 */ /* 0x000f760000100a00 */
[----:B------:R0:W-:Y:S02]  /*1f1c0*/  UTCHMMA gdesc[UR26], gdesc[UR70], tmem[UR5], tmem[UR72], idesc[UR73], UPT ;  /* 0x00ff48461a0075ea */ /* 0x0001e4000b800005 */
[----:B0-----:R-:W-:Y:S01]  /*1f1d0*/  UMOV UR70, 0x0 ;  /* 0x0000000000467882 */ /* 0x001fe20000000000 */
[----:B------:R-:W-:-:S02]  /*1f1e0*/  UMOV UR71, 0x4208490 ;  /* 0x0420849000477882 */ /* 0x000fc40000000000 */
[----:B------:R3:W-:Y:S02]  /*1f1f0*/  UTCHMMA gdesc[UR28], gdesc[UR6], tmem[UR5], tmem[UR70], idesc[UR71], UPT ;  /* 0x00ff46061c0075ea */ /* 0x0007e4000b800005 */
[----:B---3--:R-:W-:Y:S02]  /*1f200*/  R2UR UR70, R6 ;  /* 0x00000000064672ca */ /* 0x008fe400000e0000 */
[----:B------:R-:W-:Y:S02]  /*1f210*/  R2UR UR71, R7 ;  /* 0x00000000074772ca */ /* 0x000fe400000e0000 */
[----:B------:R-:W3:Y:S01]  /*1f220*/  LDL.64 R6, [R1+0x6c0] ;  /* 0x0006c00001067983 */ /* 0x000ee20000100a00 */
[----:B------:R-:W-:Y:S02]  /*1f230*/  R2UR UR10, R32 ;  /* 0x00000000200a72ca */ /* 0x000fe400000e0000 */
[----:B------:R-:W-:Y:S02]  /*1f240*/  R2UR UR11, R33 ;  /* 0x00000000210b72ca */ /* 0x000fe400000e0000 */
[----:B--2---:R-:W-:-:S02]  /*1f250*/  R2UR UR6, R24 ;  /* 0x00000000180672ca */ /* 0x004fc400000e0000 */
[----:B------:R-:W-:Y:S02]  /*1f260*/  R2UR UR7, R25 ;  /* 0x00000000190772ca */ /* 0x000fe400000e0000 */
[----:B------:R-:W2:Y:S02]  /*1f270*/  LDL.64 R24, [R1+0x6b8] ;  /* 0x0006b80001187983 */ /* 0x000ea40000100a00 */
[----:B------:R-:W-:Y:S05]  /*1f280*/  UTCHMMA gdesc[UR30], gdesc[UR70], tmem[UR5], tmem[UR72], idesc[UR73], UPT ;  /* 0x00ff48461e0075ea */ /* 0x000fea000b800005 */
[----:B------:R0:W-:Y:S02]  /*1f290*/  UTCHMMA gdesc[UR32], gdesc[UR10], tmem[UR5], tmem[UR72], idesc[UR73], UPT ;  /* 0x00ff480a200075ea */ /* 0x0001e4000b800005 */
[----:B0-----:R-:W-:-:S02]  /*1f2a0*/  R2UR UR72, R22 ;  /* 0x00000000164872ca */ /* 0x001fc400000e0000 */
[----:B------:R-:W-:Y:S02]  /*1f2b0*/  R2UR UR73, R23 ;  /* 0x00000000174972ca */ /* 0x000fe400000e0000 */
[----:B------:R-:W2:Y:S01]  /*1f2c0*/  LDL.64 R22, [R1+0x6b0] ;  /* 0x0006b00001167983 */ /* 0x000ea20000100a00 */
[----:B------:R-:W-:Y:S02]  /*1f2d0*/  R2UR UR10, R20 ;  /* 0x00000000140a72ca */ /* 0x000fe400000e0000 */
[----:B------:R-:W-:Y:S02]  /*1f2e0*/  R2UR UR11, R21 ;  /* 0x00000000150b72ca */ /* 0x000fe400000e0000 */
[----:B------:R-:W2:Y:S01]  /*1f2f0*/  LDL.64 R20, [R1+0x6a0] ;  /* 0x0006a00001147983 */ /* 0x000ea20000100a00 */
[----:B------:R-:W-:Y:S01]  /*1f300*/  UMOV UR70, 0x0 ;  /* 0x0000000000467882 */ /* 0x000fe20000000000 */
[----:B------:R-:W-:Y:S02]  /*1f310*/  UMOV UR71, 0x4208490 ;  /* 0x0420849000477882 */ /* 0x000fe40000000000 */
[----:B------:R-:W-:Y:S02]  /*1f320*/  UTCHMMA gdesc[UR34], gdesc[UR68], tmem[UR5], tmem[UR70], idesc[UR71], UPT ;  /* 0x00ff4644220075ea */ /* 0x000fe4000b800005 */
[----:B------:R0:W-:Y:S02]  /*1f330*/  UTCHMMA gdesc[UR36], gdesc[UR72], tmem[UR5], tmem[UR70], idesc[UR71], UPT ;  /* 0x00ff4648240075ea */ /* 0x0001e4000b800005 */
[----:B0-----:R-:W-:Y:S01]  /*1f340*/  UMOV UR72, 0x0 ;  /* 0x0000000000487882 */ /* 0x001fe20000000000 */
[----:B------:R-:W-:-:S02]  /*1f350*/  UMOV UR73, 0x4208490 ;  /* 0x0420849000497882 */ /* 0x000fc40000000000 */
[----:B------:R0:W-:Y:S01]  /*1f360*/  UTCHMMA gdesc[UR38], gdesc[UR8], tmem[UR5], tmem[UR72], idesc[UR73], UPT ;  /* 0x00ff4808260075ea */ /* 0x0001e2000b800005 */
[----:B------:R-:W-:Y:S02]  /*1f370*/  R2UR.FILL UR69, R10 ;  /* 0x000000000a4572ca */ /* 0x000fe400004e0000 */
[----:B------:R-:W-:Y:S02]  /*1f380*/  R2UR.FILL UR68, R11 ;  /* 0x000000000b4472ca */ /* 0x000fe400004e0000 */
[----:B------:R-:W2:Y:S01]  /*1f390*/  LDL.64 R10, [R1+0x688] ;  /* 0x00068800010a7983 */ /* 0x000ea20000100a00 */
[----:B0-----:R-:W-:Y:S02]  /*1f3a0*/  R2UR UR72, R28 ;  /* 0x000000001c4872ca */ /* 0x001fe400000e0000 */
[----:B------:R-:W-:-:S13]  /*1f3b0*/  R2UR UR73, R29 ;  /* 0x000000001d4972ca */ /* 0x000fda00000e0000 */
[----:B------:R0:W-:Y:S02]  /*1f3c0*/  UTCHMMA gdesc[UR40], gdesc[UR72], tmem[UR5], tmem[UR70], idesc[UR71], UPT ;  /* 0x00ff4648280075ea */ /* 0x0001e4000b800005 */
[----:B0-----:R-:W-:Y:S01]  /*1f3d0*/  UMOV UR72, 0x0 ;  /* 0x0000000000487882 */ /* 0x001fe20000000000 */
[----:B------:R-:W-:Y:S02]  /*1f3e0*/  UMOV UR73, 0x4208490 ;  /* 0x0420849000497882 */ /* 0x000fe40000000000 */
[----:B------:R0:W-:Y:S02]  /*1f3f0*/  UTCHMMA gdesc[UR42], gdesc[UR6], tmem[UR5], tmem[UR72], idesc[UR73], UPT ;  /* 0x00ff48062a0075ea */ /* 0x0001e4000b800005 */
[----:B0-----:R-:W-:Y:S02]  /*1f400*/  R2UR UR6, R8 ;  /* 0x00000000080672ca */ /* 0x001fe400000e0000 */
[----:B------:R-:W-:Y:S02]  /*1f410*/  R2UR UR7, R9 ;  /* 0x00000000090772ca */ /* 0x000fe400000e0000 */
[----:B------:R-:W2:Y:S01]  /*1f420*/  LDL.64 R8, [R1+0x680] ;  /* 0x0006800001087983 */ /* 0x000ea20000100a00 */
[----:B----4-:R-:W-:-:S02]  /*1f430*/  R2UR UR8, R18 ;  /* 0x00000000120872ca */ /* 0x010fc400000e0000 */
[----:B------:R-:W-:Y:S02]  /*1f440*/  R2UR UR9, R19 ;  /* 0x00000000130972ca */ /* 0x000fe400000e0000 */
[----:B------:R-:W4:Y:S01]  /*1f450*/  LDL.64 R18, [R1+0x690] ;  /* 0x0006900001127983 */ /* 0x000f220000100a00 */
[----:B-----5:R-:W-:Y:S02]  /*1f460*/  R2UR UR70, R26 ;  /* 0x000000001a4672ca */ /* 0x020fe400000e0000 */
[----:B------:R-:W-:-:S13]  /*1f470*/  R2UR UR71, R27 ;  /* 0x000000001b4772ca */ /* 0x000fda00000e0000 */
[----:B------:R3:W-:Y:S02]  /*1f480*/  UTCHMMA gdesc[UR44], gdesc[UR70], tmem[UR5], tmem[UR72], idesc[UR73], UPT ;  /* 0x00ff48462c0075ea */ /* 0x0007e4000b800005 */
[----:B---3--:R-:W-:Y:S02]  /*1f490*/  R2UR UR72, R6 ;  /* 0x00000000064872ca */ /* 0x008fe400000e0000 */
[----:B------:R-:W-:Y:S02]  /*1f4a0*/  R2UR UR73, R7 ;  /* 0x00000000074972ca */ /* 0x000fe400000e0000 */
[----:B------:R-:W3:Y:S01]  /*1f4b0*/  LDL.64 R6, [R1+0x678] ;  /* 0x0006780001067983 */ /* 0x000ee20000100a00 */
[----:B------:R-:W-:Y:S01]  /*1f4c0*/  UMOV UR70, 0x0 ;  /* 0x0000000000467882 */ /* 0x000fe20000000000 */
[----:B------:R-:W-:Y:S02]  /*1f4d0*/  UMOV UR71, 0x4208490 ;  /* 0x0420849000477882 */ /* 0x000fe40000000000 */
[----:B------:R-:W-:Y:S07]  /*1f4e0*/  UTCHMMA gdesc[UR46], gdesc[UR10], tmem[UR5], tmem[UR70], idesc[UR71], UPT ;  /* 0x00ff460a2e0075ea */ /* 0x000fee000b800005 */
[----:B------:R2:W-:Y:S02]  /*1f4f0*/  UTCHMMA gdesc[UR48], gdesc[UR72], tmem[UR5], tmem[UR70], idesc[UR71], UPT ;  /* 0x00ff4648300075ea */ /* 0x0005e4000b800005 */
[----:B--2---:R-:W-:-:S02]  /*1f500*/  R2UR UR70, R24 ;  /* 0x00000000184672ca */ /* 0x004fc400000e0000 */
[----:B------:R-:W-:Y:S01]  /*1f510*/  R2UR UR71, R25 ;  /* 0x00000000194772ca */ /* 0x000fe200000e0000 */
[----:B------:R-:W-:Y:S01]  /*1f520*/  UMOV UR72, 0x0 ;  /* 0x0000000000487882 */ /* 0x000fe20000000000 */
[----:B------:R-:W-:-:S11]  /*1f530*/  UMOV UR73, 0x4208490 ;  /* 0x0420849000497882 */ /* 0x000fd60000000000 */
[----:B------:R0:W-:Y:S02]  /*1f540*/  UTCHMMA gdesc[UR50], gdesc[UR70], tmem[UR5], tmem[UR72], idesc[UR73], UPT ;  /* 0x00ff4846320075ea */ /* 0x0001e4000b800005 */
[----:B0-----:R-:W-:Y:S02]  /*1f550*/  R2UR UR72, R22 ;  /* 0x00000000164872ca */ /* 0x001fe400000e0000 */
[----:B------:R-:W-:Y:S01]  /*1f560*/  R2UR UR73, R23 ;  /* 0x00000000174972ca */ /* 0x000fe200000e0000 */
[----:B------:R-:W-:Y:S01]  /*1f570*/  UMOV UR70, 0x0 ;  /* 0x0000000000467882 */ /* 0x000fe20000000000 */
[----:B------:R-:W-:-:S11]  /*1f580*/  UMOV UR71, 0x4208490 ;  /* 0x0420849000477882 */ /* 0x000fd60000000000 */
[----:B------:R0:W-:Y:S02]  /*1f590*/  UTCHMMA gdesc[UR52], gdesc[UR72], tmem[UR5], tmem[UR70], idesc[UR71], UPT ;  /* 0x00ff4648340075ea */ /* 0x0001e4000b800005 */
[----:B0-----:R-:W-:Y:S02]  /*1f5a0*/  R2UR UR70, R20 ;  /* 0x00000000144672ca */ /* 0x001fe400000e0000 */
[----:B------:R-:W-:Y:S01]  /*1f5b0*/  R2UR UR71, R21 ;  /* 0x00000000154772ca */ /* 0x000fe200000e0000 */
[----:B------:R-:W-:Y:S01]  /*1f5c0*/  UMOV UR72, 0x0 ;  /* 0x0000000000487882 */ /* 0x000fe20000000000 */
[----:B------:R-:W-:Y:S02]  /*1f5d0*/  UMOV UR73, 0x4208490 ;  /* 0x0420849000497882 */ /* 0x000fe40000000000 */
[----:B------:R-:W-:Y:S09]  /*1f5e0*/  UTCHMMA gdesc[UR54], gdesc[UR8], tmem[UR5], tmem[UR72], idesc[UR73], UPT ;  /* 0x00ff4808360075ea */ /* 0x000ff2000b800005 */
[----:B------:R0:W-:Y:S02]  /*1f5f0*/  UTCHMMA gdesc[UR56], gdesc[UR70], tmem[UR5], tmem[UR72], idesc[UR73], UPT ;  /* 0x00ff4846380075ea */ /* 0x0001e4000b800005 */
[----:B0-----:R-:W-:Y:S01]  /*1f600*/  UMOV UR70, 0x0 ;  /* 0x0000000000467882 */ /* 0x001fe20000000000 */
[----:B------:R-:W-:-:S02]  /*1f610*/  UMOV UR71, 0x4208490 ;  /* 0x0420849000477882 */ /* 0x000fc40000000000 */
[----:B------:R0:W-:Y:S01]  /*1f620*/  UTCHMMA gdesc[UR58], gdesc[UR6], tmem[UR5], tmem[UR70], idesc[UR71], UPT ;  /* 0x00ff46063a0075ea */ /* 0x0001e2000b800005 */
[----:B------:R-:W-:Y:S01]  /*1f630*/  IMAD.MOV.U32 R5, RZ, RZ, RZ ;  /* 0x000000ffff057224 */ /* 0x000fe200078e00ff */
[----:B------:R-:W-:-:S04]  /*1f640*/  IADD3 R4, PT, PT, R4, 0x70010, RZ ;  /* 0x0007001004047810 */ /* 0x000fc80007ffe0ff */
[----:B------:R-:W-:Y:S02]  /*1f650*/  @P4 MOV R4, R4 ;  /* 0x0000000400044202 */ /* 0x000fe40000000f00 */
[----:B------:R-:W-:Y:S02]  /*1f660*/  R2UR.FILL UR11, R12 ;  /* 0x000000000c0b72ca */ /* 0x000fe400004e0000 */
[----:B------:R-:W-:Y:S02]  /*1f670*/  R2UR.FILL UR10, R13 ;  /* 0x000000000d0a72ca */ /* 0x000fe400004e0000 */
[----:B------:R-:W-:Y:S02]  /*1f680*/  R2UR.FILL UR9, R14 ;  /* 0x000000000e0972ca */ /* 0x000fe400004e0000 */
[----:B------:R-:W-:Y:S02]  /*1f690*/  R2UR.FILL UR8, R15 ;  /* 0x000000000f0872ca */ /* 0x000fe400004e0000 */
[----:B0-----:R-:W-:-:S02]  /*1f6a0*/  R2UR.FILL UR7, R16 ;  /* 0x00000000100772ca */ /* 0x001fc400004e0000 */
[----:B------:R-:W-:Y:S02]  /*1f6b0*/  R2UR.FILL UR6, R17 ;  /* 0x00000000110672ca */ /* 0x000fe400004e0000 */
[----:B----4-:R-:W-:Y:S02]  /*1f6c0*/  R2UR UR72, R18 ;  /* 0x00000000124872ca */ /* 0x010fe400000e0000 */
[----:B------:R-:W-:-:S13]  /*1f6d0*/  R2UR UR73, R19 ;  /* 0x00000000134972ca */ /* 0x000fda00000e0000 */
        /* <DEDUP_REMOVED lines=11> */
[----:B---3--:R-:W-:Y:S02]  /*1f790*/  R2UR UR70, R6 ;  /* 0x00000000064672ca */ /* 0x008fe400000e0000 */
[----:B------:R-:W-:Y:S01]  /*1f7a0*/  R2UR UR71, R7 ;  /* 0x00000000074772ca */ /* 0x000fe200000e0000 */
[----:B------:R-:W-:Y:S01]  /*1f7b0*/  UMOV UR72, 0x0 ;  /* 0x0000000000487882 */ /* 0x000fe20000000000 */
[----:B------:R-:W-:-:S11]  /*1f7c0*/  UMOV UR73, 0x4208490 ;  /* 0x0420849000497882 */ /* 0x000fd60000000000 */
[----:B------:R0:W-:Y:S02]  /*1f7d0*/  UTCHMMA gdesc[UR66], gdesc[UR70], tmem[UR5], tmem[UR72], idesc[UR73], UPT ;  /* 0x00ff4846420075ea */ /* 0x0001e4000b800005 */
[----:B0-----:R-:W-:-:S13]  /*1f7e0*/  @P4 R2UR UR70, R4 ;  /* 0x00000000044642ca */ /* 0x001fda00000e0000 */
[----:B------:R0:W-:Y:S01]  /*1f7f0*/  UTCBAR [UR70], URZ ;  /* 0x000000ff460073e9 */ /* 0x0001e200080000ff */
[----:B------:R-:W-:Y:S01]  /*1f800*/  NOP ;  /* 0x0000000000007918 */ /* 0x000fe20000000000 */
.L_x_13:
[----:B------:R-:W1:Y:S01]  /*1f810*/  SYNCS.PHASECHK.TRANS64.TRYWAIT P4, [UR9+0x70010], RZ ;  /* 0x070010ffff0075a7 */ /* 0x000e620008081109 */
[----:B------:R-:W2:Y:S01]  /*1f820*/  LDC R40, c[0x0][0x3a8] ;  /* 0x0000ea00ff287b82 */ /* 0x000ea20000000800 */
[----:B-1----:R-:W-:Y:S05]  /*1f830*/  @!P4 BRA `(.L_x_14) ;  /* 0x000000a80020c947 */ /* 0x002fea0003800000 */
.L_x_23:
[----:B------:R-:W3:Y:S01]  /*1f840*/  LDL R4, [R1+0x788] ;  /* 0x0007880001047983 */ /* 0x000ee20000100800 */
[----:B------:R-:W-:Y:S01]  /*1f850*/  IMAD.U32 R37, R37, -0x80000000, RZ ;  /* 0x8000000025257824 */ /* 0x000fe200078e00ff */
[----:B------:R-:W-:Y:S06]  /*1f860*/  BAR.SYNC.DEFER_BLOCKING 0x0 ;  /* 0x0000000000007b1d */ /* 0x000fec0000010000 */
[----:B------:R-:W1:Y:S01]  /*1f870*/  S2R R43, SR_TID.X ;  /* 0x00000000002b7919 */ /* 0x000e620000002100 */
[----:B------:R-:W4:Y:S01]  /*1f880*/  @!P0 SYNCS.CCTL.IV [UR9+0x70010] ;  /* 0x07001000ff0089b1 */ /* 0x000f220008000009 */
[----:B-1----:R-:W-:-:S02]  /*1f890*/  LOP3.LUT R143, R43, 0xf, RZ, 0xc0, !PT ;  /* 0x0000000f2b8f7812 */ /* 0x002fc400078ec0ff */
[----:B0--3--:R-:W-:-:S13]  /*1f8a0*/  R2UR UR70, R4 ;  /* 0x00000000044672ca */ /* 0x009fda00000e0000 */
[----:B------:R-:W-:Y:S01]  /*1f8b0*/  LDTM.16dp32bit_t0_t15.x32 R4, tmem[UR70] ;  /* 0x00000046000479ee */ /* 0x000fe20008a80000 */
[----:B------:R-:W0:Y:S01]  /*1f8c0*/  LDTM.16dp32bit_t16_t31.x32 R4, tmem[UR70+0x20] ;  /* 0x00002046000479ee */ /* 0x000e220008aa0000 */
[----:B------:R-:W-:Y:S01]  /*1f8d0*/  NOP ;  /* 0x0000000000007918 */ /* 0x000fe20000000000 */
[-C--:B0-2---:R-:W-:Y:S01]  /*1f8e0*/  FMUL R39, R4, R40.reuse ;  /* 0x0000002804277220 */ /* 0x085fe20000400000 */
[-C--:B------:R-:W-:Y:S01]  /*1f8f0*/  FMUL R41, R5, R40.reuse ;  /* 0x0000002805297220 */ /* 0x080fe20000400000 */
[-C--:B------:R-:W-:Y:S01]  /*1f900*/  FMUL R42, R6, R40.reuse ;  /* 0x00000028062a7220 */ /* 0x080fe20000400000 */
[-C--:B------:R-:W-:Y:S01]  /*1f910*/  FMUL R38, R7, R40.reuse ;  /* 0x0000002807267220 */ /* 0x080fe20000400000 */
[----:B------:R-:W-:-:S03]  /*1f920*/  FMUL R36, R8, R40 ;  /* 0x0000002808247220 */ /* 0x000fc60000400000 */
[----:B------:R-:W-:Y:S01]  /*1f930*/  FMNMX3 R42, R39, R41, R42, !PT ;  /* 0x00000029272a7276 */ /* 0x000fe2000780002a */
[-C--:B------:R-:W-:Y:S01]  /*1f940*/  FMUL R41, R9, R40.reuse ;  /* 0x0000002809297220 */ /* 0x080fe20000400000 */
[----:B------:R-:W-:Y:S02]  /*1f950*/  FMUL R39, R10, R40 ;  /* 0x000000280a277220 */ /* 0x000fe40000400000 */
[----:B------:R-:W-:Y:S01]  /*1f960*/  FMNMX3 R42, R42, R38, R36, !PT ;  /* 0x000000262a2a7276 */ /* 0x000fe20007800024 */
[-C--:B------:R-:W-:Y:S01]  /*1f970*/  FMUL R38, R11, R40.reuse ;  /* 0x000000280b267220 */ /* 0x080fe20000400000 */
[-C--:B------:R-:W-:Y:S02]  /*1f980*/  FMUL R36, R12, R40.reuse ;  /* 0x000000280c247220 */ /* 0x080fe40000400000 */
[----:B------:R-:W-:Y:S01]  /*1f990*/  FMNMX3 R42, R42, R41, R39, !PT ;  /* 0x000000292a2a7276 */ /* 0x000fe20007800027 */
[-C--:B------:R-:W-:Y:S01]  /*1f9a0*/  FMUL R41, R13, R40.reuse ;  /* 0x000000280d297220 */ /* 0x080fe20000400000 */
[----:B------:R-:W-:-:S02]  /*1f9b0*/  FMUL R39, R14, R40 ;  /* 0x000000280e277220 */ /* 0x000fc40000400000 */
[----:B------:R-:W-:Y:S01]  /*1f9c0*/  FMNMX3 R42, R42, R38, R36, !PT ;  /* 0x000000262a2a7276 */ /* 0x000fe20007800024 */
[-C--:B------:R-:W-:Y:S01]  /*1f9d0*/  FMUL R38, R15, R40.reuse ;  /* 0x000000280f267220 */ /* 0x080fe20000400000 */
[-C--:B------:R-:W-:Y:S02]  /*1f9e0*/  FMUL R36, R16, R40.reuse ;  /* 0x0000002810247220 */ /* 0x080fe40000400000 */
[----:B------:R-:W-:Y:S01]  /*1f9f0*/  FMNMX3 R42, R42, R41, R39, !PT ;  /* 0x000000292a2a7276 */ /* 0x000fe20007800027 */
[-C--:B------:R-:W-:Y:S01]  /*1fa00*/  FMUL R41, R17, R40.reuse ;  /* 0x0000002811297220 */ /* 0x080fe20000400000 */
[----:B------:R-:W-:Y:S02]  /*1fa10*/  FMUL R39, R18, R40 ;  /* 0x0000002812277220 */ /* 0x000fe40000400000 */
[----:B------:R-:W-:Y:S01]  /*1fa20*/  FMNMX3 R42, R42, R38, R36, !PT ;  /* 0x000000262a2a7276 */ /* 0x000fe20007800024 */
[-C--:B------:R-:W-:Y:S01]  /*1fa30*/  FMUL R38, R19, R40.reuse ;  /* 0x0000002813267220 */ /* 0x080fe20000400000 */
[----:B------:R-:W-:-:S02]  /*1fa40*/  FMUL R36, R20, R40 ;  /* 0x0000002814247220 */ /* 0x000fc40000400000 */
        /* <DEDUP_REMOVED lines=22> */
[----:B------:R-:W-:Y:S01]  /*1fbb0*/  FMUL R38, R35, R40 ;  /* 0x0000002823267220 */ /* 0x000fe20000400000 */
[----:B------:R-:W-:Y:S02]  /*1fbc0*/  LOP3.LUT R39, R43, 0xff, RZ, 0xc0, !PT ;  /* 0x000000ff2b277812 */ /* 0x000fe400078ec0ff */
[----:B------:R-:W-:-:S04]  /*1fbd0*/  FMNMX3 R36, R36, R41, R42, !PT ;  /* 0x0000002924247276 */ /* 0x000fc8000780002a */
[----:B------:R-:W-:Y:S02]  /*1fbe0*/  FMNMX R36, R38, R36, !PT ;  /* 0x0000002426247209 */ /* 0x000fe40007800000 */
[----:B------:R-:W-:-:S03]  /*1fbf0*/  LOP3.LUT R38, R43, 0x60, RZ, 0xc0, !PT ;  /* 0x000000602b267812 */ /* 0x000fc600078ec0ff */
[----:B------:R-:W0:Y:S01]  /*1fc00*/  SHFL.BFLY PT, R41, R36, 0x10, 0x1f ;  /* 0x0e001f0024297f89 */ /* 0x000e2200000e0000 */
[----:B------:R-:W-:-:S04]  /*1fc10*/  LEA R143, R143, R38, 0x1 ;  /* 0x000000268f8f7211 */ /* 0x000fc800078e08ff */
[C---:B------:R-:W-:Y:S02]  /*1fc20*/  LEA.HI R38, R39.reuse, R143, RZ, 0x19 ;  /* 0x0000008f27267211 */ /* 0x040fe400078fc8ff */
[----:B------:R-:W-:Y:S02]  /*1fc30*/  LEA R39, R39, UR9, 0x2 ;  /* 0x0000000927277c11 */ /* 0x000fe4000f8e10ff */
[----:B------:R-:W-:Y:S02]  /*1fc40*/  LEA R38, R38, UR9, 0x2 ;  /* 0x0000000926267c11 */ /* 0x000fe4000f8e10ff */
[----:B------:R-:W-:Y:S02]  /*1fc50*/  LEA R143, R143, UR9, 0x2 ;  /* 0x000000098f8f7c11 */ /* 0x000fe4000f8e10ff */
[----:B0-----:R-:W-:-:S05]  /*1fc60*/  FMNMX R41, R36, R41, !PT ;  /* 0x0000002924297209 */ /* 0x001fca0007800000 */
[----:B----4-:R-:W-:Y:S01]  /*1fc70*/  @!P1 STS [R38+0x20000], R41 ;  /* 0x0200002926009388 */ /* 0x010fe20000000800 */
[----:B------:R-:W-:Y:S06]  /*1fc80*/  BAR.SYNC.DEFER_BLOCKING 0x0 ;  /* 0x0000000000007b1d */ /* 0x000fec0000010000 */
[----:B------:R-:W0:Y:S04]  /*1fc90*/  @!P2 LDS R142, [R39+0x20000] ;  /* 0x02000000278ea984 */ /* 0x000e280000000800 */
[----:B0-----:R-:W0:Y:S02]  /*1fca0*/  SHFL.BFLY PT, R36, R142, 0x1, 0x1f ;  /* 0x0c201f008e247f89 */ /* 0x001e2400000e0000 */
[----:B0-----:R-:W-:-:S05]  /*1fcb0*/  FMNMX R36, R142, R36, !PT ;  /* 0x000000248e247209 */ /* 0x001fca0007800000 */
[----:B------:R-:W-:Y:S01]  /*1fcc0*/  @P3 STS [R39+0x20000], R36 ;  /* 0x0200002427003388 */ /* 0x000fe20000000800 */
[----:B------:R-:W-:Y:S06]  /*1fcd0*/  BAR.SYNC.DEFER_BLOCKING 0x0 ;  /* 0x0000000000007b1d */ /* 0x000fec0000010000 */
[----:B------:R-:W0:Y:S02]  /*1fce0*/  LDS R133, [R143+0x20000] ;  /* 0x020000008f857984 */ /* 0x000e240000000800 */
[----:B------:R-:W-:Y:S01]  /*1fcf0*/  BAR.SYNC.DEFER_BLOCKING 0x0 ;  /* 0x0000000000007b1d */ /* 0x000fe20000010000 */
[----:B0-----:R-:W-:-:S05]  /*1fd00*/  FMNMX R133, R133, R3, !PT ;  /* 0x0000000385857209 */ /* 0x001fca0007800000 */
[-CC-:B------:R-:W-:Y:S01]  /*1fd10*/  FFMA R5, R5, R40.reuse, -R133.reuse ;  /* 0x0000002805057223 */ /* 0x180fe20000000885 */
[-CC-:B------:R-:W-:Y:S01]  /*1fd20*/  FFMA R36, R6, R40.reuse, -R133.reuse ;  /* 0x0000002806247223 */ /* 0x180fe20000000885 */
[-CC-:B------:R-:W-:Y:S01]  /*1fd30*/  FFMA R7, R7, R40.reuse, -R133.reuse ;  /* 0x0000002807077223 */ /* 0x180fe20000000885 */
[-CC-:B------:R-:W-:Y:S01]  /*1fd40*/  FFMA R9, R9, R40.reuse, -R133.reuse ;  /* 0x0000002809097223 */ /* 0x180fe20000000885 */
[----:B------:R-:W-:Y:S01]  /*1fd50*/  FMUL R5, R5, 1.4426950216293334961 ;  /* 0x3fb8aa3b05057820 */ /* 0x000fe20000400000 */
[-CC-:B------:R-:W-:Y:S01]  /*1fd60*/  FFMA R11, R11, R40.reuse, -R133.reuse ;  /* 0x000000280b0b7223 */ /* 0x180fe20000000885 */
[----:B------:R-:W-:Y:S01]  /*1fd70*/  FMUL R7, R7, 1.4426950216293334961 ;  /* 0x3fb8aa3b07077820 */ /* 0x000fe20000400000 */
[----:B------:R-:W-:Y:S01]  /*1fd80*/  FMUL R9, R9, 1.4426950216293334961 ;  /* 0x3fb8aa3b09097820 */ /* 0x000fe20000400000 */
[----:B------:R0:W-:Y:S01]  /*1fd90*/  MUFU.EX2 R6, R5 ;  /* 0x0000000500067308 */ /* 0x0001e20000000800 */
[-CC-:B------:R-:W-:Y:S01]  /*1fda0*/  FFMA R4, R4, R40.reuse, -R133.reuse ;  /* 0x0000002804047223 */ /* 0x180fe20000000885 */
[----:B------:R-:W-:Y:S01]  /*1fdb0*/  FMUL R11, R11, 1.4426950216293334961 ;  /* 0x3fb8aa3b0b0b7820 */ /* 0x000fe20000400000 */
[-CC-:B------:R-:W-:Y:S01]  /*1fdc0*/  FFMA R13, R13, R40.reuse, -R133.reuse ;  /* 0x000000280d0d7223 */ /* 0x180fe20000000885 */
[-CC-:B------:R-:W-:Y:S01]  /*1fdd0*/  FFMA R15, R15, R40.reuse, -R133.reuse ;  /* 0x000000280f0f7223 */ /* 0x180fe20000000885 */
[----:B------:R-:W-:Y:S01]  /*1fde0*/  FMUL R4, R4, 1.4426950216293334961 ;  /* 0x3fb8aa3b04047820 */ /* 0x000fe20000400000 */
[-CC-:B------:R-:W-:Y:S01]  /*1fdf0*/  FFMA R17, R17, R40.reuse, -R133.reuse ;  /* 0x0000002811117223 */ /* 0x180fe20000000885 */
[----:B------:R-:W-:Y:S01]  /*1fe00*/  FMUL R13, R13, 1.4426950216293334961 ;  /* 0x3fb8aa3b0d0d7820 */ /* 0x000fe20000400000 */
[----:B------:R-:W-:Y:S01]  /*1fe10*/  FMUL R15, R15, 1.4426950216293334961 ;  /* 0x3fb8aa3b0f0f7820 */ /* 0x000fe20000400000 */
[----:B0-----:R-:W-:Y:S01]  /*1fe20*/  FMUL R5, R36, 1.4426950216293334961 ;  /* 0x3fb8aa3b24057820 */ /* 0x001fe20000400000 */
[-CC-:B------:R-:W-:Y:S01]  /*1fe30*/  FFMA R36, R8, R40.reuse, -R133.reuse ;  /* 0x0000002808247223 */ /* 0x180fe20000000885 */
[----:B------:R-:W0:Y:S01]  /*1fe40*/  MUFU.EX2 R4, R4 ;  /* 0x0000000400047308 */ /* 0x000e220000000800 */
[----:B------:R-:W-:Y:S01]  /*1fe50*/  FMUL R17, R17, 1.4426950216293334961 ;  /* 0x3fb8aa3b11117820 */ /* 0x000fe20000400000 */
[-CC-:B------:R-:W-:Y:S01]  /*1fe60*/  FFMA R19, R19, R40.reuse, -R133.reuse ;  /* 0x0000002813137223 */ /* 0x180fe20000000885 */
[-CC-:B------:R-:W-:Y:S01]  /*1fe70*/  FFMA R21, R21, R40.reuse, -R133.reuse ;  /* 0x0000002815157223 */ /* 0x180fe20000000885 */
[-CC-:B------:R-:W-:Y:S01]  /*1fe80*/  FFMA R41, R23, R40.reuse, -R133.reuse ;  /* 0x0000002817297223 */ /* 0x180fe20000000885 */
[-CC-:B------:R-:W-:Y:S01]  /*1fe90*/  FFMA R25, R25, R40.reuse, -R133.reuse ;  /* 0x0000002819197223 */ /* 0x180fe20000000885 */
[----:B------:R-:W-:Y:S01]  /*1fea0*/  FMUL R19, R19, 1.4426950216293334961 ;  /* 0x3fb8aa3b13137820 */ /* 0x000fe20000400000 */
[----:B------:R-:W-:Y:S01]  /*1feb0*/  FMUL R21, R21, 1.4426950216293334961 ;  /* 0x3fb8aa3b15157820 */ /* 0x000fe20000400000 */
[----:B------:R1:W-:Y:S01]  /*1fec0*/  MUFU.EX2 R8, R7 ;  /* 0x0000000700087308 */ /* 0x0003e20000000800 */
[----:B------:R-:W-:Y:S01]  /*1fed0*/  FMUL R41, R41, 1.4426950216293334961 ;  /* 0x3fb8aa3b29297820 */ /* 0x000fe20000400000 */
[-CC-:B------:R-:W-:Y:S01]  /*1fee0*/  FFMA R27, R27, R40.reuse, -R133.reuse ;  /* 0x000000281b1b7223 */ /* 0x180fe20000000885 */
[-CC-:B------:R-:W-:Y:S01]  /*1fef0*/  FFMA R29, R29, R40.reuse, -R133.reuse ;  /* 0x000000281d1d7223 */ /* 0x180fe20000000885 */
[-CC-:B------:R-:W-:Y:S01]  /*1ff00*/  FFMA R31, R31, R40.reuse, -R133.reuse ;  /* 0x000000281f1f7223 */ /* 0x180fe20000000885 */
[-CC-:B------:R-:W-:Y:S01]  /*1ff10*/  FFMA R33, R33, R40.reuse, -R133.reuse ;  /* 0x0000002821217223 */ /* 0x180fe20000000885 */
[-CC-:B------:R-:W-:Y:S01]  /*1ff20*/  FFMA R34, R34, R40.reuse, -R133.reuse ;  /* 0x0000002822227223 */ /* 0x180fe20000000885 */
[-CC-:B------:R-:W-:Y:S01]  /*1ff30*/  FFMA R35, R35, R40.reuse, -R133.reuse ;  /* 0x0000002823237223 */ /* 0x180fe20000000885 */
[----:B------:R-:W2:Y:S01]  /*1ff40*/  MUFU.EX2 R5, R5 ;  /* 0x0000000500057308 */ /* 0x000ea20000000800 */
[----:B-1----:R-:W-:Y:S01]  /*1ff50*/  FMUL R7, R36, 1.4426950216293334961 ;  /* 0x3fb8aa3b24077820 */ /* 0x002fe20000400000 */
[----:B------:R-:W-:Y:S01]  /*1ff60*/  FFMA R36, R10, R40, -R133 ;  /* 0x000000280a247223 */ /* 0x000fe20000000885 */
[----:B0-----:R-:W-:Y:S01]  /*1ff70*/  FADD R23, R4, R6 ;  /* 0x0000000604177221 */ /* 0x001fe20000000000 */
[----:B------:R-:W-:-:S04]  /*1ff80*/  FMUL R35, R35, 1.4426950216293334961 ;  /* 0x3fb8aa3b23237820 */ /* 0x000fc80000400000 */
[----:B------:R0:W-:Y:S08]  /*1ff90*/  MUFU.EX2 R10, R9 ;  /* 0x00000009000a7308 */ /* 0x0001f00000000800 */
[----:B------:R-:W1:Y:S01]  /*1ffa0*/  MUFU.EX2 R7, R7 ;  /* 0x0000000700077308 */ /* 0x000e620000000800 */
[----:B0-----:R-:W-:Y:S01]  /*1ffb0*/  FMUL R9, R36, 1.4426950216293334961 ;  /* 0x3fb8aa3b24097820 */ /* 0x001fe20000400000 */
[----:B------:R-:W-:Y:S01]  /*1ffc0*/  FFMA R36, R12, R40, -R133 ;  /* 0x000000280c247223 */ /* 0x000fe20000000885 */
[----:B--2---:R-:W-:-:S05]  /*1ffd0*/  FADD R23, R5, R23 ;  /* 0x0000001705177221 */ /* 0x004fca0000000000 */
[----:B------:R0:W-:Y:S08]  /*1ffe0*/  MUFU.EX2 R12, R11 ;  /* 0x0000000b000c7308 */ /* 0x0001f00000000800 */
[----:B------:R-:W2:Y:S01]  /*1fff0*/  MUFU.EX2 R9, R9 ;  /* 0x0000000900097308 */ /* 0x000ea20000000800 */
[----:B0-----:R-:W-:Y:S01]  /*20000*/  FMUL R11, R36, 1.4426950216293334961 ;  /* 0x3fb8aa3b240b7820 */ /* 0x001fe20000400000 */
[----:B------:R-:W-:-:S06]  /*20010*/  FFMA R36, R14, R40, -R133 ;  /* 0x000000280e247223 */ /* 0x000fcc0000000885 */
[----:B------:R0:W-:Y:S08]  /*20020*/  MUFU.EX2 R14, R13 ;  /* 0x0000000d000e7308 */ /* 0x0001f00000000800 */
[----:B------:R-:W3:Y:S01]  /*20030*/  MUFU.EX2 R11, R11 ;  /* 0x0000000b000b7308 */ /* 0x000ee20000000800 */
[----:B0-----:R-:W-:Y:S01]  /*20040*/  FMUL R13, R36, 1.4426950216293334961 ;  /* 0x3fb8aa3b240d7820 */ /* 0x001fe20000400000 */
[----:B------:R-:W-:-:S06]  /*20050*/  FFMA R36, R16, R40, -R133 ;  /* 0x0000002810247223 */ /* 0x000fcc0000000885 */
[----:B------:R0:W-:Y:S08]  /*20060*/  MUFU.EX2 R16, R15 ;  /* 0x0000000f00107308 */ /* 0x0001f00000000800 */
[----:B------:R-:W4:Y:S01]  /*20070*/  MUFU.EX2 R13, R13 ;  /* 0x0000000d000d7308 */ /* 0x000f220000000800 */
[----:B0-----:R-:W-:Y:S01]  /*20080*/  FMUL R15, R36, 1.4426950216293334961 ;  /* 0x3fb8aa3b240f7820 */ /* 0x001fe20000400000 */
[----:B------:R-:W-:-:S06]  /*20090*/  FFMA R36, R18, R40, -R133 ;  /* 0x0000002812247223 */ /* 0x000fcc0000000885 */
[----:B------:R0:W-:Y:S08]  /*200a0*/  MUFU.EX2 R18, R17 ;  /* 0x0000001100127308 */ /* 0x0001f00000000800 */
[----:B------:R-:W5:Y:S01]  /*200b0*/  MUFU.EX2 R15, R15 ;  /* 0x0000000f000f7308 */ /* 0x000f620000000800 */
[----:B0-----:R-:W-:Y:S01]  /*200c0*/  FMUL R17, R36, 1.4426950216293334961 ;  /* 0x3fb8aa3b24117820 */ /* 0x001fe20000400000 */
[----:B------:R-:W-:-:S06]  /*200d0*/  FFMA R36, R20, R40, -R133 ;  /* 0x0000002814247223 */ /* 0x000fcc0000000885 */
[----:B------:R0:W-:Y:S08]  /*200e0*/  MUFU.EX2 R20, R19 ;  /* 0x0000001300147308 */ /* 0x0001f00000000800 */
[----:B------:R-:W1:Y:S01]  /*200f0*/  MUFU.EX2 R17, R17 ;  /* 0x0000001100117308 */ /* 0x000e620000000800 */
[----:B0-----:R-:W-:Y:S01]  /*20100*/  FMUL R19, R36, 1.4426950216293334961 ;  /* 0x3fb8aa3b24137820 */ /* 0x001fe20000400000 */
[----:B------:R-:W-:-:S06]  /*20110*/  FFMA R36, R22, R40, -R133 ;  /* 0x0000002816247223 */ /* 0x000fcc0000000885 */
[----:B------:R0:W-:Y:S08]  /*20120*/  MUFU.EX2 R22, R21 ;  /* 0x0000001500167308 */ /* 0x0001f00000000800 */
[----:B------:R-:W1:Y:S01]  /*20130*/  MUFU.EX2 R19, R19 ;  /* 0x0000001300137308 */ /* 0x000e620000000800 */
[----:B0-----:R-:W-:Y:S01]  /*20140*/  FMUL R21, R36, 1.4426950216293334961 ;  /* 0x3fb8aa3b24157820 */ /* 0x001fe20000400000 */
[----:B------:R-:W-:-:S06]  /*20150*/  FFMA R36, R24, R40, -R133 ;  /* 0x0000002818247223 */ /* 0x000fcc0000000885 */
[----:B------:R0:W-:Y:S08]  /*20160*/  MUFU.EX2 R24, R41 ;  /* 0x0000002900187308 */ /* 0x0001f00000000800 */
[----:B------:R-:W3:Y:S01]  /*20170*/  MUFU.EX2 R21, R21 ;  /* 0x0000001500157308 */ /* 0x000ee20000000800 */
[----:B0-----:R-:W-:Y:S01]  /*20180*/  FADD R41, R8, R23 ;  /* 0x0000001708297221 */ /* 0x001fe20000000000 */
[----:B------:R-:W-:-:S03]  /*20190*/  FMUL R23, R36, 1.4426950216293334961 ;  /* 0x3fb8aa3b24177820 */ /* 0x000fc60000400000 */
[----:B-1----:R-:W-:-:S03]  /*201a0*/  FADD R36, R7, R41 ;  /* 0x0000002907247221 */ /* 0x002fc60000000000 */
[----:B------:R-:W0:Y:S01]  /*201b0*/  MUFU.EX2 R23, R23 ;  /* 0x0000001700177308 */ /* 0x000e220000000800 */
[----:B------:R-:W-:Y:S01]  /*201c0*/  FADD R41, R10, R36 ;  /* 0x000000240a297221 */ /* 0x000fe20000000000 */
[----:B------:R-:W-:-:S03]  /*201d0*/  FMUL R36, R25, 1.4426950216293334961 ;  /* 0x3fb8aa3b19247820 */ /* 0x000fc60000400000 */
[----:B--2---:R-:W-:Y:S01]  /*201e0*/  FADD R25, R9, R41 ;  /* 0x0000002909197221 */ /* 0x004fe20000000000 */
[----:B------:R-:W-:Y:S02]  /*201f0*/  FFMA R41, R26, R40, -R133 ;  /* 0x000000281a297223 */ /* 0x000fe40000000885 */
[----:B------:R1:W2:Y:S02]  /*20200*/  MUFU.EX2 R26, R36 ;  /* 0x00000024001a7308 */ /* 0x0002a40000000800 */
[----:B-1----:R-:W-:Y:S01]  /*20210*/  FADD R36, R12, R25 ;  /* 0x000000190c247221 */ /* 0x002fe20000000000 */
[----:B------:R-:W-:-:S03]  /*20220*/  FMUL R25, R41, 1.4426950216293334961 ;  /* 0x3fb8aa3b29197820 */ /* 0x000fc60000400000 */
[----:B---3--:R-:W-:-:S03]  /*20230*/  FADD R36, R11, R36 ;  /* 0x000000240b247221 */ /* 0x008fc60000000000 */
[----:B------:R-:W1:Y:S01]  /*20240*/  MUFU.EX2 R25, R25 ;  /* 0x0000001900197308 */ /* 0x000e620000000800 */
[----:B------:R-:W-:Y:S01]  /*20250*/  FADD R41, R14, R36 ;  /* 0x000000240e297221 */ /* 0x000fe20000000000 */
[----:B------:R-:W-:-:S03]  /*20260*/  FMUL R36, R27, 1.4426950216293334961 ;  /* 0x3fb8aa3b1b247820 */ /* 0x000fc60000400000 */
[----:B----4-:R-:W-:Y:S01]  /*20270*/  FADD R27, R13, R41 ;  /* 0x000000290d1b7221 */ /* 0x010fe20000000000 */
[----:B------:R-:W-:Y:S02]  /*20280*/  FFMA R41, R28, R40, -R133 ;  /* 0x000000281c297223 */ /* 0x000fe40000000885 */
[----:B------:R3:W4:Y:S02]  /*20290*/  MUFU.EX2 R28, R36 ;  /* 0x00000024001c7308 */ /* 0x0007240000000800 */
[----:B---3--:R-:W-:Y:S01]  /*202a0*/  FADD R36, R16, R27 ;  /* 0x0000001b10247221 */ /* 0x008fe20000000000 */
[----:B------:R-:W-:-:S03]  /*202b0*/  FMUL R27, R41, 1.4426950216293334961 ;  /* 0x3fb8aa3b291b7820 */ /* 0x000fc60000400000 */
[----:B-----5:R-:W-:-:S03]  /*202c0*/  FADD R36, R15, R36 ;  /* 0x000000240f247221 */ /* 0x020fc60000000000 */
[----:B------:R-:W3:Y:S01]  /*202d0*/  MUFU.EX2 R27, R27 ;  /* 0x0000001b001b7308 */ /* 0x000ee20000000800 */
[----:B------:R-:W-:Y:S01]  /*202e0*/  FADD R41, R18, R36 ;  /* 0x0000002412297221 */ /* 0x000fe20000000000 */
[----:B------:R-:W-:-:S03]  /*202f0*/  FMUL R36, R29, 1.4426950216293334961 ;  /* 0x3fb8aa3b1d247820 */ /* 0x000fc60000400000 */
[----:B------:R-:W-:Y:S01]  /*20300*/  FADD R29, R17, R41 ;  /* 0x00000029111d7221 */ /* 0x000fe20000000000 */
[----:B------:R-:W-:Y:S02]  /*20310*/  FFMA R41, R30, R40, -R133 ;  /* 0x000000281e297223 */ /* 0x000fe40000000885 */
[----:B------:R5:W0:Y:S02]  /*20320*/  MUFU.EX2 R30, R36 ;  /* 0x00000024001e7308 */ /* 0x000a240000000800 */
[----:B-----5:R-:W-:Y:S01]  /*20330*/  FADD R36, R20, R29 ;  /* 0x0000001d14247221 */ /* 0x020fe20000000000 */
[----:B------:R-:W-:-:S03]  /*20340*/  FMUL R29, R41, 1.4426950216293334961 ;  /* 0x3fb8aa3b291d7820 */ /* 0x000fc60000400000 */
[----:B------:R-:W-:-:S03]  /*20350*/  FADD R36, R19, R36 ;  /* 0x0000002413247221 */ /* 0x000fc60000000000 */
[----:B------:R-:W5:Y:S01]  /*20360*/  MUFU.EX2 R29, R29 ;  /* 0x0000001d001d7308 */ /* 0x000f620000000800 */
[----:B------:R-:W-:Y:S01]  /*20370*/  FADD R41, R22, R36 ;  /* 0x0000002416297221 */ /* 0x000fe20000000000 */
[----:B------:R-:W-:-:S03]  /*20380*/  FMUL R36, R31, 1.4426950216293334961 ;  /* 0x3fb8aa3b1f247820 */ /* 0x000fc60000400000 */
[----:B------:R-:W-:Y:S01]  /*20390*/  FADD R31, R21, R41 ;  /* 0x00000029151f7221 */ /* 0x000fe20000000000 */
[----:B------:R-:W-:Y:S02]  /*203a0*/  FFMA R41, R32, R40, -R133 ;  /* 0x0000002820297223 */ /* 0x000fe40000000885 */
[----:B------:R0:W1:Y:S02]  /*203b0*/  MUFU.EX2 R32, R36 ;  /* 0x0000002400207308 */ /* 0x0000640000000800 */
[----:B0-----:R-:W-:Y:S01]  /*203c0*/  FADD R36, R24, R31 ;  /* 0x0000001f18247221 */ /* 0x001fe20000000000 */
[----:B------:R-:W-:-:S03]  /*203d0*/  FMUL R31, R41, 1.4426950216293334961 ;  /* 0x3fb8aa3b291f7820 */ /* 0x000fc60000400000 */
[----:B------:R-:W-:-:S03]  /*203e0*/  FADD R36, R23, R36 ;  /* 0x0000002417247221 */ /* 0x000fc60000000000 */
[----:B------:R-:W0:Y:S01]  /*203f0*/  MUFU.EX2 R31, R31 ;  /* 0x0000001f001f7308 */ /* 0x000e220000000800 */
[----:B--2---:R-:W-:Y:S01]  /*20400*/  FADD R41, R26, R36 ;  /* 0x000000241a297221 */ /* 0x004fe20000000000 */
[----:B------:R-:W-:-:S03]  /*20410*/  FMUL R36, R33, 1.4426950216293334961 ;  /* 0x3fb8aa3b21247820 */ /* 0x000fc60000400000 */
[----:B-1----:R-:W-:-:S03]  /*20420*/  FADD R33, R25, R41 ;  /* 0x0000002919217221 */ /* 0x002fc60000000000 */
[----:B------:R-:W1:Y:S01]  /*20430*/  MUFU.EX2 R36, R36 ;  /* 0x0000002400247308 */ /* 0x000e620000000800 */
[----:B----4-:R-:W-:Y:S01]  /*20440*/  FADD R41, R28, R33 ;  /* 0x000000211c297221 */ /* 0x010fe20000000000 */
[----:B------:R-:W-:-:S03]  /*20450*/  FMUL R33, R34, 1.4426950216293334961 ;  /* 0x3fb8aa3b22217820 */ /* 0x000fc60000400000 */
[----:B---3--:R-:W-:-:S03]  /*20460*/  FADD R34, R27, R41 ;  /* 0x000000291b227221 */ /* 0x008fc60000000000 */
[----:B------:R-:W2:Y:S01]  /*20470*/  MUFU.EX2 R33, R33 ;  /* 0x0000002100217308 */ /* 0x000ea20000000800 */
[----:B------:R-:W-:-:S04]  /*20480*/  FADD R34, R30, R34 ;  /* 0x000000221e227221 */ /* 0x000fc80000000000 */
[----:B-----5:R-:W-:-:S03]  /*20490*/  FADD R40, R29, R34 ;  /* 0x000000221d287221 */ /* 0x020fc60000000000 */
[----:B------:R2:W3:Y:S01]  /*204a0*/  MUFU.EX2 R34, R35 ;  /* 0x0000002300227308 */ /* 0x0004e20000000800 */
[----:B------:R-:W-:-:S04]  /*204b0*/  FADD R40, R32, R40 ;  /* 0x0000002820287221 */ /* 0x000fc80000000000 */
[----:B0-----:R-:W-:-:S04]  /*204c0*/  FADD R40, R31, R40 ;  /* 0x000000281f287221 */ /* 0x001fc80000000000 */
[----:B-1----:R-:W-:-:S04]  /*204d0*/  FADD R40, R36, R40 ;  /* 0x0000002824287221 */ /* 0x002fc80000000000 */
[----:B--2---:R-:W-:-:S04]  /*204e0*/  FADD R35, R33, R40 ;  /* 0x0000002821237221 */ /* 0x004fc80000000000 */
[----:B---3--:R-:W-:-:S05]  /*204f0*/  FADD R35, R34, R35 ;  /* 0x0000002322237221 */ /* 0x008fca0000000000 */
[----:B------:R-:W0:Y:S02]  /*20500*/  SHFL.BFLY PT, R40, R35, 0x10, 0x1f ;  /* 0x0e001f0023287f89 */ /* 0x000e2400000e0000 */
[----:B0-----:R-:W-:-:S05]  /*20510*/  FADD R40, R35, R40 ;  /* 0x0000002823287221 */ /* 0x001fca0000000000 */
[----:B------:R-:W-:Y:S01]  /*20520*/  @!P1 STS [R38+0x20000], R40 ;  /* 0x0200002826009388 */ /* 0x000fe20000000800 */
[----:B------:R-:W-:Y:S06]  /*20530*/  BAR.SYNC.DEFER_BLOCKING 0x0 ;  /* 0x0000000000007b1d */ /* 0x000fec0000010000 */
[----:B------:R-:W0:Y:S04]  /*20540*/  @!P2 LDS R141, [R39+0x20000] ;  /* 0x02000000278da984 */ /* 0x000e280000000800 */
[----:B0-----:R-:W0:Y:S02]  /*20550*/  SHFL.BFLY PT, R35, R141, 0x1, 0x1f ;  /* 0x0c201f008d237f89 */ /* 0x001e2400000e0000 */
[----:B0-----:R-:W-:-:S05]  /*20560*/  FADD R35, R141, R35 ;  /* 0x000000238d237221 */ /* 0x001fca0000000000 */
[----:B------:R0:W-:Y:S01]  /*20570*/  @P3 STS [R39+0x20000], R35 ;  /* 0x0200002327003388 */ /* 0x0001e20000000800 */
[----:B------:R-:W-:Y:S06]  /*20580*/  BAR.SYNC.DEFER_BLOCKING 0x0 ;  /* 0x0000000000007b1d */ /* 0x000fec0000010000 */
[----:B------:R-:W1:Y:S01]  /*20590*/  LDS R143, [R143+0x20000] ;  /* 0x020000008f8f7984 */ /* 0x000e620000000800 */
[----:B------:R-:W2:Y:S02]  /*205a0*/  SYNCS.PHASECHK.TRANS64.TRYWAIT P4, [UR7], R37 ;  /* 0x00000025ff0075a7 */ /* 0x000ea40008081107 */
[----:B012---:R-:W-:Y:S05]  /*205b0*/  @!P4 BRA `(.L_x_15) ;  /* 0x0000009800ccc947 */ /* 0x007fea0003800000 */
.L_x_24:
[----:B------:R-:W2:Y:S04]  /*205c0*/  LDL.64 R40, [R1+0x670] ;  /* 0x0006700001287983 */ /* 0x000ea80000100a00 */
[----:B------:R-:W3:Y:S04]  /*205d0*/  LDL R35, [R1+0x780] ;  /* 0x0007800001237983 */ /* 0x000ee80000100800 */
[----:B------:R-:W4:Y:S04]  /*205e0*/  LDL.64 R52, [R1+0x5f0] ;  /* 0x0005f00001347983 */ /* 0x000f280000100a00 */
[----:B------:R-:W5:Y:S04]  /*205f0*/  LDL.64 R42, [R1+0x5d0] ;  /* 0x0005d000012a7983 */ /* 0x000f680000100a00 */
        /* <DEDUP_REMOVED lines=47> */
[----:B--2---:R-:W-:Y:S01]  /*208f0*/  IMAD.WIDE R40, R0, 0x2, R40 ;  /* 0x0000000200287825 */ /* 0x004fe200078e0228 */
[----:B---3--:R-:W-:-:S04]  /*20900*/  R2UR UR7, R35 ;  /* 0x00000000230772ca */ /* 0x008fc800000e0000 */
[----:B------:R4:W2:Y:S01]  /*20910*/  LDG.E.U16 R35, desc[UR10][R40.64] ;  /* 0x0000000a28237981 */ /* 0x0008a2000c1e1500 */
[----:B-----5:R-:W-:-:S04]  /*20920*/  IMAD.WIDE R42, R0, 0x2, R42 ;  /* 0x00000002002a7825 */ /* 0x020fc800078e022a */
[C---:B----4-:R-:W-:Y:S02]  /*20930*/  IMAD.WIDE R40, R0.reuse, 0x2, R52 ;  /* 0x0000000200287825 */ /* 0x050fe400078e0234 */
[----:B------:R-:W3:Y:S04]  /*20940*/  LDL.64 R52, [R1+0x490] ;  /* 0x0004900001347983 */ /* 0x000ee80000100a00 */
[----:B------:R-:W4:Y:S04]  /*20950*/  LDG.E.U16 R40, desc[UR10][R40.64] ;  /* 0x0000000a28287981 */ /* 0x000f28000c1e1500 */
[----:B------:R0:W5:Y:S02]  /*20960*/  LDG.E.U16 R41, desc[UR10][R42.64] ;  /* 0x0000000a2a297981 */ /* 0x000164000c1e1500 */
[----:B0-----:R-:W-:-:S02]  /*20970*/  IMAD.WIDE R42, R0, 0x2, R58 ;  /* 0x00000002002a7825 */ /* 0x001fc400078e023a */
[----:B------:R-:W2:Y:S02]  /*20980*/  LDL.64 R58, [R1+0x410] ;  /* 0x00041000013a7983 */ /* 0x000ea40000100a00 */
[C---:B------:R-:W-:Y:S02]  /*20990*/  IMAD.WIDE R38, R0.reuse, 0x2, R38 ;  /* 0x0000000200267825 */ /* 0x040fe400078e0226 */
[----:B------:R-:W4:Y:S02]  /*209a0*/  LDG.E.U16 R42, desc[UR10][R42.64] ;  /* 0x0000000a2a2a7981 */ /* 0x000f24000c1e1500 */
[C---:B------:R-:W-:Y:S02]  /*209b0*/  IMAD.WIDE R44, R0.reuse, 0x2, R44 ;  /* 0x00000002002c7825 */ /* 0x040fe400078e022c */
[----:B------:R-:W4:Y:S02]  /*209c0*/  LDG.E.U16 R38, desc[UR10][R38.64] ;  /* 0x0000000a26267981 */ /* 0x000f24000c1e1500 */
[----:B------:R-:W-:-:S05]  /*209d0*/  IMAD.WIDE R50, R0, 0x2, R50 ;  /* 0x0000000200327825 */ /* 0x000fca00078e0232 */
[----:B------:R0:W4:Y:S01]  /*209e0*/  LDG.E.U16 R43, desc[UR10][R50.64] ;  /* 0x0000000a322b7981 */ /* 0x000122000c1e1500 */
[----:B------:R-:W-:-:S03]  /*209f0*/  IMAD.WIDE R48, R0, 0x2, R48 ;  /* 0x0000000200307825 */ /* 0x000fc600078e0230 */
[----:B------:R1:W4:Y:S01]  /*20a00*/  LDG.E.U16 R39, desc[UR10][R44.64] ;  /* 0x0000000a2c277981 */ /* 0x000322000c1e1500 */
[----:B0-----:R-:W-:-:S03]  /*20a10*/  IMAD.WIDE R50, R0, 0x2, R72 ;  /* 0x0000000200327825 */ /* 0x001fc600078e0248 */
[----:B------:R-:W4:Y:S01]  /*20a20*/  LDL.64 R72, [R1+0x310] ;  /* 0x0003100001487983 */ /* 0x000f220000100a00 */
[----:B-1----:R-:W-:-:S03]  /*20a30*/  IMAD.WIDE R44, R0, 0x2, R64 ;  /* 0x00000002002c7825 */ /* 0x002fc600078e0240 */
[----:B------:R-:W5:Y:S04]  /*20a40*/  LDL.64 R64, [R1+0x390] ;  /* 0x0003900001407983 */ /* 0x000f680000100a00 */
[----:B------:R-:W5:Y:S01]  /*20a50*/  LDG.E.U16 R44, desc[UR10][R44.64] ;  /* 0x0000000a2c2c7981 */ /* 0x000f62000c1e1500 */
[----:B------:R-:W-:-:S03]  /*20a60*/  IMAD.WIDE R46, R0, 0x2, R46 ;  /* 0x00000002002e7825 */ /* 0x000fc600078e022e */
[----:B------:R-:W5:Y:S04]  /*20a70*/  LDG.E.U16 R50, desc[UR10][R50.64] ;  /* 0x0000000a32327981 */ /* 0x000f68000c1e1500 */
[----:B------:R-:W5:Y:S04]  /*20a80*/  LDG.E.U16 R37, desc[UR10][R46.64] ;  /* 0x0000000a2e257981 */ /* 0x000f68000c1e1500 */
[----:B------:R0:W5:Y:S02]  /*20a90*/  LDG.E.U16 R45, desc[UR10][R48.64] ;  /* 0x0000000a302d7981 */ /* 0x000164000c1e1500 */
[----:B0-----:R-:W-:-:S02]  /*20aa0*/  IMAD.WIDE R48, R0, 0x2, R74 ;  /* 0x0000000200307825 */ /* 0x001fc400078e024a */
[----:B------:R-:W5:Y:S02]  /*20ab0*/  LDL.64 R74, [R1+0x2f0] ;  /* 0x0002f000014a7983 */ /* 0x000f640000100a00 */
[C---:B------:R-:W-:Y:S02]  /*20ac0*/  IMAD.WIDE R46, R0.reuse, 0x2, R62 ;  /* 0x00000002002e7825 */ /* 0x040fe400078e023e */
[----:B------:R-:W5:Y:S02]  /*20ad0*/  LDL.64 R62, [R1+0x350] ;  /* 0x00035000013e7983 */ /* 0x000f640000100a00 */
[C---:B------:R-:W-:Y:S02]  /*20ae0*/  IMAD.WIDE R56, R0.reuse, 0x2, R56 ;  /* 0x0000000200387825 */ /* 0x040fe400078e0238 */
[----:B------:R-:W5:Y:S02]  /*20af0*/  LDG.E.U16 R46, desc[UR10][R46.64] ;  /* 0x0000000a2e2e7981 */ /* 0x000f64000c1e1500 */
[----:B------:R-:W-:-:S02]  /*20b00*/  IMAD.WIDE R54, R0, 0x2, R54 ;  /* 0x0000000200367825 */ /* 0x000fc400078e0236 */
[----:B------:R-:W5:Y:S04]  /*20b10*/  LDG.E.U16 R48, desc[UR10][R48.64] ;  /* 0x0000000a30307981 */ /* 0x000f68000c1e1500 */
[----:B------:R0:W5:Y:S04]  /*20b20*/  LDG.E.U16 R47, desc[UR10][R56.64] ;  /* 0x0000000a382f7981 */ /* 0x000168000c1e1500 */
[----:B------:R1:W5:Y:S01]  /*20b30*/  LDG.E.U16 R49, desc[UR10][R54.64] ;  /* 0x0000000a36317981 */ /* 0x000362000c1e1500 */
[----:B0-----:R-:W-:-:S03]  /*20b40*/  IMAD.WIDE R56, R0, 0x2, R76 ;  /* 0x0000000200387825 */ /* 0x001fc600078e024c */
[----:B------:R-:W5:Y:S01]  /*20b50*/  LDL.64 R76, [R1+0x2b0] ;  /* 0x0002b000014c7983 */ /* 0x000f620000100a00 */
[----:B-1----:R-:W-:-:S03]  /*20b60*/  IMAD.WIDE R54, R0, 0x2, R68 ;  /* 0x0000000200367825 */ /* 0x002fc600078e0244 */
[----:B------:R-:W5:Y:S04]  /*20b70*/  LDL.64 R68, [R1+0x2d0] ;  /* 0x0002d00001447983 */ /* 0x000f680000100a00 */
[----:B------:R-:W5:Y:S01]  /*20b80*/  LDG.E.U16 R54, desc[UR10][R54.64] ;  /* 0x0000000a36367981 */ /* 0x000f62000c1e1500 */
[----:B------:R-:W-:-:S03]  /*20b90*/  IMAD.WIDE R60, R0, 0x2, R60 ;  /* 0x00000002003c7825 */ /* 0x000fc600078e023c */
[----:B------:R-:W5:Y:S01]  /*20ba0*/  LDG.E.U16 R56, desc[UR10][R56.64] ;  /* 0x0000000a38387981 */ /* 0x000f62000c1e1500 */
[----:B------:R-:W-:-:S05]  /*20bb0*/  IMAD.WIDE R66, R0, 0x2, R66 ;  /* 0x0000000200427825 */ /* 0x000fca00078e0242 */
[----:B------:R-:W5:Y:S01]  /*20bc0*/  LDG.E.U16 R57, desc[UR10][R66.64] ;  /* 0x0000000a42397981 */ /* 0x000f62000c1e1500 */
[----:B---3--:R-:W-:-:S05]  /*20bd0*/  IMAD.WIDE R52, R0, 0x2, R52 ;  /* 0x0000000200347825 */ /* 0x008fca00078e0234 */
[----:B------:R0:W3:Y:S02]  /*20be0*/  LDG.E.U16 R51, desc[UR10][R52.64] ;  /* 0x0000000a34337981 */ /* 0x0000e4000c1e1500 */
[C---:B0-----:R-:W-:Y:S02]  /*20bf0*/  IMAD.WIDE R52, R0.reuse, 0x2, R80 ;  /* 0x0000000200347825 */ /* 0x041fe400078e0250 */
[----:B------:R-:W3:Y:S04]  /*20c00*/  LDL.64 R80, [R1+0x290] ;  /* 0x0002900001507983 */ /* 0x000ee80000100a00 */
[----:B------:R-:W3:Y:S01]  /*20c10*/  LDG.E.U16 R52, desc[UR10][R52.64] ;  /* 0x0000000a34347981 */ /* 0x000ee2000c1e1500 */
[----:B--2---:R-:W-:-:S05]  /*20c20*/  IMAD.WIDE R58, R0, 0x2, R58 ;  /* 0x00000002003a7825 */ /* 0x004fca00078e023a */
[----:B------:R0:W2:Y:S04]  /*20c30*/  LDG.E.U16 R55, desc[UR10][R58.64] ;  /* 0x0000000a3a377981 */ /* 0x0000a8000c1e1500 */
[----:B------:R1:W2:Y:S01]  /*20c40*/  LDG.E.U16 R53, desc[UR10][R60.64] ;  /* 0x0000000a3c357981 */ /* 0x0002a2000c1e1500 */
[----:B0-----:R-:W-:-:S03]  /*20c50*/  IMAD.WIDE R58, R0, 0x2, R82 ;  /* 0x00000002003a7825 */ /* 0x001fc600078e0252 */
[----:B------:R-:W2:Y:S01]  /*20c60*/  LDL.64 R82, [R1+0x270] ;  /* 0x0002700001527983 */ /* 0x000ea20000100a00 */
[----:B-1----:R-:W-:-:S03]  /*20c70*/  IMAD.WIDE R60, R0, 0x2, R70 ;  /* 0x00000002003c7825 */ /* 0x002fc600078e0246 */
[----:B------:R-:W2:Y:S04]  /*20c80*/  LDL.64 R70, [R1+0x250] ;  /* 0x0002500001467983 */ /* 0x000ea80000100a00 */
[----:B------:R-:W2:Y:S01]  /*20c90*/  LDG.E.U16 R58, desc[UR10][R58.64] ;  /* 0x0000000a3a3a7981 */ /* 0x000ea2000c1e1500 */
[----:B----4-:R-:W-:-:S03]  /*20ca0*/  IMAD.WIDE R66, R0, 0x2, R72 ;  /* 0x0000000200427825 */ /* 0x010fc600078e0248 */
[----:B------:R-:W4:Y:S01]  /*20cb0*/  LDL.64 R72, [R1+0x210] ;  /* 0x0002100001487983 */ /* 0x000f220000100a00 */
[----:B-----5:R-:W-:-:S03]  /*20cc0*/  IMAD.WIDE R64, R0, 0x2, R64 ;  /* 0x0000000200407825 */ /* 0x020fc600078e0240 */
[----:B------:R-:W5:Y:S04]  /*20cd0*/  LDG.E.U16 R60, desc[UR10][R60.64] ;  /* 0x0000000a3c3c7981 */ /* 0x000f68000c1e1500 */
[----:B------:R0:W4:Y:S02]  /*20ce0*/  LDG.E.U16 R59, desc[UR10][R64.64] ;  /* 0x0000000a403b7981 */ /* 0x000124000c1e1500 */
[C---:B0-----:R-:W-:Y:S02]  /*20cf0*/  IMAD.WIDE R64, R0.reuse, 0x2, R74 ;  /* 0x0000000200407825 */ /* 0x041fe400078e024a */
[----:B------:R-:W5:Y:S02]  /*20d00*/  LDL.64 R74, [R1+0x1d0] ;  /* 0x0001d000014a7983 */ /* 0x000f640000100a00 */
[----:B------:R-:W-:-:S02]  /*20d10*/  IMAD.WIDE R62, R0, 0x2, R62 ;  /* 0x00000002003e7825 */ /* 0x000fc400078e023e */
[----:B------:R-:W5:Y:S04]  /*20d20*/  LDG.E.U16 R64, desc[UR10][R64.64] ;  /* 0x0000000a40407981 */ /* 0x000f68000c1e1500 */
[----:B------:R0:W5:Y:S02]  /*20d30*/  LDG.E.U16 R61, desc[UR10][R62.64] ;  /* 0x0000000a3e3d7981 */ /* 0x000164000c1e1500 */
[C---:B0-----:R-:W-:Y:S02]  /*20d40*/  IMAD.WIDE R62, R0.reuse, 0x2, R78 ;  /* 0x00000002003e7825 */ /* 0x041fe400078e024e */
[----:B------:R-:W5:Y:S04]  /*20d50*/  LDL.64 R78, [R1+0x150] ;  /* 0x00015000014e7983 */ /* 0x000f680000100a00 */
[----:B------:R-:W5:Y:S04]  /*20d60*/  LDG.E.U16 R62, desc[UR10][R62.64] ;  /* 0x0000000a3e3e7981 */ /* 0x000f68000c1e1500 */
[----:B------:R0:W5:Y:S02]  /*20d70*/  LDG.E.U16 R63, desc[UR10][R66.64] ;  /* 0x0000000a423f7981 */ /* 0x000164000c1e1500 */
[----:B0-----:R-:W-:-:S02]  /*20d80*/  IMAD.WIDE R66, R0, 0x2, R76 ;  /* 0x0000000200427825 */ /* 0x001fc400078e024c */
[----:B------:R-:W5:Y:S02]  /*20d90*/  LDL.64 R76, [R1+0x190] ;  /* 0x00019000014c7983 */ /* 0x000f640000100a00 */
[C---:B------:R-:W-:Y:S02]  /*20da0*/  IMAD.WIDE R68, R0.reuse, 0x2, R68 ;  /* 0x0000000200447825 */ /* 0x040fe400078e0244 */
[----:B------:R-:W5:Y:S04]  /*20db0*/  LDG.E.U16 R66, desc[UR10][R66.64] ;  /* 0x0000000a42427981 */ /* 0x000f68000c1e1500 */
[----:B------:R3:W5:Y:S02]  /*20dc0*/  LDG.E.U16 R65, desc[UR10][R68.64] ;  /* 0x0000000a44417981 */ /* 0x000764000c1e1500 */
[----:B---3--:R-:W-:-:S02]  /*20dd0*/  IMAD.WIDE R68, R0, 0x2, R80 ;  /* 0x0000000200447825 */ /* 0x008fc400078e0250 */
[----:B------:R-:W3:Y:S04]  /*20de0*/  LDL.64 R80, [R1+0x110] ;  /* 0x0001100001507983 */ /* 0x000ee80000100a00 */
[----:B------:R2:W3:Y:S02]  /*20df0*/  LDG.E.U16 R67, desc[UR10][R68.64] ;  /* 0x0000000a44437981 */ /* 0x0004e4000c1e1500 */
[C---:B--2---:R-:W-:Y:S02]  /*20e00*/  IMAD.WIDE R68, R0.reuse, 0x2, R82 ;  /* 0x0000000200447825 */ /* 0x044fe400078e0252 */
[----:B------:R-:W2:Y:S02]  /*20e10*/  LDL.64 R82, [R1+0xd0] ;  /* 0x0000d00001527983 */ /* 0x000ea40000100a00 */
[----:B------:R-:W-:-:S02]  /*20e20*/  IMAD.WIDE R70, R0, 0x2, R70 ;  /* 0x0000000200467825 */ /* 0x000fc400078e0246 */
[----:B------:R-:W2:Y:S04]  /*20e30*/  LDG.E.U16 R68, desc[UR10][R68.64] ;  /* 0x0000000a44447981 */ /* 0x000ea8000c1e1500 */
[----:B------:R0:W2:Y:S02]  /*20e40*/  LDG.E.U16 R69, desc[UR10][R70.64] ;  /* 0x0000000a46457981 */ /* 0x0000a4000c1e1500 */
[C---:B0-----:R-:W-:Y:S02]  /*20e50*/  IMAD.WIDE R70, R0.reuse, 0x2, R86 ;  /* 0x0000000200467825 */ /* 0x041fe400078e0256 */
[----:B------:R-:W2:Y:S02]  /*20e60*/  LDL.64 R86, [R1+0x50] ;  /* 0x0000500001567983 */ /* 0x000ea40000100a00 */
[----:B----4-:R-:W-:-:S02]  /*20e70*/  IMAD.WIDE R72, R0, 0x2, R72 ;  /* 0x0000000200487825 */ /* 0x010fc400078e0248 */
[----:B------:R-:W4:Y:S04]  /*20e80*/  LDG.E.U16 R70, desc[UR10][R70.64] ;  /* 0x0000000a46467981 */ /* 0x000f28000c1e1500 */
[----:B------:R0:W4:Y:S01]  /*20e90*/  LDG.E.U16 R71, desc[UR10][R72.64] ;  /* 0x0000000a48477981 */ /* 0x000122000c1e1500 */
[----:B-----5:R-:W-:-:S04]  /*20ea0*/  IMAD.WIDE R74, R0, 0x2, R74 ;  /* 0x00000002004a7825 */ /* 0x020fc800078e024a */
[C---:B0-----:R-:W-:Y:S02]  /*20eb0*/  IMAD.WIDE R72, R0.reuse, 0x2, R104 ;  /* 0x0000000200487825 */ /* 0x041fe400078e0268 */
[----:B------:R-:W5:Y:S04]  /*20ec0*/  LDL.64 R104, [R1+0x628] ;  /* 0x0006280001687983 */ /* 0x000f680000100a00 */
[----:B------:R-:W4:Y:S04]  /*20ed0*/  LDG.E.U16 R72, desc[UR10][R72.64] ;  /* 0x0000000a48487981 */ /* 0x000f28000c1e1500 */
[----:B------:R0:W4:Y:S02]  /*20ee0*/  LDG.E.U16 R73, desc[UR10][R74.64] ;  /* 0x0000000a4a497981 */ /* 0x000124000c1e1500 */
[----:B0-----:R-:W-:-:S02]  /*20ef0*/  IMAD.WIDE R74, R0, 0x2, R102 ;  /* 0x00000002004a7825 */ /* 0x001fc400078e0266 */
[----:B------:R-:W4:Y:S04]  /*20f00*/  LDL.64 R102, [R1+0x668] ;  /* 0x0006680001667983 */ /* 0x000f280000100a00 */
[----:B------:R-:W4:Y:S01]  /*20f10*/  LDG.E.U16 R74, desc[UR10][R74.64] ;  /* 0x0000000a4a4a7981 */ /* 0x000f22000c1e1500 */
[----:B------:R-:W-:-:S05]  /*20f20*/  IMAD.WIDE R76, R0, 0x2, R76 ;  /* 0x00000002004c7825 */ /* 0x000fca00078e024c */
[----:B------:R0:W4:Y:S01]  /*20f30*/  LDG.E.U16 R75, desc[UR10][R76.64] ;  /* 0x0000000a4c4b7981 */ /* 0x000122000c1e1500 */
[----:B------:R-:W-:-:S04]  /*20f40*/  IMAD.WIDE R78, R0, 0x2, R78 ;  /* 0x00000002004e7825 */ /* 0x000fc800078e024e */
[----:B0-----:R-:W-:-:S06]  /*20f50*/  IMAD.WIDE R76, R0, 0x2, R100 ;  /* 0x00000002004c7825 */ /* 0x001fcc00078e0264 */
[----:B------:R-:W4:Y:S04]  /*20f60*/  LDG.E.U16 R76, desc[UR10][R76.64] ;  /* 0x0000000a4c4c7981 */ /* 0x000f28000c1e1500 */
[----:B------:R0:W4:Y:S02]  /*20f70*/  LDG.E.U16 R77, desc[UR10][R78.64] ;  /* 0x0000000a4e4d7981 */ /* 0x000124000c1e1500 */
[----:B0-----:R-:W-:-:S06]  /*20f80*/  IMAD.WIDE R78, R0, 0x2, R98 ;  /* 0x00000002004e7825 */ /* 0x001fcc00078e0262 */
[----:B------:R-:W4:Y:S01]  /*20f90*/  LDG.E.U16 R78, desc[UR10][R78.64] ;  /* 0x0000000a4e4e7981 */ /* 0x000f22000c1e1500 */
[----:B------:R-:W-:-:S04]  /*20fa0*/  IMAD.WIDE R84, R0, 0x2, R84 ;  /* 0x0000000200547825 */ /* 0x000fc800078e0254 */
[----:B---3--:R-:W-:-:S05]  /*20fb0*/  IMAD.WIDE R80, R0, 0x2, R80 ;  /* 0x0000000200507825 */ /* 0x008fca00078e0250 */
[----:B------:R0:W3:Y:S02]  /*20fc0*/  LDG.E.U16 R79, desc[UR10][R80.64] ;  /* 0x0000000a504f7981 */ /* 0x0000e4000c1e1500 */
[----:B0-----:R-:W-:-:S06]  /*20fd0*/  IMAD.WIDE R80, R0, 0x2, R96 ;  /* 0x0000000200507825 */ /* 0x001fcc00078e0260 */
[----:B------:R-:W3:Y:S01]  /*20fe0*/  LDG.E.U16 R80, desc[UR10][R80.64] ;  /* 0x0000000a50507981 */ /* 0x000ee2000c1e1500 */
[----:B--2---:R-:W-:-:S05]  /*20ff0*/  IMAD.WIDE R82, R0, 0x2, R82 ;  /* 0x0000000200527825 */ /* 0x004fca00078e0252 */
[----:B------:R0:W2:Y:S02]  /*21000*/  LDG.E.U16 R81, desc[UR10][R82.64] ;  /* 0x0000000a52517981 */ /* 0x0000a4000c1e1500 */
[----:B0-----:R-:W-:-:S06]  /*21010*/  IMAD.WIDE R82, R0, 0x2, R94 ;  /* 0x0000000200527825 */ /* 0x001fcc00078e025e */
[----:B------:R-:W2:Y:S01]  /*21020*/  LDG.E.U16 R82, desc[UR10][R82.64] ;  /* 0x0000000a52527981 */ /* 0x000ea2000c1e1500 */
[----:B------:R-:W-:-:S03]  /*21030*/  IMAD.WIDE R86, R0, 0x2, R86 ;  /* 0x0000000200567825 */ /* 0x000fc600078e0256 */
[----:B------:R0:W2:Y:S02]  /*21040*/  LDG.E.U16 R83, desc[UR10][R84.64] ;  /* 0x0000000a54537981 */ /* 0x0000a4000c1e1500 */
[----:B0-----:R-:W-:-:S06]  /*21050*/  IMAD.WIDE R84, R0, 0x2, R92 ;  /* 0x0000000200547825 */ /* 0x001fcc00078e025c */
[----:B------:R-:W2:Y:S04]  /*21060*/  LDG.E.U16 R84, desc[UR10][R84.64] ;  /* 0x0000000a54547981 */ /* 0x000ea8000c1e1500 */
[----:B------:R0:W2:Y:S02]  /*21070*/  LDG.E.U16 R85, desc[UR10][R86.64] ;  /* 0x0000000a56557981 */ /* 0x0000a4000c1e1500 */
[----:B0-----:R-:W-:-:S05]  /*21080*/  IMAD.WIDE R86, R0, 0x2, R88 ;  /* 0x0000000200567825 */ /* 0x001fca00078e0258 */
        /* <DEDUP_REMOVED lines=27> */
[----:B----4-:R-:W-:-:S05]  /*21240*/  IMAD.WIDE R86, R0, 0x2, R102 ;  /* 0x0000000200567825 */ /* 0x010fca00078e0266 */
[----:B------:R0:W4:Y:S02]  /*21250*/  LDG.E.U16 R102, desc[UR10][R86.64] ;  /* 0x0000000a56667981 */ /* 0x000124000c1e1500 */
[C---:B0-----:R-:W-:Y:S02]  /*21260*/  IMAD.WIDE R86, R0.reuse, 0x2, R112 ;  /* 0x0000000200567825 */ /* 0x041fe400078e0270 */
[----:B------:R-:W2:Y:S04]  /*21270*/  LDL.64 R112, [R1+0x528] ;  /* 0x0005280001707983 */ /* 0x000ea80000100a00 */
[----:B------:R5:W3:Y:S02]  /*21280*/  LDG.E.U16 R103, desc[UR10][R86.64] ;  /* 0x0000000a56677981 */ /* 0x000ae4000c1e1500 */
[----:B-----5:R-:W-:-:S05]  /*21290*/  IMAD.WIDE R86, R0, 0x2, R104 ;  /* 0x0000000200567825 */ /* 0x020fca00078e0268 */
[----:B------:R0:W5:Y:S02]  /*212a0*/  LDG.E.U16 R104, desc[UR10][R86.64] ;  /* 0x0000000a56687981 */ /* 0x000164000c1e1500 */
[C---:B0-----:R-:W-:Y:S02]  /*212b0*/  IMAD.WIDE R86, R0.reuse, 0x2, R114 ;  /* 0x0000000200567825 */ /* 0x041fe400078e0272 */
[----:B------:R-:W3:Y:S04]  /*212c0*/  LDL.64 R114, [R1+0x4e8] ;  /* 0x0004e80001727983 */ /* 0x000ee80000100a00 */
[----:B------:R0:W4:Y:S02]  /*212d0*/  LDG.E.U16 R105, desc[UR10][R86.64] ;  /* 0x0000000a56697981 */ /* 0x000124000c1e1500 */
[----:B0-----:R-:W-:-:S05]  /*212e0*/  IMAD.WIDE R86, R0, 0x2, R106 ;  /* 0x0000000200567825 */ /* 0x001fca00078e026a */
[----:B------:R0:W4:Y:S02]  /*212f0*/  LDG.E.U16 R106, desc[UR10][R86.64] ;  /* 0x0000000a566a7981 */ /* 0x000124000c1e1500 */
[----:B0-----:R-:W-:-:S05]  /*21300*/  IMAD.WIDE R86, R0, 0x2, R108 ;  /* 0x0000000200567825 */ /* 0x001fca00078e026c */
[----:B------:R0:W4:Y:S02]  /*21310*/  LDG.E.U16 R108, desc[UR10][R86.64] ;  /* 0x0000000a566c7981 */ /* 0x000124000c1e1500 */
[C---:B0-----:R-:W-:Y:S02]  /*21320*/  IMAD.WIDE R86, R0.reuse, 0x2, R122 ;  /* 0x0000000200567825 */ /* 0x041fe400078e027a */
[----:B------:R-:W4:Y:S04]  /*21330*/  LDL.64 R122, [R1+0x4c8] ;  /* 0x0004c800017a7983 */ /* 0x000f280000100a00 */
[----:B------:R0:W5:Y:S02]  /*21340*/  LDG.E.U16 R107, desc[UR10][R86.64] ;  /* 0x0000000a566b7981 */ /* 0x000164000c1e1500 */
[----:B0-----:R-:W-:-:S02]  /*21350*/  IMAD.WIDE R86, R0, 0x2, R116 ;  /* 0x0000000200567825 */ /* 0x001fc400078e0274 */
[----:B------:R-:W5:Y:S04]  /*21360*/  LDL.64 R116, [R1+0x4a8] ;  /* 0x0004a80001747983 */ /* 0x000f680000100a00 */
[----:B------:R0:W5:Y:S02]  /*21370*/  LDG.E.U16 R109, desc[UR10][R86.64] ;  /* 0x0000000a566d7981 */ /* 0x000164000c1e1500 */
[----:B0-----:R-:W-:-:S05]  /*21380*/  IMAD.WIDE R86, R0, 0x2, R110 ;  /* 0x0000000200567825 */ /* 0x001fca00078e026e */
[----:B------:R0:W5:Y:S02]  /*21390*/  LDG.E.U16 R110, desc[UR10][R86.64] ;  /* 0x0000000a566e7981 */ /* 0x000164000c1e1500 */
[C---:B0-----:R-:W-:Y:S02]  /*213a0*/  IMAD.WIDE R86, R0.reuse, 0x2, R118 ;  /* 0x0000000200567825 */ /* 0x041fe400078e0276 */
[----:B------:R-:W5:Y:S04]  /*213b0*/  LDL.64 R118, [R1+0x468] ;  /* 0x0004680001767983 */ /* 0x000f680000100a00 */
[----:B------:R2:W5:Y:S02]  /*213c0*/  LDG.E.U16 R111, desc[UR10][R86.64] ;  /* 0x0000000a566f7981 */ /* 0x000564000c1e1500 */
[----:B--2---:R-:W-:-:S05]  /*213d0*/  IMAD.WIDE R86, R0, 0x2, R112 ;  /* 0x0000000200567825 */ /* 0x004fca00078e0270 */
[----:B------:R0:W2:Y:S02]  /*213e0*/  LDG.E.U16 R112, desc[UR10][R86.64] ;  /* 0x0000000a56707981 */ /* 0x0000a4000c1e1500 */
[C---:B0-----:R-:W-:Y:S02]  /*213f0*/  IMAD.WIDE R86, R0.reuse, 0x2, R120 ;  /* 0x0000000200567825 */ /* 0x041fe400078e0278 */
[----:B------:R-:W2:Y:S04]  /*21400*/  LDL.64 R120, [R1+0x428] ;  /* 0x0004280001787983 */ /* 0x000ea80000100a00 */
[----:B------:R3:W2:Y:S02]  /*21410*/  LDG.E.U16 R113, desc[UR10][R86.64] ;  /* 0x0000000a56717981 */ /* 0x0006a4000c1e1500 */
[----:B---3--:R-:W-:-:S05]  /*21420*/  IMAD.WIDE R86, R0, 0x2, R114 ;  /* 0x0000000200567825 */ /* 0x008fca00078e0272 */
[----:B------:R4:W3:Y:S02]  /*21430*/  LDG.E.U16 R114, desc[UR10][R86.64] ;  /* 0x0000000a56727981 */ /* 0x0008e4000c1e1500 */
[C---:B----4-:R-:W-:Y:S02]  /*21440*/  IMAD.WIDE R86, R0.reuse, 0x2, R122 ;  /* 0x0000000200567825 */ /* 0x050fe400078e027a */
[----:B------:R-:W4:Y:S04]  /*21450*/  LDL.64 R122, [R1+0x3e8] ;  /* 0x0003e800017a7983 */ /* 0x000f280000100a00 */
[----:B------:R5:W3:Y:S02]  /*21460*/  LDG.E.U16 R115, desc[UR10][R86.64] ;  /* 0x0000000a56737981 */ /* 0x000ae4000c1e1500 */
[----:B-----5:R-:W-:-:S05]  /*21470*/  IMAD.WIDE R86, R0, 0x2, R116 ;  /* 0x0000000200567825 */ /* 0x020fca00078e0274 */
[----:B------:R0:W5:Y:S02]  /*21480*/  LDG.E.U16 R116, desc[UR10][R86.64] ;  /* 0x0000000a56747981 */ /* 0x000164000c1e1500 */
[C---:B0-----:R-:W-:Y:S02]  /*21490*/  IMAD.WIDE R86, R0.reuse, 0x2, R124 ;  /* 0x0000000200567825 */ /* 0x041fe400078e027c */
[----:B------:R-:W3:Y:S04]  /*214a0*/  LDL.64 R124, [R1+0x3a8] ;  /* 0x0003a800017c7983 */ /* 0x000ee80000100a00 */
        /* <DEDUP_REMOVED lines=11> */
[----:B----4-:R-:W-:-:S05]  /*21560*/  IMAD.WIDE R86, R0, 0x2, R122 ;  /* 0x0000000200567825 */ /* 0x010fca00078e027a */
[----:B------:R0:W4:Y:S02]  /*21570*/  LDG.E.U16 R122, desc[UR10][R86.64] ;  /* 0x0000000a567a7981 */ /* 0x000124000c1e1500 */
[C---:B0-----:R-:W-:Y:S02]  /*21580*/  IMAD.WIDE R86, R0.reuse, 0x2, R130 ;  /* 0x0000000200567825 */ /* 0x041fe400078e0282 */
[----:B------:R-:W2:Y:S04]  /*21590*/  LDL.64 R130, [R1+0x2e8] ;  /* 0x0002e80001827983 */ /* 0x000ea80000100a00 */
[----:B------:R3:W2:Y:S02]  /*215a0*/  LDG.E.U16 R123, desc[UR10][R86.64] ;  /* 0x0000000a567b7981 */ /* 0x0006a4000c1e1500 */
[----:B---3--:R-:W-:-:S05]  /*215b0*/  IMAD.WIDE R86, R0, 0x2, R124 ;  /* 0x0000000200567825 */ /* 0x008fca00078e027c */
[----:B------:R0:W3:Y:S02]  /*215c0*/  LDG.E.U16 R124, desc[UR10][R86.64] ;  /* 0x0000000a567c7981 */ /* 0x0000e4000c1e1500 */
[C---:B0-----:R-:W-:Y:S02]  /*215d0*/  IMAD.WIDE R86, R0.reuse, 0x2, R222 ;  /* 0x0000000200567825 */ /* 0x041fe400078e02de */
[----:B------:R-:W2:Y:S04]  /*215e0*/  LDL.64 R222, [R1+0x288] ;  /* 0x0002880001de7983 */ /* 0x000ea80000100a00 */
[----:B------:R5:W2:Y:S02]  /*215f0*/  LDG.E.U16 R125, desc[UR10][R86.64] ;  /* 0x0000000a567d7981 */ /* 0x000aa4000c1e1500 */
[----:B-----5:R-:W-:-:S05]  /*21600*/  IMAD.WIDE R86, R0, 0x2, R126 ;  /* 0x0000000200567825 */ /* 0x020fca00078e027e */
[----:B------:R0:W5:Y:S04]  /*21610*/  LDG.E.U16 R126, desc[UR10][R86.64] ;  /* 0x0000000a567e7981 */ /* 0x000168000c1e1500 */
[----:B------:R-:W0:Y:S02]  /*21620*/  LDL.64 R86, [R1+0x348] ;  /* 0x0003480001567983 */ /* 0x000e240000100a00 */
[----:B0-----:R-:W-:-:S05]  /*21630*/  IMAD.WIDE R86, R0, 0x2, R86 ;  /* 0x0000000200567825 */ /* 0x001fca00078e0256 */
[----:B------:R2:W3:Y:S02]  /*21640*/  LDG.E.U16 R127, desc[UR10][R86.64] ;  /* 0x0000000a567f7981 */ /* 0x0004e4000c1e1500 */
[----:B--2---:R-:W-:-:S05]  /*21650*/  IMAD.WIDE R86, R0, 0x2, R128 ;  /* 0x0000000200567825 */ /* 0x004fca00078e0280 */
[----:B------:R0:W2:Y:S04]  /*21660*/  LDG.E.U16 R128, desc[UR10][R86.64] ;  /* 0x0000000a56807981 */ /* 0x0000a8000c1e1500 */
[----:B------:R-:W0:Y:S02]  /*21670*/  LDL.64 R86, [R1+0x308] ;  /* 0x0003080001567983 */ /* 0x000e240000100a00 */
[----:B0-----:R-:W-:-:S05]  /*21680*/  IMAD.WIDE R86, R0, 0x2, R86 ;  /* 0x0000000200567825 */ /* 0x001fca00078e0256 */
[----:B------:R0:W2:Y:S02]  /*21690*/  LDG.E.U16 R129, desc[UR10][R86.64] ;  /* 0x0000000a56817981 */ /* 0x0000a4000c1e1500 */
[----:B0-----:R-:W-:-:S05]  /*216a0*/  IMAD.WIDE R86, R0, 0x2, R130 ;  /* 0x0000000200567825 */ /* 0x001fca00078e0282 */
[----:B------:R0:W2:Y:S04]  /*216b0*/  LDG.E.U16 R130, desc[UR10][R86.64] ;  /* 0x0000000a56827981 */ /* 0x0000a8000c1e1500 */
[----:B------:R-:W0:Y:S04]  /*216c0*/  LDL.64 R86, [R1+0x2c8] ;  /* 0x0002c80001567983 */ /* 0x000e280000100a00 */
[----:B------:R-:W-:Y:S04]  /*216d0*/  STS.U16 [R132+UR9+0x40800], R38 ;  /* 0x0408002684007988 */ /* 0x000fe80008000409 */
[----:B------:R1:W-:Y:S04]  /*216e0*/  STS.U16 [R132+UR9+0x40c00], R39 ;  /* 0x040c002784007988 */ /* 0x0003e80008000409 */
[----:B------:R-:W-:Y:S04]  /*216f0*/  STS.U16 [R132+UR9+0x43000], R48 ;  /* 0x0430003084007988 */ /* 0x000fe80008000409 */
[----:B-1----:R-:W2:Y:S04]  /*21700*/  LDL.64 R38, [R1+0x228] ;  /* 0x0002280001267983 */ /* 0x002ea80000100a00 */
[----:B------:R1:W-:Y:S04]  /*21710*/  STS.U16 [R132+UR9+0x43400], R49 ;  /* 0x0434003184007988 */ /* 0x0003e80008000409 */
[----:B-1----:R-:W2:Y:S01]  /*21720*/  LDL.64 R48, [R1+0x208] ;  /* 0x0002080001307983 */ /* 0x002ea20000100a00 */
[----:B0-----:R-:W-:-:S05]  /*21730*/  IMAD.WIDE R86, R0, 0x2, R86 ;  /* 0x0000000200567825 */ /* 0x001fca00078e0256 */
[----:B------:R-:W3:Y:S04]  /*21740*/  LDG.E.U16 R197, desc[UR10][R86.64] ;  /* 0x0000000a56c57981 */ /* 0x000ee8000c1e1500 */
[----:B------:R-:W3:Y:S04]  /*21750*/  LDL.64 R86, [R1+0x2a8] ;  /* 0x0002a80001567983 */ /* 0x000ee80000100a00 */
[----:B------:R-:W-:Y:S04]  /*21760*/  STS.U16 [R132+UR9+0x41000], R40 ;  /* 0x0410002884007988 */ /* 0x000fe80008000409 */
[----:B------:R0:W-:Y:S04]  /*21770*/  STS.U16 [R132+UR9+0x41400], R41 ;  /* 0x0414002984007988 */ /* 0x0001e80008000409 */
[----:B------:R-:W-:Y:S04]  /*21780*/  STS.U16 [R132+UR9+0x42000], R44 ;  /* 0x0420002c84007988 */ /* 0x000fe80008000409 */
[----:B0-----:R-:W4:Y:S04]  /*21790*/  LDL.64 R40, [R1+0x1e8] ;  /* 0x0001e80001287983 */ /* 0x001f280000100a00 */
[----:B------:R0:W-:Y:S04]  /*217a0*/  STS.U16 [R132+UR9+0x42400], R45 ;  /* 0x0424002d84007988 */ /* 0x0001e80008000409 */
[----:B------:R-:W-:Y:S04]  /*217b0*/  STS.U16 [R132+UR9+0x44000], R52 ;  /* 0x0440003484007988 */ /* 0x000fe80008000409 */
[----:B------:R1:W-:Y:S04]  /*217c0*/  STS.U16 [R132+UR9+0x44400], R53 ;  /* 0x0444003584007988 */ /* 0x0003e80008000409 */
[----:B0-----:R-:W4:Y:S04]  /*217d0*/  LDL.64 R44, [R1+0x1c8] ;  /* 0x0001c800012c7983 */ /* 0x001f280000100a00 */
[----:B------:R-:W-:Y:S04]  /*217e0*/  STS.U16 [R132+UR9+0x41800], R42 ;  /* 0x0418002a84007988 */ /* 0x000fe80008000409 */
[----:B------:R0:W-:Y:S04]  /*217f0*/  STS.U16 [R132+UR9+0x41c00], R43 ;  /* 0x041c002b84007988 */ /* 0x0001e80008000409 */
[----:B-1----:R-:W4:Y:S04]  /*21800*/  LDL.64 R52, [R1+0xc8] ;  /* 0x0000c80001347983 */ /* 0x002f280000100a00 */
[----:B------:R-:W-:Y:S04]  /*21810*/  STS.U16 [R132+UR9+0x43800], R50 ;  /* 0x0438003284007988 */ /* 0x000fe80008000409 */
[----:B0-----:R-:W5:Y:S04]  /*21820*/  LDL.64 R42, [R1+0x1a8] ;  /* 0x0001a800012a7983 */ /* 0x001f680000100a00 */
[----:B------:R0:W-:Y:S04]  /*21830*/  STS.U16 [R132+UR9+0x43c00], R51 ;  /* 0x043c003384007988 */ /* 0x0001e80008000409 */
[----:B------:R-:W-:Y:S04]  /*21840*/  STS.U16 [R132+UR9+0x44800], R54 ;  /* 0x0448003684007988 */ /* 0x000fe80008000409 */
[----:B------:R1:W-:Y:S04]  /*21850*/  STS.U16 [R132+UR9+0x44c00], R55 ;  /* 0x044c003784007988 */ /* 0x0003e80008000409 */
[----:B0-----:R-:W5:Y:S04]  /*21860*/  LDL.64 R50, [R1+0xa8] ;  /* 0x0000a80001327983 */ /* 0x001f680000100a00 */
[----:B------:R-:W-:Y:S04]  /*21870*/  STS.U16 [R132+UR9+0x46800], R62 ;  /* 0x0468003e84007988 */ /* 0x000fe80008000409 */
[----:B------:R0:W-:Y:S04]  /*21880*/  STS.U16 [R132+UR9+0x46c00], R63 ;  /* 0x046c003f84007988 */ /* 0x0001e80008000409 */
[----:B-1----:R-:W5:Y:S04]  /*21890*/  LDL.64 R54, [R1+0x88] ;  /* 0x0000880001367983 */ /* 0x002f680000100a00 */
[----:B------:R-:W-:Y:S04]  /*218a0*/  STS.U16 [R132+UR9+0x45000], R56 ;  /* 0x0450003884007988 */ /* 0x000fe80008000409 */
[----:B0-----:R-:W5:Y:S04]  /*218b0*/  LDL.64 R62, [R1+0x68] ;  /* 0x00006800013e7983 */ /* 0x001f680000100a00 */
[----:B------:R0:W-:Y:S04]  /*218c0*/  STS.U16 [R132+UR9+0x45400], R57 ;  /* 0x0454003984007988 */ /* 0x0001e80008000409 */
        /* <DEDUP_REMOVED lines=15> */
[----:B0-----:R-:W5:Y:S04]  /*219c0*/  LDL.64 R64, [R1+0x108] ;  /* 0x0001080001407983 */ /* 0x001f680000100a00 */
[----:B------:R-:W-:Y:S04]  /*219d0*/  STS.U16 [R132+UR9+0x52800], R78 ;  /* 0x0528004e84007988 */ /* 0x000fe80008000409 */
[----:B------:R0:W-:Y:S01]  /*219e0*/  STS.U16 [R132+UR9+0x52c00], R79 ;  /* 0x052c004f84007988 */ /* 0x0001e20008000409 */
[----:B--2---:R-:W-:-:S03]  /*219f0*/  IMAD.WIDE R38, R0, 0x2, R38 ;  /* 0x0000000200267825 */ /* 0x004fc600078e0226 */
[----:B------:R-:W-:Y:S04]  /*21a00*/  STS.U16 [R132+UR9+0x55800], R92 ;  /* 0x0558005c84007988 */ /* 0x000fe80008000409 */
[----:B0-----:R-:W2:Y:S04]  /*21a10*/  LDL.64 R78, [R1+0x660] ;  /* 0x00066000014e7983 */ /* 0x001ea80000100a00 */
[----:B------:R0:W-:Y:S04]  /*21a20*/  STS.U16 [R132+UR9+0x55c00], R93 ;  /* 0x055c005d84007988 */ /* 0x0001e80008000409 */
[----:B------:R1:W-:Y:S04]  /*21a30*/  STS.U16 [R132+UR9+0x40400], R37 ;  /* 0x0404002584007988 */ /* 0x0003e80008000409 */
[----:B0-----:R-:W2:Y:S04]  /*21a40*/  LDL.64 R92, [R1+0x640] ;  /* 0x00064000015c7983 */ /* 0x001ea80000100a00 */
[----:B-1----:R0:W2:Y:S04]  /*21a50*/  LDG.E.U16 R37, desc[UR10][R38.64] ;  /* 0x0000000a26257981 */ /* 0x0020a8000c1e1500 */
[----:B------:R-:W-:Y:S04]  /*21a60*/  STS.U16 [R132+UR9+0x53000], R80 ;  /* 0x0530005084007988 */ /* 0x000fe80008000409 */
[----:B------:R1:W-:Y:S01]  /*21a70*/  STS.U16 [R132+UR9+0x53400], R81 ;  /* 0x0534005184007988 */ /* 0x0003e20008000409 */
[----:B0-----:R-:W-:-:S03]  /*21a80*/  IMAD.WIDE R38, R0, 0x2, R48 ;  /* 0x0000000200267825 */ /* 0x001fc600078e0230 */
[----:B------:R-:W2:Y:S04]  /*21a90*/  LDL.64 R48, [R1+0xe8] ;  /* 0x0000e80001307983 */ /* 0x000ea80000100a00 */
[----:B------:R-:W-:Y:S04]  /*21aa0*/  STS.U16 [R132+UR9+0x56000], R94 ;  /* 0x0560005e84007988 */ /* 0x000fe80008000409 */
[----:B-1----:R-:W2:Y:S04]  /*21ab0*/  LDL.64 R80, [R1+0x620] ;  /* 0x0006200001507983 */ /* 0x002ea80000100a00 */
[----:B------:R0:W-:Y:S04]  /*21ac0*/  STS.U16 [R132+UR9+0x56400], R95 ;  /* 0x0564005f84007988 */ /* 0x0001e80008000409 */
[----:B------:R-:W-:Y:S04]  /*21ad0*/  STS.U16 [R132+UR9+0x53800], R82 ;  /* 0x0538005284007988 */ /* 0x000fe80008000409 */
[----:B------:R1:W-:Y:S04]  /*21ae0*/  STS.U16 [R132+UR9+0x53c00], R83 ;  /* 0x053c005384007988 */ /* 0x0003e80008000409 */
[----:B0-----:R-:W2:Y:S04]  /*21af0*/  LDL.64 R94, [R1+0x600] ;  /* 0x00060000015e7983 */ /* 0x001ea80000100a00 */
[----:B------:R-:W-:Y:S04]  /*21b00*/  STS.U16 [R132+UR9+0x51000], R72 ;  /* 0x0510004884007988 */ /* 0x000fe80008000409 */
[----:B-1----:R-:W2:Y:S04]  /*21b10*/  LDL.64 R82, [R1+0x5e0] ;  /* 0x0005e00001527983 */ /* 0x002ea80000100a00 */
[----:B------:R0:W-:Y:S04]  /*21b20*/  STS.U16 [R132+UR9+0x51400], R73 ;  /* 0x0514004984007988 */ /* 0x0001e80008000409 */
[----:B------:R-:W-:Y:S04]  /*21b30*/  STS.U16 [R132+UR9+0x54000], R84 ;  /* 0x0540005484007988 */ /* 0x000fe80008000409 */
[----:B------:R1:W-:Y:S04]  /*21b40*/  STS.U16 [R132+UR9+0x54400], R85 ;  /* 0x0544005584007988 */ /* 0x0003e80008000409 */
[----:B0-----:R-:W2:Y:S04]  /*21b50*/  LDL.64 R72, [R1+0x5c0] ;  /* 0x0005c00001487983 */ /* 0x001ea80000100a00 */
[----:B------:R-:W2:Y:S04]  /*21b60*/  LDG.E.U16 R38, desc[UR10][R38.64] ;  /* 0x0000000a26267981 */ /* 0x000ea8000c1e1500 */
[----:B-1----:R-:W2:Y:S01]  /*21b70*/  LDL.64 R84, [R1+0x5a0] ;  /* 0x0005a00001547983 */ /* 0x002ea20000100a00 */
[----:B---3--:R-:W-:-:S05]  /*21b80*/  IMAD.WIDE R86, R0, 0x2, R86 ;  /* 0x0000000200567825 */ /* 0x008fca00078e0256 */
[----:B------:R0:W3:Y:S02]  /*21b90*/  LDG.E.U16 R131, desc[UR10][R86.64] ;  /* 0x0000000a56837981 */ /* 0x0000e4000c1e1500 */
[----:B0-----:R-:W-:-:S05]  /*21ba0*/  IMAD.WIDE R86, R0, 0x2, R222 ;  /* 0x0000000200567825 */ /* 0x001fca00078e02de */
[----:B------:R0:W3:Y:S02]  /*21bb0*/  LDG.E.U16 R223, desc[UR10][R86.64] ;  /* 0x0000000a56df7981 */ /* 0x0000e4000c1e1500 */
[C---:B0-----:R-:W-:Y:S02]  /*21bc0*/  IMAD.WIDE R86, R0.reuse, 0x2, R250 ;  /* 0x0000000200567825 */ /* 0x041fe400078e02fa */
[----:B------:R-:W3:Y:S04]  /*21bd0*/  LDL.64 R250, [R1+0x188] ;  /* 0x0001880001fa7983 */ /* 0x000ee80000100a00 */
[----:B------:R0:W3:Y:S02]  /*21be0*/  LDG.E.U16 R222, desc[UR10][R86.64] ;  /* 0x0000000a56de7981 */ /* 0x0000e4000c1e1500 */
[----:B0-----:R-:W-:-:S02]  /*21bf0*/  IMAD.WIDE R86, R0, 0x2, R246 ;  /* 0x0000000200567825 */ /* 0x001fc400078e02f6 */
[----:B------:R-:W3:Y:S02]  /*21c00*/  LDL.64 R246, [R1+0x168] ;  /* 0x0001680001f67983 */ /* 0x000ee40000100a00 */
[C---:B----4-:R-:W-:Y:S02]  /*21c10*/  IMAD.WIDE R40, R0.reuse, 0x2, R40 ;  /* 0x0000000200287825 */ /* 0x050fe400078e0228 */
[----:B------:R0:W-:Y:S02]  /*21c20*/  STS.U16 [R132+UR9+0x40000], R35 ;  /* 0x0400002384007988 */ /* 0x0001e40008000409 */
[C---:B------:R-:W-:Y:S02]  /*21c30*/  IMAD.WIDE R52, R0.reuse, 0x2, R52 ;  /* 0x0000000200347825 */ /* 0x040fe400078e0234 */
[----:B------:R1:W4:Y:S02]  /*21c40*/  LDG.E.U16 R39, desc[UR10][R40.64] ;  /* 0x0000000a28277981 */ /* 0x000324000c1e1500 */
[----:B-----5:R-:W-:-:S02]  /*21c50*/  IMAD.WIDE R42, R0, 0x2, R42 ;  /* 0x00000002002a7825 */ /* 0x020fc400078e022a */
[----:B------:R-:W-:Y:S04]  /*21c60*/  STS.U16 [R132+UR9+0x51800], R74 ;  /* 0x0518004a84007988 */ /* 0x000fe80008000409 */
[----:B0-----:R0:W5:Y:S01]  /*21c70*/  LDG.E.U16 R35, desc[UR10][R52.64] ;  /* 0x0000000a34237981 */ /* 0x001162000c1e1500 */
[----:B-1----:R-:W-:-:S03]  /*21c80*/  IMAD.WIDE R40, R0, 0x2, R44 ;  /* 0x0000000200287825 */ /* 0x002fc600078e022c */
[----:B------:R1:W-:Y:S01]  /*21c90*/  STS.U16 [R132+UR9+0x51c00], R75 ;  /* 0x051c004b84007988 */ /* 0x0003e20008000409 */
[----:B------:R-:W-:-:S03]  /*21ca0*/  IMAD.WIDE R50, R0, 0x2, R50 ;  /* 0x0000000200327825 */ /* 0x000fc600078e0232 */
[----:B------:R-:W4:Y:S04]  /*21cb0*/  LDG.E.U16 R40, desc[UR10][R40.64] ;  /* 0x0000000a28287981 */ /* 0x000f28000c1e1500 */
[----:B------:R-:W4:Y:S04]  /*21cc0*/  LDG.E.U16 R50, desc[UR10][R50.64] ;  /* 0x0000000a32327981 */ /* 0x000f28000c1e1500 */
[----:B-1----:R-:W4:Y:S01]  /*21cd0*/  LDL.64 R74, [R1+0x580] ;  /* 0x00058000014a7983 */ /* 0x002f220000100a00 */
[----:B------:R-:W-:-:S03]  /*21ce0*/  IMAD.WIDE R54, R0, 0x2, R54 ;  /* 0x0000000200367825 */ /* 0x000fc600078e0236 */
[----:B------:R-:W4:Y:S04]  /*21cf0*/  LDG.E.U16 R41, desc[UR10][R42.64] ;  /* 0x0000000a2a297981 */ /* 0x000f28000c1e1500 */
[----:B------:R1:W4:Y:S01]  /*21d00*/  LDG.E.U16 R51, desc[UR10][R54.64] ;  /* 0x0000000a36337981 */ /* 0x000322000c1e1500 */
[----:B0-----:R-:W-:-:S03]  /*21d10*/  IMAD.WIDE R52, R0, 0x2, R62 ;  /* 0x0000000200347825 */ /* 0x001fc600078e023e */
[----:B------:R-:W-:Y:S04]  /*21d20*/  STS.U16 [R132+UR9+0x55000], R90 ;  /* 0x0550005a84007988 */ /* 0x000fe80008000409 */
[----:B------:R-:W4:Y:S01]  /*21d30*/  LDG.E.U16 R52, desc[UR10][R52.64] ;  /* 0x0000000a34347981 */ /* 0x000f22000c1e1500 */
[----:B------:R-:W-:-:S03]  /*21d40*/  IMAD.WIDE R56, R0, 0x2, R56 ;  /* 0x0000000200387825 */ /* 0x000fc600078e0238 */
[----:B------:R0:W-:Y:S04]  /*21d50*/  STS.U16 [R132+UR9+0x55400], R91 ;  /* 0x0554005b84007988 */ /* 0x0001e80008000409 */
[----:B------:R1:W4:Y:S01]  /*21d60*/  LDG.E.U16 R53, desc[UR10][R56.64] ;  /* 0x0000000a38357981 */ /* 0x000322000c1e1500 */
[----:B------:R-:W-:-:S03]  /*21d70*/  IMAD.WIDE R62, R0, 0x2, R216 ;  /* 0x00000002003e7825 */ /* 0x000fc600078e02d8 */
[----:B------:R-:W4:Y:S04]  /*21d80*/  LDG.E.U16 R86, desc[UR10][R86.64] ;  /* 0x0000000a56567981 */ /* 0x000f28000c1e1500 */
[----:B0-----:R-:W4:Y:S01]  /*21d90*/  LDL.64 R90, [R1+0x560] ;  /* 0x00056000015a7983 */ /* 0x001f220000100a00 */
[----:B-1----:R-:W-:-:S04]  /*21da0*/  IMAD.WIDE R54, R0, 0x2, R60 ;  /* 0x0000000200367825 */ /* 0x002fc800078e023c */
[C---:B------:R-:W-:Y:S02]  /*21db0*/  IMAD.WIDE R56, R0.reuse, 0x2, R242 ;  /* 0x0000000200387825 */ /* 0x040fe400078e02f2 */
[----:B------:R-:W4:Y:S02]  /*21dc0*/  LDG.E.U16 R54, desc[UR10][R54.64] ;  /* 0x0000000a36367981 */ /* 0x000f24000c1e1500 */
[C---:B------:R-:W-:Y:S02]  /*21dd0*/  IMAD.WIDE R60, R0.reuse, 0x2, R234 ;  /* 0x00000002003c7825 */ /* 0x040fe400078e02ea */
[----:B------:R-:W4:Y:S02]  /*21de0*/  LDG.E.U16 R56, desc[UR10][R56.64] ;  /* 0x0000000a38387981 */ /* 0x000f24000c1e1500 */
[----:B------:R-:W-:-:S05]  /*21df0*/  IMAD.WIDE R58, R0, 0x2, R58 ;  /* 0x00000002003a7825 */ /* 0x000fca00078e023a */
[----:B------:R0:W4:Y:S04]  /*21e00*/  LDG.E.U16 R55, desc[UR10][R58.64] ;  /* 0x0000000a3a377981 */ /* 0x000128000c1e1500 */
[----:B------:R1:W4:Y:S01]  /*21e10*/  LDG.E.U16 R57, desc[UR10][R60.64] ;  /* 0x0000000a3c397981 */ /* 0x000322000c1e1500 */
[----:B0-----:R-:W-:-:S04]  /*21e20*/  IMAD.WIDE R58, R0, 0x2, R226 ;  /* 0x00000002003a7825 */ /* 0x001fc800078e02e2 */
[C---:B------:R-:W-:Y:S01]  /*21e30*/  IMAD.WIDE R46, R0.reuse, 0x2, R46 ;  /* 0x00000002002e7825 */ /* 0x040fe200078e022e */
[----:B------:R-:W-:Y:S03]  /*21e40*/  STS.U16 [R132+UR9+0x52000], R76 ;  /* 0x0520004c84007988 */ /* 0x000fe60008000409 */
[C---:B-1----:R-:W-:Y:S01]  /*21e50*/  IMAD.WIDE R60, R0.reuse, 0x2, R208 ;  /* 0x00000002003c7825 */ /* 0x042fe200078e02d0 */
[----:B------:R0:W-:Y:S04]  /*21e60*/  STS.U16 [R132+UR9+0x52400], R77 ;  /* 0x0524004d84007988 */ /* 0x0001e80008000409 */
[----:B------:R-:W4:Y:S04]  /*21e70*/  LDG.E.U16 R58, desc[UR10][R58.64] ;  /* 0x0000000a3a3a7981 */ /* 0x000f28000c1e1500 */
[----:B------:R-:W4:Y:S04]  /*21e80*/  LDG.E.U16 R60, desc[UR10][R60.64] ;  /* 0x0000000a3c3c7981 */ /* 0x000f28000c1e1500 */
[----:B0-----:R-:W4:Y:S04]  /*21e90*/  LDL.64 R76, [R1+0x540] ;  /* 0x00054000014c7983 */ /* 0x001f280000100a00 */
[----:B------:R0:W4:Y:S04]  /*21ea0*/  LDG.E.U16 R59, desc[UR10][R62.64] ;  /* 0x0000000a3e3b7981 */ /* 0x000128000c1e1500 */
[----:B------:R-:W-:Y:S01]  /*21eb0*/  STS.U16 [R132+UR9+0x54800], R88 ;  /* 0x0548005884007988 */ /* 0x000fe20008000409 */
[----:B0-----:R-:W-:-:S03]  /*21ec0*/  IMAD.WIDE R62, R0, 0x2, R190 ;  /* 0x00000002003e7825 */ /* 0x001fc600078e02be */
[----:B------:R0:W-:Y:S04]  /*21ed0*/  STS.U16 [R132+UR9+0x54c00], R89 ;  /* 0x054c005984007988 */ /* 0x0001e80008000409 */
[----:B------:R-:W4:Y:S04]  /*21ee0*/  LDG.E.U16 R62, desc[UR10][R62.64] ;  /* 0x0000000a3e3e7981 */ /* 0x000f28000c1e1500 */
[----:B0-----:R-:W4:Y:S04]  /*21ef0*/  LDL.64 R88, [R1+0x520] ;  /* 0x0005200001587983 */ /* 0x001f280000100a00 */
[----:B------:R-:W-:Y:S04]  /*21f00*/  STS.U16 [R132+UR9+0x50000], R68 ;  /* 0x0500004484007988 */ /* 0x000fe80008000409 */
[----:B------:R0:W-:Y:S02]  /*21f10*/  STS.U16 [R132+UR9+0x50400], R69 ;  /* 0x0504004584007988 */ /* 0x0001e40008000409 */
[----:B0-----:R-:W-:-:S02]  /*21f20*/  IMAD.WIDE R68, R0, 0x2, R158 ;  /* 0x0000000200447825 */ /* 0x001fc400078e029e */
[----:B------:R-:W-:Y:S02]  /*21f30*/  STS.U16 [R132+UR9+0x50800], R70 ;  /* 0x0508004684007988 */ /* 0x000fe40008000409 */
[C---:B--2---:R-:W-:Y:S02]  /*21f40*/  IMAD.WIDE R48, R0.reuse, 0x2, R48 ;  /* 0x0000000200307825 */ /* 0x044fe400078e0230 */
[----:B------:R0:W-:Y:S04]  /*21f50*/  STS.U16 [R132+UR9+0x50c00], R71 ;  /* 0x050c004784007988 */ /* 0x0001e80008000409 */
[----:B------:R-:W2:Y:S01]  /*21f60*/  LDG.E.U16 R48, desc[UR10][R48.64] ;  /* 0x0000000a30307981 */ /* 0x000ea2000c1e1500 */
[----:B0-----:R-:W-:-:S05]  /*21f70*/  IMAD.WIDE R70, R0, 0x2, R150 ;  /* 0x0000000200467825 */ /* 0x001fca00078e0296 */
[----:B------:R0:W2:Y:S02]  /*21f80*/  LDG.E.U16 R49, desc[UR10][R70.64] ;  /* 0x0000000a46317981 */ /* 0x0000a4000c1e1500 */
[C---:B0-----:R-:W-:Y:S02]  /*21f90*/  IMAD.WIDE R70, R0.reuse, 0x2, R94 ;  /* 0x0000000200467825 */ /* 0x041fe400078e025e */
[----:B------:R-:W2:Y:S04]  /*21fa0*/  LDL.64 R94, [R1+0x4a0] ;  /* 0x0004a000015e7983 */ /* 0x000ea80000100a00 */
[----:B------:R-:W-:Y:S04]  /*21fb0*/  STS.U16 [R132+UR9+0x56800], R96 ;  /* 0x0568006084007988 */ /* 0x000fe80008000409 */
[----:B------:R0:W-:Y:S04]  /*21fc0*/  STS.U16 [R132+UR9+0x56c00], R97 ;  /* 0x056c006184007988 */ /* 0x0001e80008000409 */
[----:B0-----:R-:W2:Y:S01]  /*21fd0*/  LDL.64 R96, [R1+0x460] ;  /* 0x0004600001607983 */ /* 0x001ea20000100a00 */
[----:B---3--:R-:W-:-:S03]  /*21fe0*/  IMAD.WIDE R42, R0, 0x2, R250 ;  /* 0x00000002002a7825 */ /* 0x008fc600078e02fa */
[----:B------:R-:W-:Y:S01]  /*21ff0*/  STS.U16 [R132+UR9+0x57000], R98 ;  /* 0x0570006284007988 */ /* 0x000fe20008000409 */
[----:B------:R-:W-:-:S03]  /*22000*/  IMAD.WIDE R72, R0, 0x2, R72 ;  /* 0x0000000200487825 */ /* 0x000fc600078e0248 */
[----:B------:R0:W-:Y:S04]  /*22010*/  STS.U16 [R132+UR9+0x57400], R99 ;  /* 0x0574006384007988 */ /* 0x0001e80008000409 */
[----:B------:R-:W3:Y:S04]  /*22020*/  LDG.E.U16 R42, desc[UR10][R42.64] ;  /* 0x0000000a2a2a7981 */ /* 0x000ee8000c1e1500 */
[----:B------:R-:W-:Y:S01]  /*22030*/  STS.U16 [R132+UR9+0x57800], R100 ;  /* 0x0578006484007988 */ /* 0x000fe20008000409 */
[----:B------:R-:W-:-:S03]  /*22040*/  IMAD.WIDE R44, R0, 0x2, R246 ;  /* 0x00000002002c7825 */ /* 0x000fc600078e02f6 */
[----:B0-----:R-:W2:Y:S04]  /*22050*/  LDL.64 R98, [R1+0x420] ;  /* 0x0004200001627983 */ /* 0x001ea80000100a00 */
[----:B------:R0:W2:Y:S04]  /*22060*/  LDG.E.U16 R43, desc[UR10][R44.64] ;  /* 0x0000000a2c2b7981 */ /* 0x0000a8000c1e1500 */
[----:B------:R1:W-:Y:S04]  /*22070*/  STS.U16 [R132+UR9+0x57c00], R101 ;  /* 0x057c006584007988 */ /* 0x0003e80008000409 */
[----:B------:R-:W2:Y:S01]  /*22080*/  LDL.64 R246, [R1+0x5f8] ;  /* 0x0005f80001f67983 */ /* 0x000ea20000100a00 */
[----:B0-----:R-:W-:-:S03]  /*22090*/  IMAD.WIDE R44, R0, 0x2, R66 ;  /* 0x00000002002c7825 */ /* 0x001fc600078e0242 */
[----:B------:R-:W2:Y:S04]  /*220a0*/  LDL.64 R250, [R1+0x5b8] ;  /* 0x0005b80001fa7983 */ /* 0x000ea80000100a00 */
[----:B------:R-:W2:Y:S04]  /*220b0*/  LDG.E.U16 R44, desc[UR10][R44.64] ;  /* 0x0000000a2c2c7981 */ /* 0x000ea8000c1e1500 */
[----:B-1----:R-:W2:Y:S04]  /*220c0*/  LDL.64 R100, [R1+0x3e0] ;  /* 0x0003e00001647983 */ /* 0x002ea80000100a00 */
[----:B------:R0:W2:Y:S02]  /*220d0*/  LDG.E.U16 R45, desc[UR10][R46.64] ;  /* 0x0000000a2e2d7981 */ /* 0x0000a4000c1e1500 */
[----:B0-----:R-:W-:-:S04]  /*220e0*/  IMAD.WIDE R46, R0, 0x2, R64 ;  /* 0x00000002002e7825 */ /* 0x001fc800078e0240 */
[C---:B------:R-:W-:Y:S02]  /*220f0*/  IMAD.WIDE R64, R0.reuse, 0x2, R200 ;  /* 0x0000000200407825 */ /* 0x040fe400078e02c8 */
[----:B------:R-:W2:Y:S04]  /*22100*/  LDG.E.U16 R47, desc[UR10][R46.64] ;  /* 0x0000000a2e2f7981 */ /* 0x000ea8000c1e1500 */
[----:B------:R0:W2:Y:S02]  /*22110*/  LDG.E.U16 R61, desc[UR10][R64.64] ;  /* 0x0000000a403d7981 */ /* 0x0000a4000c1e1500 */
[----:B0-----:R-:W-:-:S05]  /*22120*/  IMAD.WIDE R64, R0, 0x2, R182 ;  /* 0x0000000200407825 */ /* 0x001fca00078e02b6 */
[----:B------:R0:W2:Y:S02]  /*22130*/  LDG.E.U16 R63, desc[UR10][R64.64] ;  /* 0x0000000a403f7981 */ /* 0x0000a4000c1e1500 */
[----:B0-----:R-:W-:-:S06]  /*22140*/  IMAD.WIDE R64, R0, 0x2, R166 ;  /* 0x0000000200407825 */ /* 0x001fcc00078e02a6 */
[----:B------:R-:W2:Y:S01]  /*22150*/  LDG.E.U16 R64, desc[UR10][R64.64] ;  /* 0x0000000a40407981 */ /* 0x000ea2000c1e1500 */
[----:B------:R-:W-:-:S06]  /*22160*/  IMAD.WIDE R66, R0, 0x2, R174 ;  /* 0x0000000200427825 */ /* 0x000fcc00078e02ae */
[----:B------:R-:W2:Y:S04]  /*22170*/  LDG.E.U16 R66, desc[UR10][R66.64] ;  /* 0x0000000a42427981 */ /* 0x000ea8000c1e1500 */
[----:B------:R0:W2:Y:S02]  /*22180*/  LDG.E.U16 R65, desc[UR10][R68.64] ;  /* 0x0000000a44417981 */ /* 0x0000a4000c1e1500 */
[C---:B0-----:R-:W-:Y:S02]  /*22190*/  IMAD.WIDE R68, R0.reuse, 0x2, R78 ;  /* 0x0000000200447825 */ /* 0x041fe400078e024e */
[----:B------:R-:W2:Y:S04]  /*221a0*/  LDL.64 R78, [R1+0x500] ;  /* 0x00050000014e7983 */ /* 0x000ea80000100a00 */
[----:B------:R0:W3:Y:S02]  /*221b0*/  LDG.E.U16 R46, desc[UR10][R68.64] ;  /* 0x0000000a442e7981 */ /* 0x0000e4000c1e1500 */
[----:B0-----:R-:W-:-:S02]  /*221c0*/  IMAD.WIDE R68, R0, 0x2, R92 ;  /* 0x0000000200447825 */ /* 0x001fc400078e025c */
[----:B------:R-:W3:Y:S04]  /*221d0*/  LDL.64 R92, [R1+0x4e0] ;  /* 0x0004e000015c7983 */ /* 0x000ee80000100a00 */
[----:B------:R0:W5:Y:S02]  /*221e0*/  LDG.E.U16 R67, desc[UR10][R68.64] ;  /* 0x0000000a44437981 */ /* 0x000164000c1e1500 */
[C---:B0-----:R-:W-:Y:S02]  /*221f0*/  IMAD.WIDE R68, R0.reuse, 0x2, R80 ;  /* 0x0000000200447825 */ /* 0x041fe400078e0250 */
[----:B------:R-:W5:Y:S04]  /*22200*/  LDL.64 R80, [R1+0x4c0] ;  /* 0x0004c00001507983 */ /* 0x000f680000100a00 */
[----:B------:R-:W5:Y:S04]  /*22210*/  LDG.E.U16 R68, desc[UR10][R68.64] ;  /* 0x0000000a44447981 */ /* 0x000f68000c1e1500 */
[----:B------:R0:W5:Y:S02]  /*22220*/  LDG.E.U16 R69, desc[UR10][R70.64] ;  /* 0x0000000a46457981 */ /* 0x000164000c1e1500 */
[----:B0-----:R-:W-:-:S02]  /*22230*/  IMAD.WIDE R70, R0, 0x2, R82 ;  /* 0x0000000200467825 */ /* 0x001fc400078e0252 */
[----:B------:R-:W5:Y:S04]  /*22240*/  LDL.64 R82, [R1+0x480] ;  /* 0x0004800001527983 */ /* 0x000f680000100a00 */
[----:B------:R-:W5:Y:S04]  /*22250*/  LDG.E.U16 R70, desc[UR10][R70.64] ;  /* 0x0000000a46467981 */ /* 0x000f68000c1e1500 */
[----:B------:R0:W5:Y:S02]  /*22260*/  LDG.E.U16 R71, desc[UR10][R72.64] ;  /* 0x0000000a48477981 */ /* 0x000164000c1e1500 */
[----:B0-----:R-:W-:-:S02]  /*22270*/  IMAD.WIDE R72, R0, 0x2, R84 ;  /* 0x0000000200487825 */ /* 0x001fc400078e0254 */
[----:B------:R-:W5:Y:S02]  /*22280*/  LDL.64 R84, [R1+0x440] ;  /* 0x0004400001547983 */ /* 0x000f640000100a00 */
[C---:B----4-:R-:W-:Y:S02]  /*22290*/  IMAD.WIDE R74, R0.reuse, 0x2, R74 ;  /* 0x00000002004a7825 */ /* 0x050fe400078e024a */
[----:B------:R-:W4:Y:S02]  /*222a0*/  LDG.E.U16 R72, desc[UR10][R72.64] ;  /* 0x0000000a48487981 */ /* 0x000f24000c1e1500 */
[C---:B------:R-:W-:Y:S02]  /*222b0*/  IMAD.WIDE R76, R0.reuse, 0x2, R76 ;  /* 0x00000002004c7825 */ /* 0x040fe400078e024c */
[----:B------:R0:W-:Y:S04]  /*222c0*/  STS.U16 [R196+UR9+0x50500], R86 ;  /* 0x05050056c4007988 */ /* 0x0001e80008000409 */
[----:B------:R1:W4:Y:S04]  /*222d0*/  LDG.E.U16 R73, desc[UR10][R74.64] ;  /* 0x0000000a4a497981 */ /* 0x000328000c1e1500 */
[----:B0-----:R-:W4:Y:S01]  /*222e0*/  LDL.64 R86, [R1+0x400] ;  /* 0x0004000001567983 */ /* 0x001f220000100a00 */
[----:B-1----:R-:W-:-:S03]  /*222f0*/  IMAD.WIDE R74, R0, 0x2, R90 ;  /* 0x00000002004a7825 */ /* 0x002fc600078e025a */
[----:B------:R-:W4:Y:S04]  /*22300*/  LDL.64 R90, [R1+0x3a0] ;  /* 0x0003a000015a7983 */ /* 0x000f280000100a00 */
[----:B------:R-:W4:Y:S04]  /*22310*/  LDG.E.U16 R74, desc[UR10][R74.64] ;  /* 0x0000000a4a4a7981 */ /* 0x000f28000c1e1500 */
[----:B------:R0:W4:Y:S02]  /*22320*/  LDG.E.U16 R75, desc[UR10][R76.64] ;  /* 0x0000000a4c4b7981 */ /* 0x000124000c1e1500 */
[----:B0-----:R-:W-:-:S02]  /*22330*/  IMAD.WIDE R76, R0, 0x2, R88 ;  /* 0x00000002004c7825 */ /* 0x001fc400078e0258 */
[----:B------:R-:W4:Y:S04]  /*22340*/  LDL.64 R88, [R1+0x3c0] ;  /* 0x0003c00001587983 */ /* 0x000f280000100a00 */
[----:B------:R-:W-:Y:S04]  /*22350*/  STS.U16 [R196+UR9+0x40900], R104 ;  /* 0x04090068c4007988 */ /* 0x000fe80008000409 */
[----:B------:R0:W-:Y:S04]  /*22360*/  STS.U16 [R196+UR9+0x40d00], R105 ;  /* 0x040d0069c4007988 */ /* 0x0001e80008000409 */
[----:B------:R-:W4:Y:S04]  /*22370*/  LDG.E.U16 R76, desc[UR10][R76.64] ;  /* 0x0000000a4c4c7981 */ /* 0x000f28000c1e1500 */
[----:B0-----:R-:W4:Y:S04]  /*22380*/  LDL.64 R104, [R1+0x380] ;  /* 0x0003800001687983 */ /* 0x001f280000100a00 */
[----:B------:R-:W-:Y:S04]  /*22390*/  STS.U16 [R196+UR9+0x41100], R106 ;  /* 0x0411006ac4007988 */ /* 0x000fe80008000409 */
[----:B------:R0:W-:Y:S04]  /*223a0*/  STS.U16 [R196+UR9+0x41900], R107 ;  /* 0x0419006bc4007988 */ /* 0x0001e80008000409 */
        /* <DEDUP_REMOVED lines=9> */
[----:B0-----:R-:W4:Y:S01]  /*22440*/  LDL.64 R108, [R1+0x280] ;  /* 0x00028000016c7983 */ /* 0x001f220000100a00 */
[----:B--2---:R-:W-:-:S05]  /*22450*/  IMAD.WIDE R78, R0, 0x2, R78 ;  /* 0x00000002004e7825 */ /* 0x004fca00078e024e */
[----:B------:R3:W2:Y:S02]  /*22460*/  LDG.E.U16 R77, desc[UR10][R78.64] ;  /* 0x0000000a4e4d7981 */ /* 0x0006a4000c1e1500 */
[C---:B---3--:R-:W-:Y:S02]  /*22470*/  IMAD.WIDE R78, R0.reuse, 0x2, R92 ;  /* 0x00000002004e7825 */ /* 0x048fe400078e025c */
[----:B------:R-:W3:Y:S04]  /*22480*/  LDL.64 R92, [R1+0x360] ;  /* 0x00036000015c7983 */ /* 0x000ee80000100a00 */
[----:B------:R-:W2:Y:S01]  /*22490*/  LDG.E.U16 R78, desc[UR10][R78.64] ;  /* 0x0000000a4e4e7981 */ /* 0x000ea2000c1e1500 */
[----:B-----5:R-:W-:-:S05]  /*224a0*/  IMAD.WIDE R80, R0, 0x2, R80 ;  /* 0x0000000200507825 */ /* 0x020fca00078e0250 */
[----:B------:R0:W5:Y:S02]  /*224b0*/  LDG.E.U16 R79, desc[UR10][R80.64] ;  /* 0x0000000a504f7981 */ /* 0x000164000c1e1500 */
[C---:B0-----:R-:W-:Y:S02]  /*224c0*/  IMAD.WIDE R80, R0.reuse, 0x2, R94 ;  /* 0x0000000200507825 */ /* 0x041fe400078e025e */
[----:B------:R-:W2:Y:S04]  /*224d0*/  LDL.64 R94, [R1+0x320] ;  /* 0x00032000015e7983 */ /* 0x000ea80000100a00 */
[----:B------:R-:W5:Y:S01]  /*224e0*/  LDG.E.U16 R80, desc[UR10][R80.64] ;  /* 0x0000000a50507981 */ /* 0x000f62000c1e1500 */
[----:B------:R-:W-:-:S05]  /*224f0*/  IMAD.WIDE R82, R0, 0x2, R82 ;  /* 0x0000000200527825 */ /* 0x000fca00078e0252 */
[----:B------:R0:W5:Y:S02]  /*22500*/  LDG.E.U16 R81, desc[UR10][R82.64] ;  /* 0x0000000a52517981 */ /* 0x000164000c1e1500 */
[C---:B0-----:R-:W-:Y:S02]  /*22510*/  IMAD.WIDE R82, R0.reuse, 0x2, R96 ;  /* 0x0000000200527825 */ /* 0x041fe400078e0260 */
[----:B------:R-:W5:Y:S04]  /*22520*/  LDL.64 R96, [R1+0x2e0] ;  /* 0x0002e00001607983 */ /* 0x000f680000100a00 */
[----:B------:R-:W5:Y:S01]  /*22530*/  LDG.E.U16 R82, desc[UR10][R82.64] ;  /* 0x0000000a52527981 */ /* 0x000f62000c1e1500 */
[----:B------:R-:W-:-:S05]  /*22540*/  IMAD.WIDE R84, R0, 0x2, R84 ;  /* 0x0000000200547825 */ /* 0x000fca00078e0254 */
[----:B------:R0:W5:Y:S02]  /*22550*/  LDG.E.U16 R83, desc[UR10][R84.64] ;  /* 0x0000000a54537981 */ /* 0x000164000c1e1500 */
[C---:B0-----:R-:W-:Y:S02]  /*22560*/  IMAD.WIDE R84, R0.reuse, 0x2, R98 ;  /* 0x0000000200547825 */ /* 0x041fe400078e0262 */
[----:B------:R-:W5:Y:S02]  /*22570*/  LDL.64 R98, [R1+0x2a0] ;  /* 0x0002a00001627983 */ /* 0x000f640000100a00 */
[C---:B----4-:R-:W-:Y:S02]  /*22580*/  IMAD.WIDE R86, R0.reuse, 0x2, R86 ;  /* 0x0000000200567825 */ /* 0x050fe400078e0256 */
[----:B------:R-:W4:Y:S04]  /*22590*/  LDG.E.U16 R84, desc[UR10][R84.64] ;  /* 0x0000000a54547981 */ /* 0x000f28000c1e1500 */
[----:B------:R0:W4:Y:S02]  /*225a0*/  LDG.E.U16 R85, desc[UR10][R86.64] ;  /* 0x0000000a56557981 */ /* 0x000124000c1e1500 */
[----:B0-----:R-:W-:-:S02]  /*225b0*/  IMAD.WIDE R86, R0, 0x2, R100 ;  /* 0x0000000200567825 */ /* 0x001fc400078e0264 */
[----:B------:R-:W4:Y:S04]  /*225c0*/  LDL.64 R100, [R1+0x260] ;  /* 0x0002600001647983 */ /* 0x000f280000100a00 */
[----:B------:R-:W4:Y:S01]  /*225d0*/  LDG.E.U16 R86, desc[UR10][R86.64] ;  /* 0x0000000a56567981 */ /* 0x000f22000c1e1500 */
[----:B------:R-:W-:-:S05]  /*225e0*/  IMAD.WIDE R88, R0, 0x2, R88 ;  /* 0x0000000200587825 */ /* 0x000fca00078e0258 */
[----:B------:R0:W4:Y:S04]  /*225f0*/  LDG.E.U16 R87, desc[UR10][R88.64] ;  /* 0x0000000a58577981 */ /* 0x000128000c1e1500 */
[----:B------:R-:W-:Y:S01]  /*22600*/  STS.U16 [R196+UR9+0x43900], R116 ;  /* 0x04390074c4007988 */ /* 0x000fe20008000409 */
[----:B0-----:R-:W-:-:S03]  /*22610*/  IMAD.WIDE R88, R0, 0x2, R90 ;  /* 0x0000000200587825 */ /* 0x001fc600078e025a */
[----:B------:R0:W-:Y:S04]  /*22620*/  STS.U16 [R196+UR9+0x43d00], R117 ;  /* 0x043d0075c4007988 */ /* 0x0001e80008000409 */
[----:B------:R1:W4:Y:S04]  /*22630*/  LDG.E.U16 R90, desc[UR10][R88.64] ;  /* 0x0000000a585a7981 */ /* 0x000328000c1e1500 */
[----:B0-----:R-:W4:Y:S01]  /*22640*/  LDL.64 R116, [R1+0x240] ;  /* 0x0002400001747983 */ /* 0x001f220000100a00 */
[----:B-1----:R-:W-:-:S03]  /*22650*/  IMAD.WIDE R88, R0, 0x2, R104 ;  /* 0x0000000200587825 */ /* 0x002fc600078e0268 */
[----:B------:R-:W-:Y:S04]  /*22660*/  STS.U16 [R196+UR9+0x40100], R102 ;  /* 0x04010066c4007988 */ /* 0x000fe80008000409 */
[----:B------:R3:W4:Y:S04]  /*22670*/  LDG.E.U16 R91, desc[UR10][R88.64] ;  /* 0x0000000a585b7981 */ /* 0x000728000c1e1500 */
[----:B------:R0:W-:Y:S04]  /*22680*/  STS.U16 [R196+UR9+0x40500], R103 ;  /* 0x04050067c4007988 */ /* 0x0001e80008000409 */
[----:B------:R-:W-:Y:S04]  /*22690*/  STS.U16 [R196+UR9+0x42100], R110 ;  /* 0x0421006ec4007988 */ /* 0x000fe80008000409 */
[----:B------:R1:W-:Y:S04]  /*226a0*/  STS.U16 [R196+UR9+0x42500], R111 ;  /* 0x0425006fc4007988 */ /* 0x0003e80008000409 */
[----:B0-----:R-:W4:Y:S04]  /*226b0*/  LDL.64 R102, [R1+0x220] ;  /* 0x0002200001667983 */ /* 0x001f280000100a00 */
[----:B------:R-:W4:Y:S04]  /*226c0*/  LDL.64 R104, [R1+0x1e0] ;  /* 0x0001e00001687983 */ /* 0x000f280000100a00 */
[----:B-1----:R-:W4:Y:S04]  /*226d0*/  LDL.64 R110, [R1+0x200] ;  /* 0x00020000016e7983 */ /* 0x002f280000100a00 */
[----:B------:R-:W-:Y:S04]  /*226e0*/  STS.U16 [R196+UR9+0x42900], R112 ;  /* 0x04290070c4007988 */ /* 0x000fe80008000409 */
[----:B------:R0:W-:Y:S04]  /*226f0*/  STS.U16 [R196+UR9+0x42d00], R113 ;  /* 0x042d0071c4007988 */ /* 0x0001e80008000409 */
[----:B0-----:R-:W4:Y:S01]  /*22700*/  LDL.64 R112, [R1+0x1c0] ;  /* 0x0001c00001707983 */ /* 0x001f220000100a00 */
[----:B---3--:R-:W-:-:S05]  /*22710*/  IMAD.WIDE R88, R0, 0x2, R92 ;  /* 0x0000000200587825 */ /* 0x008fca00078e025c */
[----:B------:R0:W3:Y:S02]  /*22720*/  LDG.E.U16 R92, desc[UR10][R88.64] ;  /* 0x0000000a585c7981 */ /* 0x0000e4000c1e1500 */
[C---:B0-----:R-:W-:Y:S02]  /*22730*/  IMAD.WIDE R88, R0.reuse, 0x2, R106 ;  /* 0x0000000200587825 */ /* 0x041fe400078e026a */
[----:B------:R-:W3:Y:S04]  /*22740*/  LDL.64 R106, [R1+0x1a0] ;  /* 0x0001a000016a7983 */ /* 0x000ee80000100a00 */
[----:B------:R2:W3:Y:S02]  /*22750*/  LDG.E.U16 R93, desc[UR10][R88.64] ;  /* 0x0000000a585d7981 */ /* 0x0004e4000c1e1500 */
[----:B--2---:R-:W-:-:S05]  /*22760*/  IMAD.WIDE R88, R0, 0x2, R94 ;  /* 0x0000000200587825 */ /* 0x004fca00078e025e */
[----:B------:R0:W2:Y:S02]  /*22770*/  LDG.E.U16 R94, desc[UR10][R88.64] ;  /* 0x0000000a585e7981 */ /* 0x0000a4000c1e1500 */
[C---:B0-----:R-:W-:Y:S02]  /*22780*/  IMAD.WIDE R88, R0.reuse, 0x2, R118 ;  /* 0x0000000200587825 */ /* 0x041fe400078e0276 */
[----:B------:R-:W2:Y:S04]  /*22790*/  LDL.64 R118, [R1+0x140] ;  /* 0x0001400001767983 */ /* 0x000ea80000100a00 */
[----:B------:R5:W2:Y:S02]  /*227a0*/  LDG.E.U16 R95, desc[UR10][R88.64] ;  /* 0x0000000a585f7981 */ /* 0x000aa4000c1e1500 */
[----:B-----5:R-:W-:-:S05]  /*227b0*/  IMAD.WIDE R88, R0, 0x2, R96 ;  /* 0x0000000200587825 */ /* 0x020fca00078e0260 */
[----:B------:R0:W5:Y:S02]  /*227c0*/  LDG.E.U16 R96, desc[UR10][R88.64] ;  /* 0x0000000a58607981 */ /* 0x000164000c1e1500 */
[C---:B0-----:R-:W-:Y:S02]  /*227d0*/  IMAD.WIDE R88, R0.reuse, 0x2, R114 ;  /* 0x0000000200587825 */ /* 0x041fe400078e0272 */
[----:B------:R-:W2:Y:S04]  /*227e0*/  LDL.64 R114, [R1+0x180] ;  /* 0x0001800001727983 */ /* 0x000ea80000100a00 */
[----:B------:R0:W5:Y:S02]  /*227f0*/  LDG.E.U16 R97, desc[UR10][R88.64] ;  /* 0x0000000a58617981 */ /* 0x000164000c1e1500 */
[----:B0-----:R-:W-:-:S05]  /*22800*/  IMAD.WIDE R88, R0, 0x2, R98 ;  /* 0x0000000200587825 */ /* 0x001fca00078e0262 */
[----:B------:R0:W5:Y:S02]  /*22810*/  LDG.E.U16 R98, desc[UR10][R88.64] ;  /* 0x0000000a58627981 */ /* 0x000164000c1e1500 */
[C---:B0-----:R-:W-:Y:S02]  /*22820*/  IMAD.WIDE R88, R0.reuse, 0x2, R108 ;  /* 0x0000000200587825 */ /* 0x041fe400078e026c */
[----:B------:R-:W5:Y:S04]  /*22830*/  LDL.64 R108, [R1+0x160] ;  /* 0x00016000016c7983 */ /* 0x000f680000100a00 */
[----:B------:R4:W5:Y:S02]  /*22840*/  LDG.E.U16 R99, desc[UR10][R88.64] ;  /* 0x0000000a58637981 */ /* 0x000964000c1e1500 */
[----:B----4-:R-:W-:-:S05]  /*22850*/  IMAD.WIDE R88, R0, 0x2, R100 ;  /* 0x0000000200587825 */ /* 0x010fca00078e0264 */
[----:B------:R0:W4:Y:S02]  /*22860*/  LDG.E.U16 R100, desc[UR10][R88.64] ;  /* 0x0000000a58647981 */ /* 0x000124000c1e1500 */
[C---:B0-----:R-:W-:Y:S02]  /*22870*/  IMAD.WIDE R88, R0.reuse, 0x2, R116 ;  /* 0x0000000200587825 */ /* 0x041fe400078e0274 */
[----:B------:R-:W-:Y:S04]  /*22880*/  STS.U16 [R196+UR9+0x46900], R128 ;  /* 0x04690080c4007988 */ /* 0x000fe80008000409 */
[----:B------:R0:W4:Y:S04]  /*22890*/  LDG.E.U16 R101, desc[UR10][R88.64] ;  /* 0x0000000a58657981 */ /* 0x000128000c1e1500 */
[----:B------:R1:W-:Y:S04]  /*228a0*/  STS.U16 [R196+UR9+0x46d00], R129 ;  /* 0x046d0081c4007988 */ /* 0x0003e80008000409 */
[----:B------:R-:W-:Y:S04]  /*228b0*/  STS.U16 [R196+UR9+0x46100], R126 ;  /* 0x0461007ec4007988 */ /* 0x000fe80008000409 */
[----:B------:R0:W-:Y:S04]  /*228c0*/  STS.U16 [R196+UR9+0x46500], R127 ;  /* 0x0465007fc4007988 */ /* 0x0001e80008000409 */
[----:B-1----:R-:W4:Y:S01]  /*228d0*/  LDL.64 R128, [R1+0x100] ;  /* 0x0001000001807983 */ /* 0x002f220000100a00 */
[----:B0-----:R-:W-:-:S03]  /*228e0*/  IMAD.WIDE R88, R0, 0x2, R102 ;  /* 0x0000000200587825 */ /* 0x001fc600078e0266 */
[----:B------:R-:W-:Y:S04]  /*228f0*/  STS.U16 [R196+UR9+0x45900], R124 ;  /* 0x0459007cc4007988 */ /* 0x000fe80008000409 */
[----:B------:R0:W4:Y:S04]  /*22900*/  LDG.E.U16 R102, desc[UR10][R88.64] ;  /* 0x0000000a58667981 */ /* 0x000128000c1e1500 */
[----:B------:R-:W4:Y:S04]  /*22910*/  LDL.64 R126, [R1+0xc0] ;  /* 0x0000c000017e7983 */ /* 0x000f280000100a00 */
[----:B------:R1:W-:Y:S01]  /*22920*/  STS.U16 [R196+UR9+0x45d00], R125 ;  /* 0x045d007dc4007988 */ /* 0x0003e20008000409 */
[----:B0-----:R-:W-:-:S03]  /*22930*/  IMAD.WIDE R88, R0, 0x2, R110 ;  /* 0x0000000200587825 */ /* 0x001fc600078e026e */
[----:B------:R-:W4:Y:S04]  /*22940*/  LDL.64 R110, [R1+0x120] ;  /* 0x00012000016e7983 */ /* 0x000f280000100a00 */
[----:B------:R0:W4:Y:S04]  /*22950*/  LDG.E.U16 R103, desc[UR10][R88.64] ;  /* 0x0000000a58677981 */ /* 0x000128000c1e1500 */
[----:B-1----:R-:W4:Y:S04]  /*22960*/  LDL.64 R124, [R1+0x80] ;  /* 0x00008000017c7983 */ /* 0x002f280000100a00 */
[----:B------:R-:W4:Y:S01]  /*22970*/  LDL.64 R116, [R1+0x60] ;  /* 0x0000600001747983 */ /* 0x000f220000100a00 */
[----:B0-----:R-:W-:-:S05]  /*22980*/  IMAD.WIDE R88, R0, 0x2, R104 ;  /* 0x0000000200587825 */ /* 0x001fca00078e0268 */
[----:B------:R0:W4:Y:S02]  /*22990*/  LDG.E.U16 R104, desc[UR10][R88.64] ;  /* 0x0000000a58687981 */ /* 0x000124000c1e1500 */
[C---:B0-----:R-:W-:Y:S02]  /*229a0*/  IMAD.WIDE R88, R0.reuse, 0x2, R112 ;  /* 0x0000000200587825 */ /* 0x041fe400078e0270 */
[----:B------:R-:W4:Y:S04]  /*229b0*/  LDL.64 R112, [R1+0xe0] ;  /* 0x0000e00001707983 */ /* 0x000f280000100a00 */
[----:B------:R3:W4:Y:S04]  /*229c0*/  LDG.E.U16 R105, desc[UR10][R88.64] ;  /* 0x0000000a58697981 */ /* 0x000728000c1e1500 */
[----:B------:R-:W-:Y:S04]  /*229d0*/  STS.U16 [R196+UR9+0x45100], R122 ;  /* 0x0451007ac4007988 */ /* 0x000fe80008000409 */
[----:B------:R0:W-:Y:S04]  /*229e0*/  STS.U16 [R196+UR9+0x45500], R123 ;  /* 0x0455007bc4007988 */ /* 0x0001e80008000409 */
[----:B0-----:R-:W4:Y:S04]  /*229f0*/  LDL.64 R122, [R1+0x40] ;  /* 0x00004000017a7983 */ /* 0x001f280000100a00 */
[----:B------:R-:W-:Y:S04]  /*22a00*/  STS.U16 [R196+UR9+0x44900], R120 ;  /* 0x04490078c4007988 */ /* 0x000fe80008000409 */
[----:B------:R0:W-:Y:S04]  /*22a10*/  STS.U16 [R196+UR9+0x44d00], R121 ;  /* 0x044d0079c4007988 */ /* 0x0001e80008000409 */
[----:B0-----:R-:W4:Y:S01]  /*22a20*/  LDL.64 R120, [R1] ;  /* 0x0000000001787983 */ /* 0x001f220000100a00 */
[----:B---3--:R-:W-:-:S05]  /*22a30*/  IMAD.WIDE R88, R0, 0x2, R106 ;  /* 0x0000000200587825 */ /* 0x008fca00078e026a */
[----:B------:R2:W3:Y:S02]  /*22a40*/  LDG.E.U16 R106, desc[UR10][R88.64] ;  /* 0x0000000a586a7981 */ /* 0x0004e4000c1e1500 */
[C---:B--2---:R-:W-:Y:S02]  /*22a50*/  IMAD.WIDE R88, R0.reuse, 0x2, R114 ;  /* 0x0000000200587825 */ /* 0x044fe400078e0272 */
[----:B------:R-:W2:Y:S04]  /*22a60*/  LDL.64 R114, [R1+0xa0] ;  /* 0x0000a00001727983 */ /* 0x000ea80000100a00 */
[----:B------:R5:W3:Y:S02]  /*22a70*/  LDG.E.U16 R107, desc[UR10][R88.64] ;  /* 0x0000000a586b7981 */ /* 0x000ae4000c1e1500 */
[----:B-----5:R-:W-:-:S05]  /*22a80*/  IMAD.WIDE R88, R0, 0x2, R108 ;  /* 0x0000000200587825 */ /* 0x020fca00078e026c */
[----:B------:R0:W5:Y:S02]  /*22a90*/  LDG.E.U16 R108, desc[UR10][R88.64] ;  /* 0x0000000a586c7981 */ /* 0x000164000c1e1500 */
[C---:B0-----:R-:W-:Y:S02]  /*22aa0*/  IMAD.WIDE R88, R0.reuse, 0x2, R118 ;  /* 0x0000000200587825 */ /* 0x041fe400078e0276 */
[----:B------:R-:W3:Y:S04]  /*22ab0*/  LDL.64 R118, [R1+0x20] ;  /* 0x0000200001767983 */ /* 0x000ee80000100a00 */
[----:B------:R4:W3:Y:S02]  /*22ac0*/  LDG.E.U16 R109, desc[UR10][R88.64] ;  /* 0x0000000a586d7981 */ /* 0x0008e4000c1e1500 */
[----:B----4-:R-:W-:-:S05]  /*22ad0*/  IMAD.WIDE R88, R0, 0x2, R110 ;  /* 0x0000000200587825 */ /* 0x010fca00078e026e */
[----:B------:R0:W4:Y:S02]  /*22ae0*/  LDG.E.U16 R110, desc[UR10][R88.64] ;  /* 0x0000000a586e7981 */ /* 0x000124000c1e1500 */
[----:B0-----:R-:W-:-:S05]  /*22af0*/  IMAD.WIDE R88, R0, 0x2, R128 ;  /* 0x0000000200587825 */ /* 0x001fca00078e0280 */
[----:B------:R0:W4:Y:S02]  /*22b00*/  LDG.E.U16 R111, desc[UR10][R88.64] ;  /* 0x0000000a586f7981 */ /* 0x000124000c1e1500 */
[----:B0-----:R-:W-:-:S05]  /*22b10*/  IMAD.WIDE R88, R0, 0x2, R112 ;  /* 0x0000000200587825 */ /* 0x001fca00078e0270 */
[----:B------:R0:W4:Y:S02]  /*22b20*/  LDG.E.U16 R112, desc[UR10][R88.64] ;  /* 0x0000000a58707981 */ /* 0x000124000c1e1500 */
[----:B0-----:R-:W-:-:S05]  /*22b30*/  IMAD.WIDE R88, R0, 0x2, R126 ;  /* 0x0000000200587825 */ /* 0x001fca00078e027e */
[----:B------:R2:W4:Y:S04]  /*22b40*/  LDG.E.U16 R113, desc[UR10][R88.64] ;  /* 0x0000000a58717981 */ /* 0x000528000c1e1500 */
[----:B------:R-:W-:Y:S04]  /*22b50*/  STS.U16 [R196+UR9+0x47100], R130 ;  /* 0x04710082c4007988 */ /* 0x000fe80008000409 */
[----:B------:R-:W-:Y:S04]  /*22b60*/  STS.U16 [R196+UR9+0x47900], R131 ;  /* 0x04790083c4007988 */ /* 0x000fe80008000409 */
[----:B------:R-:W-:Y:S04]  /*22b70*/  STS.U16 [R196+UR9+0x47d00], R223 ;  /* 0x047d00dfc4007988 */ /* 0x000fe80008000409 */
[----:B------:R0:W-:Y:S04]  /*22b80*/  STS.U16 [R196+UR9+0x50100], R222 ;  /* 0x050100dec4007988 */ /* 0x0001e80008000409 */
[----:B0-----:R-:W4:Y:S01]  /*22b90*/  LDL.64 R222, [R1+0x638] ;  /* 0x0006380001de7983 */ /* 0x001f220000100a00 */
[----:B--2---:R-:W-:-:S05]  /*22ba0*/  IMAD.WIDE R88, R0, 0x2, R114 ;  /* 0x0000000200587825 */ /* 0x004fca00078e0272 */
[----:B------:R0:W2:Y:S02]  /*22bb0*/  LDG.E.U16 R114, desc[UR10][R88.64] ;  /* 0x0000000a58727981 */ /* 0x0000a4000c1e1500 */
[----:B0-----:R-:W-:-:S05]  /*22bc0*/  IMAD.WIDE R88, R0, 0x2, R124 ;  /* 0x0000000200587825 */ /* 0x001fca00078e027c */
[----:B------:R0:W2:Y:S02]  /*22bd0*/  LDG.E.U16 R115, desc[UR10][R88.64] ;  /* 0x0000000a58737981 */ /* 0x0000a4000c1e1500 */
[----:B0-----:R-:W-:-:S05]  /*22be0*/  IMAD.WIDE R88, R0, 0x2, R116 ;  /* 0x0000000200587825 */ /* 0x001fca00078e0274 */
[----:B------:R0:W2:Y:S02]  /*22bf0*/  LDG.E.U16 R116, desc[UR10][R88.64] ;  /* 0x0000000a58747981 */ /* 0x0000a4000c1e1500 */
[----:B0-----:R-:W-:-:S05]  /*22c00*/  IMAD.WIDE R88, R0, 0x2, R122 ;  /* 0x0000000200587825 */ /* 0x001fca00078e027a */
[----:B------:R3:W2:Y:S02]  /*22c10*/  LDG.E.U16 R117, desc[UR10][R88.64] ;  /* 0x0000000a58757981 */ /* 0x0006a4000c1e1500 */
[----:B---3--:R-:W-:-:S05]  /*22c20*/  IMAD.WIDE R88, R0, 0x2, R118 ;  /* 0x0000000200587825 */ /* 0x008fca00078e0276 */
[----:B------:R0:W3:Y:S02]  /*22c30*/  LDG.E.U16 R118, desc[UR10][R88.64] ;  /* 0x0000000a58767981 */ /* 0x0000e4000c1e1500 */
        /* <DEDUP_REMOVED lines=25> */
[----:B------:R0:W2:Y:S04]  /*22dd0*/  LDG.E.U16 R131, desc[UR10][R88.64] ;  /* 0x0000000a58837981 */ /* 0x0000a8000c1e1500 */
[----:B------:R-:W0:Y:S04]  /*22de0*/  LDL.64 R88, [R1+0x658] ;  /* 0x0006580001587983 */ /* 0x000e280000100a00 */
[----:B------:R1:W-:Y:S01]  /*22df0*/  STS.U16 [R196+UR9+0x47500], R197 ;  /* 0x047500c5c4007988 */ /* 0x0003e20008000409 */
[----:B0-----:R-:W-:-:S05]  /*22e00*/  IMAD.WIDE R88, R0, 0x2, R88 ;  /* 0x0000000200587825 */ /* 0x001fca00078e0258 */
[----:B-1----:R4:W2:Y:S02]  /*22e10*/  LDG.E.U16 R197, desc[UR10][R88.64] ;  /* 0x0000000a58c57981 */ /* 0x0028a4000c1e1500 */
[----:B----4-:R-:W-:-:S05]  /*22e20*/  IMAD.WIDE R88, R0, 0x2, R222 ;  /* 0x0000000200587825 */ /* 0x010fca00078e02de */
[----:B------:R0:W4:Y:S04]  /*22e30*/  LDG.E.U16 R222, desc[UR10][R88.64] ;  /* 0x0000000a58de7981 */ /* 0x000128000c1e1500 */
[----:B------:R-:W0:Y:S02]  /*22e40*/  LDL.64 R88, [R1+0x618] ;  /* 0x0006180001587983 */ /* 0x000e240000100a00 */
[----:B0-----:R-:W-:-:S05]  /*22e50*/  IMAD.WIDE R88, R0, 0x2, R88 ;  /* 0x0000000200587825 */ /* 0x001fca00078e0258 */
[----:B------:R0:W2:Y:S02]  /*22e60*/  LDG.E.U16 R223, desc[UR10][R88.64] ;  /* 0x0000000a58df7981 */ /* 0x0000a4000c1e1500 */
[----:B0-----:R-:W-:-:S05]  /*22e70*/  IMAD.WIDE R88, R0, 0x2, R246 ;  /* 0x0000000200587825 */ /* 0x001fca00078e02f6 */
        /* <DEDUP_REMOVED lines=9> */
[----:B-1----:R-:W2:Y:S01]  /*22f10*/  LDL.64 R50, [R1+0x558] ;  /* 0x0005580001327983 */ /* 0x002ea20000100a00 */
[----:B0-----:R-:W-:-:S05]  /*22f20*/  IMAD.WIDE R88, R0, 0x2, R88 ;  /* 0x0000000200587825 */ /* 0x001fca00078e0258 */
[----:B------:R0:W2:Y:S04]  /*22f30*/  LDG.E.U16 R251, desc[UR10][R88.64] ;  /* 0x0000000a58fb7981 */ /* 0x0000a8000c1e1500 */
[----:B------:R-:W0:Y:S04]  /*22f40*/  LDL.64 R88, [R1+0x578] ;  /* 0x0005780001587983 */ /* 0x000e280000100a00 */
        /* <DEDUP_REMOVED lines=28> */
[----:B-1----:R-:W2:Y:S04]  /*23110*/  LDL.64 R44, [R1+0x538] ;  /* 0x00053800012c7983 */ /* 0x002ea80000100a00 */
[----:B------:R-:W2:Y:S04]  /*23120*/  LDL.64 R40, [R1+0x4f8] ;  /* 0x0004f80001287983 */ /* 0x000ea80000100a00 */
[----:B------:R-:W2:Y:S04]  /*23130*/  LDL.64 R54, [R1+0x458] ;  /* 0x0004580001367983 */ /* 0x000ea80000100a00 */
[----:B------:R-:W2:Y:S04]  /*23140*/  LDL.64 R42, [R1+0x518] ;  /* 0x00051800012a7983 */ /* 0x000ea80000100a00 */
[----:B------:R-:W2:Y:S04]  /*23150*/  LDL.64 R38, [R1+0x4d8] ;  /* 0x0004d80001267983 */ /* 0x000ea80000100a00 */
[----:B------:R-:W2:Y:S04]  /*23160*/  LDL.64 R52, [R1+0x438] ;  /* 0x0004380001347983 */ /* 0x000ea80000100a00 */
[----:B---3--:R-:W3:Y:S04]  /*23170*/  LDL.64 R48, [R1+0x398] ;  /* 0x0003980001307983 */ /* 0x008ee80000100a00 */
[----:B------:R-:W2:Y:S04]  /*23180*/  LDL.64 R64, [R1+0x418] ;  /* 0x0004180001407983 */ /* 0x000ea80000100a00 */
[----:B------:R-:W2:Y:S01]  /*23190*/  LDL.64 R62, [R1+0x378] ;  /* 0x00037800013e7983 */ /* 0x000ea20000100a00 */
[----:B0-----:R-:W-:-:S06]  /*231a0*/  IMAD.WIDE R88, R0, 0x2, R88 ;  /* 0x0000000200587825 */ /* 0x001fcc00078e0258 */
[----:B------:R0:W3:Y:S02]  /*231b0*/  LDG.E.U16 R88, desc[UR10][R88.64] ;  /* 0x0000000a58587981 */ /* 0x0000e4000c1e1500 */
[----:B0-----:R-:W0:Y:S02]  /*231c0*/  S2R R89, SR_TID.X ;  /* 0x0000000000597919 */ /* 0x001e240000002100 */
[C---:B0-----:R-:W-:Y:S02]  /*231d0*/  LOP3.LUT R35, R89.reuse, 0x80, RZ, 0xc0, !PT ;  /* 0x0000008059237812 */ /* 0x041fe400078ec0ff */
[----:B------:R-:W-:Y:S02]  /*231e0*/  LOP3.LUT R37, R89, 0x3f, RZ, 0xc0, !PT ;  /* 0x0000003f59257812 */ /* 0x000fe400078ec0ff */
[----:B------:R-:W-:Y:S02]  /*231f0*/  ISETP.NE.U32.AND P4, PT, R35, RZ, PT ;  /* 0x000000ff2300720c */ /* 0x000fe40003f85070 */
[----:B------:R-:W-:-:S02]  /*23200*/  SHF.L.U32 R37, R37, 0x1, RZ ;  /* 0x0000000125257819 */ /* 0x000fc400000006ff */
[----:B------:R-:W-:Y:S01]  /*23210*/  SEL R35, RZ, 0x90, !P4 ;  /* 0x00000090ff237807 */ /* 0x000fe20006000000 */
[----:B------:R-:W-:-:S03]  /*23220*/  IMAD.SHL.U32 R89, R89, 0x200, RZ ;  /* 0x0000020059597824 */ /* 0x000fc600078e00ff */
[----:B------:R-:W-:-:S04]  /*23230*/  LOP3.LUT R35, R35, R37, RZ, 0x3c, !PT ;  /* 0x0000002523237212 */ /* 0x000fc800078e3cff */
[----:B------:R-:W-:-:S04]  /*23240*/  LOP3.LUT R35, R35, 0x8000, R89, 0xf8, !PT ;  /* 0x0000800023237812 */ /* 0x000fc800078ef859 */
[----:B------:R-:W-:-:S05]  /*23250*/  LOP3.LUT R37, R35, 0x40, RZ, 0x3c, !PT ;  /* 0x0000004023257812 */ /* 0x000fca00078e3cff */
[----:B------:R-:W-:Y:S04]  /*23260*/  STS.U16 [R37+UR9+0x40a00], R68 ;  /* 0x040a004425007988 */ /* 0x000fe80008000409 */
[----:B------:R0:W-:Y:S04]  /*23270*/  STS.U16 [R37+UR9+0x40e00], R69 ;  /* 0x040e004525007988 */ /* 0x0001e80008000409 */
[----:B0-----:R-:W3:Y:S04]  /*23280*/  LDL.64 R68, [R1+0x4b8] ;  /* 0x0004b80001447983 */ /* 0x001ee80000100a00 */
[----:B------:R-:W-:Y:S04]  /*23290*/  STS.U16 [R37+UR9+0x41200], R70 ;  /* 0x0412004625007988 */ /* 0x000fe80008000409 */
[----:B------:R0:W-:Y:S04]  /*232a0*/  STS.U16 [R37+UR9+0x41600], R71 ;  /* 0x0416004725007988 */ /* 0x0001e80008000409 */
[----:B0-----:R-:W3:Y:S04]  /*232b0*/  LDL.64 R70, [R1+0x498] ;  /* 0x0004980001467983 */ /* 0x001ee80000100a00 */
[----:B------:R-:W-:Y:S04]  /*232c0*/  STS.U16 [R37+UR9+0x41a00], R72 ;  /* 0x041a004825007988 */ /* 0x000fe80008000409 */
[----:B------:R0:W-:Y:S04]  /*232d0*/  STS.U16 [R37+UR9+0x41e00], R73 ;  /* 0x041e004925007988 */ /* 0x0001e80008000409 */
[----:B0-----:R-:W3:Y:S04]  /*232e0*/  LDL.64 R72, [R1+0x3f8] ;  /* 0x0003f80001487983 */ /* 0x001ee80000100a00 */
[----:B------:R0:W-:Y:S04]  /*232f0*/  STS.U16 [R37+UR9+0x40600], R67 ;  /* 0x0406004325007988 */ /* 0x0001e80008000409 */
[----:B------:R-:W-:Y:S04]  /*23300*/  STS.U16 [R37+UR9+0x44200], R82 ;  /* 0x0442005225007988 */ /* 0x000fe80008000409 */
[----:B0-----:R-:W3:Y:S04]  /*23310*/  LDL.64 R66, [R1+0x478] ;  /* 0x0004780001427983 */ /* 0x001ee80000100a00 */
[----:B------:R0:W-:Y:S04]  /*23320*/  STS.U16 [R37+UR9+0x44600], R83 ;  /* 0x0446005325007988 */ /* 0x0001e80008000409 */
[----:B------:R-:W-:Y:S04]  /*23330*/  STS.U16 [R37+UR9+0x43200], R78 ;  /* 0x0432004e25007988 */ /* 0x000fe80008000409 */
[----:B0-----:R-:W3:Y:S04]  /*23340*/  LDL.64 R82, [R1+0x3d8] ;  /* 0x0003d80001527983 */ /* 0x001ee80000100a00 */
[----:B------:R0:W-:Y:S04]  /*23350*/  STS.U16 [R37+UR9+0x43600], R79 ;  /* 0x0436004f25007988 */ /* 0x0001e80008000409 */
[----:B0-----:R-:W3:Y:S04]  /*23360*/  LDL.64 R78, [R1+0x338] ;  /* 0x00033800014e7983 */ /* 0x001ee80000100a00 */
[----:B------:R2:W-:Y:S04]  /*23370*/  STS.U16 [R37+UR9+0x40200], R46 ;  /* 0x0402002e25007988 */ /* 0x0005e80008000409 */
[----:B------:R-:W-:Y:S04]  /*23380*/  STS.U16 [R37+UR9+0x43a00], R80 ;  /* 0x043a005025007988 */ /* 0x000fe80008000409 */
[----:B------:R0:W-:Y:S01]  /*23390*/  STS.U16 [R37+UR9+0x43e00], R81 ;  /* 0x043e005125007988 */ /* 0x0001e20008000409 */
[----:B--2---:R-:W-:-:S03]  /*233a0*/  IMAD.WIDE R46, R0, 0x2, R50 ;  /* 0x00000002002e7825 */ /* 0x004fc600078e0232 */
[----:B------:R-:W2:Y:S04]  /*233b0*/  LDL.64 R50, [R1+0x3b8] ;  /* 0x0003b80001327983 */ /* 0x000ea80000100a00 */
[----:B0-----:R-:W2:Y:S01]  /*233c0*/  LDL.64 R80, [R1+0x358] ;  /* 0x0003580001507983 */ /* 0x001ea20000100a00 */
[----:B------:R-:W-:-:S03]  /*233d0*/  LOP3.LUT R35, R35, 0x60, RZ, 0x3c, !PT ;  /* 0x0000006023237812 */ /* 0x000fc600078e3cff */
        /* <DEDUP_REMOVED lines=57> */
[----:B---3--:R3:W-:Y:S04]  /*23770*/  STS.U16 [R35+UR9+0x41f00], R88 ;  /* 0x041f005823007988 */ /* 0x0087e80008000409 */
[----:B------:R4:W5:Y:S01]  /*23780*/  LDG.E.U16 R61, desc[UR10][R46.64] ;  /* 0x0000000a2e3d7981 */ /* 0x000962000c1e1500 */
[----:B------:R-:W-:-:S03]  /*23790*/  IMAD.WIDE R44, R0, 0x2, R44 ;  /* 0x00000002002c7825 */ /* 0x000fc600078e022c */
[----:B0-----:R-:W5:Y:S04]  /*237a0*/  LDL.64 R76, [R1+0x318] ;  /* 0x00031800014c7983 */ /* 0x001f680000100a00 */
[----:B------:R0:W5:Y:S01]  /*237b0*/  LDG.E.U16 R60, desc[UR10][R44.64] ;  /* 0x0000000a2c3c7981 */ /* 0x000162000c1e1500 */
[----:B----4-:R-:W-:-:S03]  /*237c0*/  IMAD.WIDE R46, R0, 0x2, R68 ;  /* 0x00000002002e7825 */ /* 0x010fc600078e0244 */
[----:B------:R-:W4:Y:S01]  /*237d0*/  LDL.64 R68, [R1+0x2f8] ;  /* 0x0002f80001447983 */ /* 0x000f220000100a00 */
[----:B------:R-:W-:-:S03]  /*237e0*/  IMAD.WIDE R40, R0, 0x2, R40 ;  /* 0x0000000200287825 */ /* 0x000fc600078e0228 */
[----:B------:R-:W5:Y:S01]  /*237f0*/  LDL.64 R74, [R1+0x2d8] ;  /* 0x0002d800014a7983 */ /* 0x000f620000100a00 */
[----:B0-----:R-:W-:-:S03]  /*23800*/  IMAD.WIDE R44, R0, 0x2, R70 ;  /* 0x00000002002c7825 */ /* 0x001fc600078e0246 */
[----:B------:R-:W5:Y:S04]  /*23810*/  LDL.64 R70, [R1+0x298] ;  /* 0x0002980001467983 */ /* 0x000f680000100a00 */
[----:B------:R0:W5:Y:S01]  /*23820*/  LDG.E.U16 R58, desc[UR10][R40.64] ;  /* 0x0000000a283a7981 */ /* 0x000162000c1e1500 */
[----:B------:R-:W-:-:S03]  /*23830*/  IMAD.WIDE R42, R0, 0x2, R42 ;  /* 0x00000002002a7825 */ /* 0x000fc600078e022a */
[----:B------:R-:W5:Y:S01]  /*23840*/  LDG.E.U16 R56, desc[UR10][R46.64] ;  /* 0x0000000a2e387981 */ /* 0x000f62000c1e1500 */
[----:B------:R-:W-:-:S03]  /*23850*/  IMAD.WIDE R38, R0, 0x2, R38 ;  /* 0x0000000200267825 */ /* 0x000fc600078e0226 */
[----:B------:R-:W5:Y:S01]  /*23860*/  LDG.E.U16 R59, desc[UR10][R42.64] ;  /* 0x0000000a2a3b7981 */ /* 0x000f62000c1e1500 */
[----:B0-----:R-:W-:-:S03]  /*23870*/  IMAD.WIDE R40, R0, 0x2, R54 ;  /* 0x0000000200287825 */ /* 0x001fc600078e0236 */
[----:B------:R0:W5:Y:S04]  /*23880*/  LDG.E.U16 R55, desc[UR10][R44.64] ;  /* 0x0000000a2c377981 */ /* 0x000168000c1e1500 */
[----:B------:R3:W5:Y:S04]  /*23890*/  LDG.E.U16 R57, desc[UR10][R38.64] ;  /* 0x0000000a26397981 */ /* 0x000768000c1e1500 */
[----:B-1----:R-:W5:Y:S01]  /*238a0*/  LDL.64 R98, [R1+0x1d8] ;  /* 0x0001d80001627983 */ /* 0x002f620000100a00 */
[----:B0-----:R-:W-:-:S03]  /*238b0*/  IMAD.WIDE R44, R0, 0x2, R72 ;  /* 0x00000002002c7825 */ /* 0x001fc600078e0248 */
[----:B------:R-:W5:Y:S01]  /*238c0*/  LDL.64 R72, [R1+0x258] ;  /* 0x0002580001487983 */ /* 0x000f620000100a00 */
[----:B------:R-:W-:-:S03]  /*238d0*/  IMAD.WIDE R42, R0, 0x2, R66 ;  /* 0x00000002002a7825 */ /* 0x000fc600078e0242 */
[----:B------:R-:W5:Y:S01]  /*238e0*/  LDL.64 R66, [R1+0x2b8] ;  /* 0x0002b80001427983 */ /* 0x000f620000100a00 */
[----:B---3--:R-:W-:-:S03]  /*238f0*/  IMAD.WIDE R38, R0, 0x2, R52 ;  /* 0x0000000200267825 */ /* 0x008fc600078e0234 */
[----:B------:R0:W3:Y:S04]  /*23900*/  LDG.E.U16 R54, desc[UR10][R42.64] ;  /* 0x0000000a2a367981 */ /* 0x0000e8000c1e1500 */
[----:B------:R1:W3:Y:S01]  /*23910*/  LDG.E.U16 R52, desc[UR10][R38.64] ;  /* 0x0000000a26347981 */ /* 0x0002e2000c1e1500 */
[----:B------:R-:W-:-:S03]  /*23920*/  IMAD.WIDE R46, R0, 0x2, R64 ;  /* 0x00000002002e7825 */ /* 0x000fc600078e0240 */
[----:B------:R-:W3:Y:S01]  /*23930*/  LDL.64 R64, [R1+0x278] ;  /* 0x0002780001407983 */ /* 0x000ee20000100a00 */
[----:B0-----:R-:W-:-:S03]  /*23940*/  IMAD.WIDE R42, R0, 0x2, R82 ;  /* 0x00000002002a7825 */ /* 0x001fc600078e0252 */
[----:B------:R-:W3:Y:S01]  /*23950*/  LDG.E.U16 R53, desc[UR10][R40.64] ;  /* 0x0000000a28357981 */ /* 0x000ee2000c1e1500 */
[----:B-1----:R-:W-:-:S03]  /*23960*/  IMAD.WIDE R38, R0, 0x2, R48 ;  /* 0x0000000200267825 */ /* 0x002fc600078e0230 */
[----:B------:R0:W3:Y:S04]  /*23970*/  LDG.E.U16 R49, desc[UR10][R42.64] ;  /* 0x0000000a2a317981 */ /* 0x0000e8000c1e1500 */
[----:B------:R-:W3:Y:S04]  /*23980*/  LDL.64 R96, [R1+0x1b8] ;  /* 0x0001b80001607983 */ /* 0x000ee80000100a00 */
[----:B------:R-:W3:Y:S01]  /*23990*/  LDL.64 R94, [R1+0x198] ;  /* 0x00019800015e7983 */ /* 0x000ee20000100a00 */
[----:B0-----:R-:W-:-:S03]  /*239a0*/  IMAD.WIDE R42, R0, 0x2, R78 ;  /* 0x00000002002a7825 */ /* 0x001fc600078e024e */
[----:B------:R-:W3:Y:S01]  /*239b0*/  LDL.64 R78, [R1+0x238] ;  /* 0x00023800014e7983 */ /* 0x000ee20000100a00 */
[----:B--2---:R-:W-:-:S03]  /*239c0*/  IMAD.WIDE R40, R0, 0x2, R50 ;  /* 0x0000000200287825 */ /* 0x004fc600078e0232 */
[----:B------:R0:W2:Y:S04]  /*239d0*/  LDG.E.U16 R50, desc[UR10][R44.64] ;  /* 0x0000000a2c327981 */ /* 0x0000a8000c1e1500 */
[----:B------:R-:W2:Y:S01]  /*239e0*/  LDG.E.U16 R51, desc[UR10][R46.64] ;  /* 0x0000000a2e337981 */ /* 0x000ea2000c1e1500 */
[----:B------:R-:W-:-:S03]  /*239f0*/  IMAD.WIDE R62, R0, 0x2, R62 ;  /* 0x00000002003e7825 */ /* 0x000fc600078e023e */
[----:B------:R-:W2:Y:S01]  /*23a00*/  LDL.64 R92, [R1+0x158] ;  /* 0x00015800015c7983 */ /* 0x000ea20000100a00 */
[----:B0-----:R-:W-:-:S03]  /*23a10*/  IMAD.WIDE R44, R0, 0x2, R80 ;  /* 0x00000002002c7825 */ /* 0x001fc600078e0250 */
[----:B------:R-:W2:Y:S04]  /*23a20*/  LDL.64 R80, [R1+0x218] ;  /* 0x0002180001507983 */ /* 0x000ea80000100a00 */
[----:B------:R4:W2:Y:S04]  /*23a30*/  LDG.E.U16 R47, desc[UR10][R38.64] ;  /* 0x0000000a262f7981 */ /* 0x0008a8000c1e1500 */
[----:B------:R-:W2:Y:S04]  /*23a40*/  LDG.E.U16 R45, desc[UR10][R44.64] ;  /* 0x0000000a2c2d7981 */ /* 0x000ea8000c1e1500 */
[----:B------:R-:W2:Y:S04]  /*23a50*/  LDG.E.U16 R46, desc[UR10][R62.64] ;  /* 0x0000000a3e2e7981 */ /* 0x000ea8000c1e1500 */
[----:B------:R-:W2:Y:S04]  /*23a60*/  LDG.E.U16 R48, desc[UR10][R40.64] ;  /* 0x0000000a28307981 */ /* 0x000ea8000c1e1500 */
[----:B------:R-:W2:Y:S04]  /*23a70*/  LDG.E.U16 R44, desc[UR10][R42.64] ;  /* 0x0000000a2a2c7981 */ /* 0x000ea8000c1e1500 */
[----:B------:R-:W2:Y:S04]  /*23a80*/  LDL.64 R90, [R1+0x118] ;  /* 0x00011800015a7983 */ /* 0x000ea80000100a00 */
[----:B------:R-:W2:Y:S04]  /*23a90*/  LDL.64 R88, [R1+0xd8] ;  /* 0x0000d80001587983 */ /* 0x000ea80000100a00 */
[----:B------:R-:W2:Y:S04]  /*23aa0*/  LDL.64 R86, [R1+0x98] ;  /* 0x0000980001567983 */ /* 0x000ea80000100a00 */
[----:B------:R-:W2:Y:S04]  /*23ab0*/  LDL.64 R84, [R1+0x58] ;  /* 0x0000580001547983 */ /* 0x000ea80000100a00 */
[----:B------:R-:W2:Y:S01]  /*23ac0*/  LDL.64 R82, [R1+0x18] ;  /* 0x0000180001527983 */ /* 0x000ea20000100a00 */
[----:B----4-:R-:W-:-:S03]  /*23ad0*/  IMAD.WIDE R38, R0, 0x2, R68 ;  /* 0x0000000200267825 */ /* 0x010fc600078e0244 */
[----:B------:R-:W4:Y:S04]  /*23ae0*/  LDL.64 R68, [R1+0x1f8] ;  /* 0x0001f80001447983 */ /* 0x000f280000100a00 */
[----:B------:R5:W4:Y:S02]  /*23af0*/  LDG.E.U16 R42, desc[UR10][R38.64] ;  /* 0x0000000a262a7981 */ /* 0x000b24000c1e1500 */
[C---:B-----5:R-:W-:Y:S02]  /*23b00*/  IMAD.WIDE R38, R0.reuse, 0x2, R70 ;  /* 0x0000000200267825 */ /* 0x060fe400078e0246 */
[----:B------:R-:W5:Y:S02]  /*23b10*/  LDL.64 R70, [R1+0x178] ;  /* 0x0001780001467983 */ /* 0x000f640000100a00 */
[----:B------:R-:W-:-:S02]  /*23b20*/  IMAD.WIDE R40, R0, 0x2, R76 ;  /* 0x0000000200287825 */ /* 0x000fc400078e024c */
[----:B------:R-:W5:Y:S04]  /*23b30*/  LDL.64 R76, [R1+0xb8] ;  /* 0x0000b800014c7983 */ /* 0x000f680000100a00 */
[----:B------:R0:W5:Y:S04]  /*23b40*/  LDG.E.U16 R43, desc[UR10][R40.64] ;  /* 0x0000000a282b7981 */ /* 0x000168000c1e1500 */
[----:B------:R-:W5:Y:S01]  /*23b50*/  LDG.E.U16 R39, desc[UR10][R38.64] ;  /* 0x0000000a26277981 */ /* 0x000f62000c1e1500 */
[----:B------:R-:W-:-:S03]  /*23b60*/  IMAD.WIDE R62, R0, 0x2, R72 ;  /* 0x00000002003e7825 */ /* 0x000fc600078e0248 */
[----:B------:R-:W5:Y:S01]  /*23b70*/  LDL.64 R72, [R1+0x138] ;  /* 0x0001380001487983 */ /* 0x000f620000100a00 */
[----:B0-----:R-:W-:-:S03]  /*23b80*/  IMAD.WIDE R40, R0, 0x2, R74 ;  /* 0x0000000200287825 */ /* 0x001fc600078e024a */
[----:B------:R-:W5:Y:S04]  /*23b90*/  LDL.64 R74, [R1+0xf8] ;  /* 0x0000f800014a7983 */ /* 0x000f680000100a00 */
[----:B------:R0:W5:Y:S01]  /*23ba0*/  LDG.E.U16 R37, desc[UR10][R62.64] ;  /* 0x0000000a3e257981 */ /* 0x000162000c1e1500 */
[----:B------:R-:W-:-:S03]  /*23bb0*/  IMAD.WIDE R66, R0, 0x2, R66 ;  /* 0x0000000200427825 */ /* 0x000fc600078e0242 */
[----:B------:R-:W5:Y:S01]  /*23bc0*/  LDG.E.U16 R41, desc[UR10][R40.64] ;  /* 0x0000000a28297981 */ /* 0x000f62000c1e1500 */
[----:B---3--:R-:W-:-:S05]  /*23bd0*/  IMAD.WIDE R64, R0, 0x2, R64 ;  /* 0x0000000200407825 */ /* 0x008fca00078e0240 */
[----:B------:R2:W3:Y:S04]  /*23be0*/  LDG.E.U16 R38, desc[UR10][R64.64] ;  /* 0x0000000a40267981 */ /* 0x0004e8000c1e1500 */
[----:B------:R4:W3:Y:S01]  /*23bf0*/  LDG.E.U16 R40, desc[UR10][R66.64] ;  /* 0x0000000a42287981 */ /* 0x0008e2000c1e1500 */
[----:B0-----:R-:W-:-:S03]  /*23c00*/  IMAD.WIDE R62, R0, 0x2, R78 ;  /* 0x00000002003e7825 */ /* 0x001fc600078e024e */
[----:B------:R-:W3:Y:S01]  /*23c10*/  LDL.64 R78, [R1+0x78] ;  /* 0x00007800014e7983 */ /* 0x000ee20000100a00 */
[----:B--2---:R-:W-:-:S03]  /*23c20*/  IMAD.WIDE R64, R0, 0x2, R80 ;  /* 0x0000000200407825 */ /* 0x004fc600078e0250 */
[----:B------:R-:W2:Y:S01]  /*23c30*/  LDL.64 R80, [R1+0x38] ;  /* 0x0000380001507983 */ /* 0x000ea20000100a00 */
[----:B----4-:R-:W-:-:S03]  /*23c40*/  IMAD.WIDE R66, R0, 0x2, R68 ;  /* 0x0000000200427825 */ /* 0x010fc600078e0244 */
[----:B------:R0:W4:Y:S04]  /*23c50*/  LDG.E.U16 R68, desc[UR10][R62.64] ;  /* 0x0000000a3e447981 */ /* 0x000128000c1e1500 */
[----:B------:R1:W4:Y:S04]  /*23c60*/  LDG.E.U16 R69, desc[UR10][R64.64] ;  /* 0x0000000a40457981 */ /* 0x000328000c1e1500 */
[----:B------:R-:W4:Y:S01]  /*23c70*/  LDG.E.U16 R66, desc[UR10][R66.64] ;  /* 0x0000000a42427981 */ /* 0x000f22000c1e1500 */
[----:B0-----:R-:W-:-:S04]  /*23c80*/  IMAD.WIDE R62, R0, 0x2, R98 ;  /* 0x00000002003e7825 */ /* 0x001fc800078e0262 */
[C---:B-1----:R-:W-:Y:S01]  /*23c90*/  IMAD.WIDE R64, R0.reuse, 0x2, R96 ;  /* 0x0000000200407825 */ /* 0x042fe200078e0260 */
[----:B------:R0:W4:Y:S05]  /*23ca0*/  LDG.E.U16 R67, desc[UR10][R62.64] ;  /* 0x0000000a3e437981 */ /* 0x00012a000c1e1500 */
[----:B------:R-:W4:Y:S01]  /*23cb0*/  LDG.E.U16 R64, desc[UR10][R64.64] ;  /* 0x0000000a40407981 */ /* 0x000f22000c1e1500 */
[----:B0-----:R-:W-:-:S05]  /*23cc0*/  IMAD.WIDE R62, R0, 0x2, R94 ;  /* 0x00000002003e7825 */ /* 0x001fca00078e025e */
[----:B------:R5:W4:Y:S02]  /*23cd0*/  LDG.E.U16 R65, desc[UR10][R62.64] ;  /* 0x0000000a3e417981 */ /* 0x000b24000c1e1500 */
[----:B-----5:R-:W-:-:S05]  /*23ce0*/  IMAD.WIDE R62, R0, 0x2, R70 ;  /* 0x00000002003e7825 */ /* 0x020fca00078e0246 */
[----:B------:R0:W5:Y:S02]  /*23cf0*/  LDG.E.U16 R70, desc[UR10][R62.64] ;  /* 0x0000000a3e467981 */ /* 0x000164000c1e1500 */
[----:B0-----:R-:W-:-:S05]  /*23d00*/  IMAD.WIDE R62, R0, 0x2, R92 ;  /* 0x00000002003e7825 */ /* 0x001fca00078e025c */
[----:B------:R0:W4:Y:S02]  /*23d10*/  LDG.E.U16 R71, desc[UR10][R62.64] ;  /* 0x0000000a3e477981 */ /* 0x000124000c1e1500 */
        /* <DEDUP_REMOVED lines=12> */
[----:B---3--:R-:W-:-:S05]  /*23de0*/  IMAD.WIDE R62, R0, 0x2, R78 ;  /* 0x00000002003e7825 */ /* 0x008fca00078e024e */
[----:B------:R0:W3:Y:S02]  /*23df0*/  LDG.E.U16 R78, desc[UR10][R62.64] ;  /* 0x0000000a3e4e7981 */ /* 0x0000e4000c1e1500 */
[----:B0-----:R-:W-:-:S05]  /*23e00*/  IMAD.WIDE R62, R0, 0x2, R84 ;  /* 0x00000002003e7825 */ /* 0x001fca00078e0254 */
[----:B------:R2:W3:Y:S02]  /*23e10*/  LDG.E.U16 R79, desc[UR10][R62.64] ;  /* 0x0000000a3e4f7981 */ /* 0x0004e4000c1e1500 */
        /* <DEDUP_REMOVED lines=28> */
[----:B0-----:R-:W-:-:S06]  /*23fe0*/  IMAD.WIDE R62, R0, 0x2, R146 ;  /* 0x00000002003e7825 */ /* 0x001fcc00078e0292 */
[----:B------:R-:W2:Y:S01]  /*23ff0*/  LDG.E.U16 R62, desc[UR10][R62.64] ;  /* 0x0000000a3e3e7981 */ /* 0x000ea2000c1e1500 */
[----:B------:R-:W-:Y:S02]  /*24000*/  F2FP.BF16.F32.PACK_AB R4, R6, R4 ;  /* 0x000000040604723e */ /* 0x000fe400000010ff */
[----:B------:R-:W-:Y:S02]  /*24010*/  F2FP.BF16.F32.PACK_AB R5, R8, R5 ;  /* 0x000000050805723e */ /* 0x000fe400000010ff */
[----:B------:R-:W-:Y:S02]  /*24020*/  F2FP.BF16.F32.PACK_AB R6, R10, R7 ;  /* 0x000000070a06723e */ /* 0x000fe400000010ff */
[----:B------:R-:W-:Y:S02]  /*24030*/  F2FP.BF16.F32.PACK_AB R7, R12, R9 ;  /* 0x000000090c07723e */ /* 0x000fe400000010ff */
[----:B------:R-:W-:Y:S02]  /*24040*/  F2FP.BF16.F32.PACK_AB R8, R14, R11 ;  /* 0x0000000b0e08723e */ /* 0x000fe400000010ff */
[----:B------:R-:W-:-:S02]  /*24050*/  F2FP.BF16.F32.PACK_AB R9, R16, R13 ;  /* 0x0000000d1009723e */ /* 0x000fc400000010ff */
        /* <DEDUP_REMOVED lines=9> */
[----:B------:R-:W-:Y:S01]  /*240f0*/  F2FP.BF16.F32.PACK_AB R19, R34, R33 ;  /* 0x000000212213723e */ /* 0x000fe200000010ff */
[----:B------:R-:W-:Y:S01]  /*24100*/  STS.U16 [R35+UR9+0x42300], R61 ;  /* 0x0423003d23007988 */ /* 0x000fe20008000409 */
[----:B------:R-:W-:Y:S02]  /*24110*/  FADD R3, -R133, R3 ;  /* 0x0000000385037221 */ /* 0x000fe40000000100 */
[----:B------:R-:W-:Y:S01]  /*24120*/  STTM.16dp32bit_t0_t15.x16 tmem[UR7], R4 ;  /* 0x00000004000079ed */ /* 0x000fe20008a00007 */
[----:B------:R-:W-:Y:S01]  /*24130*/  STTM.16dp32bit_t16_t31.x16 tmem[UR7+0x10], R4 ;  /* 0x00001004000079ed */ /* 0x000fe20008a20007 */
        /* <DEDUP_REMOVED lines=40> */
[----:B--2---:R-:W-:Y:S04]  /*243c0*/  STS.U16 [R35+UR9+0x54700], R80 ;  /* 0x0547005023007988 */ /* 0x004fe80008000409 */
        /* <DEDUP_REMOVED lines=9> */
[----:B------:R-:W-:-:S03]  /*24460*/  FMUL R3, R3, 1.4426950216293334961 ;  /* 0x3fb8aa3b03037820 */ /* 0x000fc60000400000 */
[----:B------:R-:W-:Y:S03]  /*24470*/  STS.U16 [R35+UR9+0x56f00], R90 ;  /* 0x056f005a23007988 */ /* 0x000fe60008000409 */
[----:B------:R-:W0:Y:S01]  /*24480*/  MUFU.EX2 R3, R3 ;  /* 0x0000000300037308 */ /* 0x000e220000000800 */
[----:B------:R-:W-:Y:S04]  /*24490*/  STS.U16 [R35+UR9+0x57300], R91 ;  /* 0x0573005b23007988 */ /* 0x000fe80008000409 */
[----:B------:R-:W-:Y:S04]  /*244a0*/  STS.U16 [R35+UR9+0x57700], R92 ;  /* 0x0577005c23007988 */ /* 0x000fe80008000409 */
[----:B------:R-:W-:Y:S04]  /*244b0*/  STS.U16 [R35+UR9+0x57b00], R93 ;  /* 0x057b005d23007988 */ /* 0x000fe80008000409 */
[----:B------:R1:W-:Y:S01]  /*244c0*/  STS.U16 [R35+UR9+0x57f00], R62 ;  /* 0x057f003e23007988 */ /* 0x0003e20008000409 */
[----:B------:R-:W2:Y:S02]  /*244d0*/  FENCE.VIEW.ASYNC.T ;  /* 0x00000000000073c6 */ /* 0x000ea40000000200 */
[----:B--2---:R-:W-:Y:S06]  /*244e0*/  BAR.SYNC.DEFER_BLOCKING 0x0 ;  /* 0x0000000000007b1d */ /* 0x004fec0000010000 */
[----:B-1----:R-:W0:Y:S01]  /*244f0*/  LDTM.x128 R4, tmem[UR6] ;  /* 0x00000006000479ee */ /* 0x002e2200083c0000 */
[----:B------:R-:W-:Y:S01]  /*24500*/  NOP ;  /* 0x0000000000007918 */ /* 0x000fe20000000000 */
[C---:B0-----:R-:W-:Y:S01]  /*24510*/  FMUL R4, R3.reuse, R4 ;  /* 0x0000000403047220 */ /* 0x041fe20000400000 */
        /* <DEDUP_REMOVED lines=127> */
[----:B------:R0:W-:Y:S01]  /*24d10*/  STTM.x128 tmem[UR6], R4 ;  /* 0x00000004000079ed */ /* 0x0001e200083c0006 */
[----:B------:R-:W1:Y:S02]  /*24d20*/  FENCE.VIEW.ASYNC.T ;  /* 0x00000000000073c6 */ /* 0x000e640000000200 */
[----:B-1----:R-:W-:Y:S01]  /*24d30*/  BAR.SYNC.DEFER_BLOCKING 0x0 ;  /* 0x0000000000007b1d */ /* 0x002fe20000010000 */
[----:B------:R-:W-:-:S05]  /*24d40*/  LEA R222, R139, UR9, 0x3 ;  /* 0x000000098bde7c11 */ /* 0x000fca000f8e18ff */
[----:B------:R1:W-:Y:S06]  /*24d50*/  MEMBAR.ALL.CTA ;  /* 0x0000000000007992 */ /* 0x0003ec0000008000 */
[----:B-1----:R-:W1:Y:S01]  /*24d60*/  FENCE.VIEW.ASYNC.S ;  /* 0x00000000000073c6 */ /* 0x002e620000000000 */
[----:B------:R-:W-:Y:S01]  /*24d70*/  IADD3 R222, PT, PT, R222, 0x70000, RZ ;  /* 0x00070000dede7810 */ /* 0x000fe20007ffe0ff */
[----:B------:R-:W-:-:S03]  /*24d80*/  IMAD.MOV.U32 R197, RZ, RZ, R145 ;  /* 0x000000ffffc57224 */ /* 0x000fc600078e0091 */
[----:B------:R-:W-:Y:S01]  /*24d90*/  R2UR UR7, R222 ;  /* 0x00000000de0772ca */ /* 0x000fe200000e0000 */
[----:B-1----:R-:W-:Y:S06]  /*24da0*/  BAR.SYNC.DEFER_BLOCKING 0x0 ;  /* 0x0000000000007b1d */ /* 0x002fec0000010000 */
[----:B------:R-:W-:Y:S08]  /*24db0*/  @P5 BRA `(.L_x_16) ;  /* 0x0000000400785947 */ /* 0x000ff00003800000 */
[----:B------:R-:W2:Y:S01]  /*24dc0*/  LDL R223, [R1+0x778] ;  /* 0x0007780001df7983 */ /* 0x000ea20000100800 */
[----:B------:R-:W-:Y:S02]  /*24dd0*/  ELECT P4, URZ, PT ;  /* 0x0000000000ff782f */ /* 0x000fe40003880000 */
[----:B0-----:R-:W-:Y:S01]  /*24de0*/  MOV.SPILL R6, UR13 ;  /* 0x0000000d00067c02 */ /* 0x001fe20009000f00 */
[----:B------:R-:W-:Y:S01]  /*24df0*/  UMOV UR72, 0x0 ;  /* 0x0000000000487882 */ /* 0x000fe20000000000 */
[----:B------:R-:W-:Y:S01]  /*24e00*/  UMOV UR73, 0x4400490 ;  /* 0x0440049000497882 */ /* 0x000fe20000000000 */
[----:B------:R-:W-:Y:S01]  /*24e10*/  MOV.SPILL R7, UR12 ;  /* 0x0000000c00077c02 */ /* 0x000fe20009000f00 */
[----:B------:R-:W-:Y:S01]  /*24e20*/  UIADD3.64 UR12, UPT, UPT, UR68, 0x2, URZ ;  /* 0x00000002440c7897 */ /* 0x000fe2000fffe0ff */
[----:B------:R-:W-:Y:S02]  /*24e30*/  MOV.SPILL R8, UR11 ;  /* 0x0000000b00087c02 */ /* 0x000fe40009000f00 */
[----:B------:R-:W-:Y:S01]  /*24e40*/  MOV.SPILL R9, UR10 ;  /* 0x0000000a00097c02 */ /* 0x000fe20009000f00 */
[----:B------:R-:W-:-:S03]  /*24e50*/  UIADD3.64 UR10, UPT, UPT, UR68, 0x4, URZ ;  /* 0x00000004440a7897 */ /* 0x000fc6000fffe0ff */
[----:B------:R-:W-:-:S05]  /*24e60*/  @P4 IMAD.MOV.U32 R5, RZ, RZ, 0x40004040 ;  /* 0x40004040ff054424 */ /* 0x000fca00078e00ff */
[----:B------:R-:W-:Y:S01]  /*24e70*/  @P4 R2UR UR71, R5 ;  /* 0x00000000054742ca */ /* 0x000fe200000e0000 */
[----:B------:R-:W-:Y:S01]  /*24e80*/  IMAD.MOV.U32 R5, RZ, RZ, RZ ;  /* 0x000000ffff057224 */ /* 0x000fe200078e00ff */
[----:B--2---:R-:W-:-:S13]  /*24e90*/  R2UR UR70, R223 ;  /* 0x00000000df4672ca */ /* 0x004fda00000e0000 */
[----:B------:R-:W-:-:S04]  /*24ea0*/  MOV R4, UR70 ;  /* 0x0000004600047c02 */ /* 0x000fc80008000f00 */
[----:B------:R-:W-:Y:S02]  /*24eb0*/  @P4 R2UR UR70, R4 ;  /* 0x00000000044642ca */ /* 0x000fe400000e0000 */
[----:B------:R-:W-:-:S04]  /*24ec0*/  MOV R4, UR7 ;  /* 0x0000000700047c02 */ /* 0x000fc80008000f00 */
[----:B------:R-:W-:-:S07]  /*24ed0*/  @P4 MOV R4, R4 ;  /* 0x0000000400044202 */ /* 0x000fce0000000f00 */
[----:B------:R0:W-:Y:S02]  /*24ee0*/  UTCHMMA tmem[UR4], gdesc[UR70], tmem[UR8], tmem[UR72], idesc[UR73], UPT ;  /* 0x00ff4846040079ea */ /* 0x0001e4000b800008 */
[----:B0-----:R-:W-:Y:S02]  /*24ef0*/  UIADD3 UR72, UPT, UPT, UR8, 0x188, URZ ;  /* 0x0000018808487890 */ /* 0x001fe4000fffe0ff */
[----:B------:R-:W-:Y:S01]  /*24f00*/  UIADD3 UR73, UPT, UPT, UR8, 0x190, URZ ;  /* 0x0000019008497890 */ /* 0x000fe2000fffe0ff */
[----:B------:R-:W-:Y:S01]  /*24f10*/  UMOV UR70, 0x0 ;  /* 0x0000000000467882 */ /* 0x000fe20000000000 */
[----:B------:R-:W-:-:S05]  /*24f20*/  UMOV UR71, 0x4400490 ;  /* 0x0440049000477882 */ /* 0x000fca0000000000 */
[----:B------:R0:W-:Y:S02]  /*24f30*/  UTCHMMA tmem[UR72], gdesc[UR68], tmem[UR8], tmem[UR70], idesc[UR71], UPT ;  /* 0x00ff4644480079ea */ /* 0x0001e4000b800008 */
[----:B------:R1:W-:Y:S01]  /*24f40*/  UTCHMMA tmem[UR73], gdesc[UR12], tmem[UR8], tmem[UR70], idesc[UR71], UPT ;  /* 0x00ff460c490079ea */ /* 0x0003e2000b800008 */
[----:B0-----:R-:W-:Y:S01]  /*24f50*/  UMOV UR72, 0x0 ;  /* 0x0000000000487882 */ /* 0x001fe20000000000 */
[----:B-1----:R-:W-:Y:S02]  /*24f60*/  UIADD3 UR70, UPT, UPT, UR8, 0x198, URZ ;  /* 0x0000019808467890 */ /* 0x002fe4000fffe0ff */
[----:B------:R-:W-:Y:S02]  /*24f70*/  UIADD3.64 UR12, UPT, UPT, UR68, 0x7fe, URZ ;  /* 0x000007fe440c7897 */ /* 0x000fe4000fffe0ff */
[----:B------:R-:W-:Y:S01]  /*24f80*/  UIADD3 UR71, UPT, UPT, UR8, 0x1a0, URZ ;  /* 0x000001a008477890 */ /* 0x000fe2000fffe0ff */
[----:B------:R-:W-:-:S04]  /*24f90*/  UMOV UR73, 0x4400490 ;  /* 0x0440049000497882 */ /* 0x000fc80000000000 */
[----:B------:R0:W-:Y:S04]  /*24fa0*/  UTCHMMA tmem[UR70], gdesc[UR10], tmem[UR8], tmem[UR72], idesc[UR73], UPT ;  /* 0x00ff480a460079ea */ /* 0x0001e8000b800008 */
[----:B------:R1:W-:Y:S01]  /*24fb0*/  UTCHMMA tmem[UR71], gdesc[UR12], tmem[UR8], tmem[UR72], idesc[UR73], UPT ;  /* 0x00ff480c470079ea */ /* 0x0003e2000b800008 */
[----:B0-----:R-:W-:Y:S01]  /*24fc0*/  UIADD3.64 UR10, UPT, UPT, UR68, 0x800, URZ ;  /* 0x00000800440a7897 */ /* 0x001fe2000fffe0ff */
[----:B------:R-:W-:Y:S01]  /*24fd0*/  UMOV UR70, 0x0 ;  /* 0x0000000000467882 */ /* 0x000fe20000000000 */
[----:B-1----:R-:W-:Y:S02]  /*24fe0*/  UIADD3 UR71, UPT, UPT, UR8, 0x1a8, URZ ;  /* 0x000001a808477890 */ /* 0x002fe4000fffe0ff */
[----:B------:R-:W-:-:S07]  /*24ff0*/  UIADD3.64 UR12, UPT, UPT, UR68, 0x802, URZ ;  /* 0x00000802440c7897 */ /* 0x000fce000fffe0ff */
[----:B------:R0:W-:Y:S02]  /*25000*/  UTCHMMA tmem[UR71], gdesc[UR10], tmem[UR8], tmem[UR72], idesc[UR73], UPT ;  /* 0x00ff480a470079ea */ /* 0x0001e4000b800008 */
[----:B0-----:R-:W-:Y:S01]  /*25010*/  UIADD3 UR72, UPT, UPT, UR8, 0x1b0, URZ ;  /* 0x000001b008487890 */ /* 0x001fe2000fffe0ff */
[----:B------:R-:W-:Y:S01]  /*25020*/  UMOV UR71, 0x4400490 ;  /* 0x0440049000477882 */ /* 0x000fe20000000000 */
[----:B------:R-:W-:Y:S02]  /*25030*/  UIADD3 UR73, UPT, UPT, UR8, 0x1b8, URZ ;  /* 0x000001b808497890 */ /* 0x000fe4000fffe0ff */
[----:B------:R-:W-:-:S05]  /*25040*/  UIADD3.64 UR10, UPT, UPT, UR68, 0xffe, URZ ;  /* 0x00000ffe440a7897 */ /* 0x000fca000fffe0ff */
[----:B------:R0:W-:Y:S02]  /*25050*/  UTCHMMA tmem[UR72], gdesc[UR12], tmem[UR8], tmem[UR70], idesc[UR71], UPT ;  /* 0x00ff460c480079ea */ /* 0x0001e4000b800008 */
[----:B0-----:R-:W-:Y:S01]  /*25060*/  UIADD3.64 UR12, UPT, UPT, UR68, 0x804, URZ ;  /* 0x00000804440c7897 */ /* 0x001fe2000fffe0ff */
[----:B------:R-:W-:-:S08]  /*25070*/  UMOV UR72, 0x0 ;  /* 0x0000000000487882 */ /* 0x000fd00000000000 */
[----:B------:R0:W-:Y:S02]  /*25080*/  UTCHMMA tmem[UR73], gdesc[UR12], tmem[UR8], tmem[UR70], idesc[UR71], UPT ;  /* 0x00ff460c490079ea */ /* 0x0001e4000b800008 */
[----:B0-----:R-:W-:Y:S01]  /*25090*/  UIADD3 UR70, UPT, UPT, UR8, 0x100000, URZ ;  /* 0x0010000008467890 */ /* 0x001fe2000fffe0ff */
[----:B------:R-:W-:Y:S01]  /*250a0*/  R2UR.FILL UR13, R6 ;  /* 0x00000000060d72ca */ /* 0x000fe200004e0000 */
[----:B------:R-:W-:Y:S01]  /*250b0*/  UMOV UR73, 0x4400490 ;  /* 0x0440049000497882 */ /* 0x000fe20000000000 */
[----:B------:R-:W-:Y:S01]  /*250c0*/  UIADD3 UR71, UPT, UPT, UR8, 0x188, URZ ;  /* 0x0000018808477890 */ /* 0x000fe2000fffe0ff */
[----:B------:R-:W-:-:S05]  /*250d0*/  R2UR.FILL UR12, R7 ;  /* 0x00000000070c72ca */ /* 0x000fca00004e0000 */
[----:B------:R0:W-:Y:S02]  /*250e0*/  UTCHMMA tmem[UR4], gdesc[UR10], tmem[UR70], tmem[UR72], idesc[UR73], UPT ;  /* 0x00ff480a040079ea */ /* 0x0001e4000b800046 */
[----:B0-----:R-:W-:-:S09]  /*250f0*/  UIADD3.64 UR10, UPT, UPT, UR68, 0x1000, URZ ;  /* 0x00001000440a7897 */ /* 0x001fd2000fffe0ff */
[----:B------:R0:W-:Y:S02]  /*25100*/  UTCHMMA tmem[UR71], gdesc[UR10], tmem[UR70], tmem[UR72], idesc[UR73], UPT ;  /* 0x00ff480a470079ea */ /* 0x0001e4000b800046 */
[----:B0-----:R-:W-:Y:S02]  /*25110*/  UIADD3.64 UR10, UPT, UPT, UR68, 0x1002, URZ ;  /* 0x00001002440a7897 */ /* 0x001fe4000fffe0ff */
[----:B------:R-:W-:Y:S02]  /*25120*/  UIADD3 UR72, UPT, UPT, UR8, 0x100000, URZ ;  /* 0x0010000008487890 */ /* 0x000fe4000fffe0ff */
[----:B------:R-:W-:Y:S01]  /*25130*/  UIADD3 UR73, UPT, UPT, UR8, 0x190, URZ ;  /* 0x0000019008497890 */ /* 0x000fe2000fffe0ff */
[----:B------:R-:W-:Y:S01]  /*25140*/  UMOV UR70, 0x0 ;  /* 0x0000000000467882 */ /* 0x000fe20000000000 */
[----:B------:R-:W-:-:S07]  /*25150*/  UMOV UR71, 0x4400490 ;  /* 0x0440049000477882 */ /* 0x000fce0000000000 */
        /* <DEDUP_REMOVED lines=31> */
[----:B0-----:R-:W-:Y:S02]  /*25350*/  @P4 R2UR UR70, R4 ;  /* 0x00000000044642ca */ /* 0x001fe400000e0000 */
[----:B------:R-:W-:Y:S02]  /*25360*/  R2UR.FILL UR11, R8 ;  /* 0x00000000080b72ca */ /* 0x000fe400004e0000 */
[----:B------:R-:W-:-:S09]  /*25370*/  R2UR.FILL UR10, R9 ;  /* 0x00000000090a72ca */ /* 0x000fd200004e0000 */
[----:B------:R1:W-:Y:S01]  /*25380*/  UTCBAR [UR70], URZ ;  /* 0x000000ff460073e9 */ /* 0x0003e200080000ff */
[----:B------:R-:W-:-:S05]  /*25390*/  NOP ;  /* 0x0000000000007918 */ /* 0x000fca0000000000 */
.L_x_16:
[----:B0-----:R-:W0:Y:S01]  /*253a0*/  LDC R4, c[0x0][0x3f0] ;  /* 0x0000fc00ff047b82 */ /* 0x001e220000000800 */
[----:B------:R-:W-:Y:S01]  /*253b0*/  IADD3 R139, PT, PT, R139, 0x1, RZ ;  /* 0x000000018b8b7810 */ /* 0x000fe20007ffe0ff */
[----:B------:R-:W-:Y:S01]  /*253c0*/  FFMA R144, R3, R144, R143 ;  /* 0x0000009003907223 */ /* 0x000fe2000000008f */
[----:B------:R-:W-:Y:S02]  /*253d0*/  VIADD R140, R140, 0x80 ;  /* 0x000000808c8c7836 */ /* 0x000fe40000000000 */
[C---:B------:R-:W-:Y:S01]  /*253e0*/  ISETP.GT.AND P4, PT, R139.reuse, 0x1, PT ;  /* 0x000000018b00780c */ /* 0x040fe20003f84270 */
[----:B------:R-:W-:Y:S02]  /*253f0*/  IMAD.MOV.U32 R37, RZ, RZ, R197 ;  /* 0x000000ffff257224 */ /* 0x000fe400078e00c5 */
[----:B------:R-:W2:Y:S01]  /*25400*/  LDC R6, c[0x0][0x3d4] ;  /* 0x0000f500ff067b82 */ /* 0x000ea20000000800 */
[----:B------:R-:W-:Y:S02]  /*25410*/  SEL R139, R139, RZ, !P4 ;  /* 0x000000ff8b8b7207 */ /* 0x000fe40006000000 */
[----:B------:R-:W-:-:S04]  /*25420*/  SEL R145, RZ, 0x1, !P4 ;  /* 0x00000001ff917807 */ /* 0x000fc80006000000 */
[----:B------:R-:W-:Y:S01]  /*25430*/  LOP3.LUT R145, R197, R145, RZ, 0x3c, !PT ;  /* 0x00000091c5917212 */ /* 0x000fe200078e3cff */
[----:B------:R-:W3:Y:S01]  /*25440*/  LDC R5, c[0x0][0x3c4] ;  /* 0x0000f100ff057b82 */ /* 0x000ee20000000800 */
[----:B0-----:R-:W-:-:S04]  /*25450*/  IADD3 R3, PT, PT, R4, -0x80, RZ ;  /* 0xffffff8004037810 */ /* 0x001fc80007ffe0ff */
[----:B------:R-:W-:Y:S02]  /*25460*/  ISETP.GE.AND P4, PT, R140, R3, PT ;  /* 0x000000038c00720c */ /* 0x000fe40003f86270 */
[----:B--2---:R-:W-:-:S04]  /*25470*/  SHF.L.U32 R3, R6, 0x7, RZ ;  /* 0x0000000706037819 */ /* 0x004fc800000006ff */
[----:B------:R-:W-:Y:S02]  /*25480*/  IADD3 R0, PT, PT, R3, R0, RZ ;  /* 0x0000000003007210 */ /* 0x000fe40007ffe0ff */
[----:B------:R-:W-:Y:S01]  /*25490*/  MOV R3, R133 ;  /* 0x0000008500037202 */ /* 0x000fe20000000f00 */
[----:B---3--:R-:W-:-:S04]  /*254a0*/  IMAD.SHL.U32 R4, R5, 0x80, RZ ;  /* 0x0000008005047824 */ /* 0x008fc800078e00ff */
[----:B------:R-:W-:Y:S01]  /*254b0*/  IMAD.IADD R2, R4, 0x1, R2 ;  /* 0x0000000104027824 */ /* 0x000fe200078e0202 */
[----:B------:R-:W-:Y:S06]  /*254c0*/  @!P4 BRA `(.L_x_17) ;  /* 0xffffff44005cc947 */ /* 0x000fec000383ffff */
.L_x_12:
[C---:B------:R-:W-:Y:S01]  /*254d0*/  FMUL R0, R144.reuse, 8388608 ;  /* 0x4b00000090007820 */ /* 0x040fe20000400000 */
[----:B------:R-:W-:Y:S01]  /*254e0*/  FSETP.GEU.AND P2, PT, R144, 1.175494350822287508e-38, PT ;  /* 0x008000009000780b */ /* 0x000fe20003f4e000 */
[----:B------:R-:W2:Y:S01]  /*254f0*/  S2R R5, SR_TID.X ;  /* 0x0000000000057919 */ /* 0x000ea20000002100 */
[----:B------:R-:W3:Y:S01]  /*25500*/  LDC R4, c[0x0][0x3f0] ;  /* 0x0000fc00ff047b82 */ /* 0x000ee20000000800 */
[----:B------:R-:W-:Y:S01]  /*25510*/  IMAD.MOV.U32 R3, RZ, RZ, 0x3dc6b27f ;  /* 0x3dc6b27fff037424 */ /* 0x000fe200078e00ff */
[----:B------:R-:W-:Y:S01]  /*25520*/  FSEL R137, R0, R144, !P2 ;  /* 0x0000009000897208 */ /* 0x000fe20005000000 */
[----:B------:R-:W4:Y:S04]  /*25530*/  S2R R6, SR_TID.X ;  /* 0x0000000000067919 */ /* 0x000f280000002100 */
[----:B------:R-:W-:-:S05]  /*25540*/  VIADD R0, R137, 0xc0cafb0d ;  /* 0xc0cafb0d89007836 */ /* 0x000fca0000000000 */
[----:B------:R-:W-:-:S04]  /*25550*/  LOP3.LUT R2, R0, 0xff800000, RZ, 0xc0, !PT ;  /* 0xff80000000027812 */ /* 0x000fc800078ec0ff */
[----:B------:R-:W-:-:S05]  /*25560*/  IADD3 R0, PT, PT, R137, -R2, RZ ;  /* 0x8000000289007210 */ /* 0x000fca0007ffe0ff */
[----:B------:R-:W-:Y:S01]  /*25570*/  FADD R132, R0, -1 ;  /* 0xbf80000000847421 */ /* 0x000fe20000000000 */
[----:B---3--:R-:W-:-:S03]  /*25580*/  ISETP.GE.AND P1, PT, R4, 0x1, PT ;  /* 0x000000010400780c */ /* 0x008fc60003f26270 */
[----:B------:R-:W-:-:S04]  /*25590*/  FFMA.FTZ R3, R132, R3, -0.16845393180847167969 ;  /* 0xbe2c7f3084037423 */ /* 0x000fc80000010003 */
[----:B------:R-:W-:Y:S01]  /*255a0*/  FFMA.FTZ R3, R132, R3, 0.1716887056827545166 ;  /* 0x3e2fcf2a84037423 */ /* 0x000fe20000010003 */
[----:B--2---:R-:W-:-:S03]  /*255b0*/  SHF.L.U32 R5, R5, 0x9, RZ ;  /* 0x0000000905057819 */ /* 0x004fc600000006ff */
[----:B------:R-:W-:Y:S01]  /*255c0*/  FFMA.FTZ R3, R132, R3, -0.17900948226451873779 ;  /* 0xbe374e4384037423 */ /* 0x000fe20000010003 */
[----:B------:R-:W-:-:S03]  /*255d0*/  LOP3.LUT R0, R5, 0x2000, RZ, 0xc0, !PT ;  /* 0x0000200005007812 */ /* 0x000fc600078ec0ff */
[----:B------:R-:W-:Y:S01]  /*255e0*/  FFMA.FTZ R3, R132, R3, 0.20512372255325317383 ;  /* 0x3e520bf484037423 */ /* 0x000fe20000010003 */
[----:B----4-:R-:W-:Y:S01]  /*255f0*/  LOP3.LUT R5, R6, 0x80, RZ, 0xc0, !PT ;  /* 0x0000008006057812 */ /* 0x010fe200078ec0ff */
[----:B------:R-:W-:Y:S02]  /*25600*/  VIADD R0, R0, UR9 ;  /* 0x0000000900007c36 */ /* 0x000fe40008000000 */
[----:B------:R-:W-:-:S04]  /*25610*/  FFMA.FTZ R3, R132, R3, -0.24046532809734344482 ;  /* 0xbe763c8b84037423 */ /* 0x000fc80000010003 */
[----:B------:R-:W-:Y:S01]  /*25620*/  FFMA.FTZ R3, R132, R3, 0.28857114911079406738 ;  /* 0x3e93bf9984037423 */ /* 0x000fe20000010003 */
[----:B------:R-:W-:Y:S02]  /*25630*/  LEA R0, R5, R0, 0x5 ;  /* 0x0000000005007211 */ /* 0x000fe400078e28ff */
[----:B------:R-:W-:Y:S01]  /*25640*/  LOP3.LUT R5, R6, 0xf, RZ, 0xc0, !PT ;  /* 0x0000000f06057812 */ /* 0x000fe200078ec0ff */
[----:B------:R-:W-:-:S04]  /*25650*/  FFMA.FTZ R3, R132, R3, -0.36067417263984680176 ;  /* 0xbeb8aa4984037423 */ /* 0x000fc80000010003 */
[----:B------:R-:W-:Y:S02]  /*25660*/  IMAD R136, R5, 0x10, R0 ;  /* 0x0000001005887824 */ /* 0x000fe400078e0200 */
[----:B------:R-:W-:Y:S01]  /*25670*/  FFMA.FTZ R3, R132, R3, 0.48089820146560668945 ;  /* 0x3ef6384a84037423 */ /* 0x000fe20000010003 */
[----:B------:R-:W-:Y:S06]  /*25680*/  @!P1 BRA `(.L_x_18) ;  /* 0x00000000000c9947 */ /* 0x000fec0003800000 */
[----:B------:R-:W-:-:S04]  /*25690*/  SHF.L.U32 R197, R197, 0x1f, RZ ;  /* 0x0000001fc5c57819 */ /* 0x000fc800000006ff */
[----:B------:R-:W2:Y:S02]  /*256a0*/  SYNCS.PHASECHK.TRANS64.TRYWAIT P1, [UR7], R197 ;  /* 0x000000c5ff0075a7 */ /* 0x000ea40008021107 */
[----:B--2---:R-:W-:Y:S05]  /*256b0*/  @!P1 BRA `(.L_x_19) ;  /* 0x0000004800989947 */ /* 0x004fea0003800000 */
.L_x_18:
[----:B------:R-:W2:Y:S01]  /*256c0*/  S2R R238, SR_TID.X ;  /* 0x0000000000ee7919 */ /* 0x000ea20000002100 */
[----:B------:R-:W-:Y:S01]  /*256d0*/  FSEL R0, RZ, -23, P2 ;  /* 0xc1b80000ff007808 */ /* 0x000fe20001000000 */
[C---:B------:R-:W-:Y:S01]  /*256e0*/  FFMA.FTZ R5, R132.reuse, R3, -0.72134751081466674805 ;  /* 0xbf38aa3b84057423 */ /* 0x040fe20000010003 */
[----:B------:R-:W-:Y:S01]  /*256f0*/  ISETP.GE.U32.AND P2, PT, R137, 0x7f800000, PT ;  /* 0x7f8000008900780c */ /* 0x000fe20003f46070 */
[----:B------:R-:W-:Y:S01]  /*25700*/  BAR.SYNC.DEFER_BLOCKING 0x0 ;  /* 0x0000000000007b1d */ /* 0x000fe20000010000 */
[----:B------:R-:W-:Y:S01]  /*25710*/  I2FP.F32.S32 R3, R2 ;  /* 0x0000000200037245 */ /* 0x000fe20000201400 */
[----:B------:R-:W-:Y:S01]  /*25720*/  FMUL R5, R132, R5 ;  /* 0x0000000584057220 */ /* 0x000fe20000400000 */
[C---:B------:R-:W-:Y:S02]  /*25730*/  FSETP.GT.AND P1, PT, |R144|.reuse, 8.50705917302346158658e+37, PT ;  /* 0x7e8000009000780b */ /* 0x040fe40003f24200 */
[----:B------:R-:W-:Y:S01]  /*25740*/  FSETP.GEU.AND P4, PT, |R144|, 1.175494350822287508e-38, PT ;  /* 0x008000009000780b */ /* 0x000fe20003f8e200 */
[C---:B------:R-:W-:Y:S01]  /*25750*/  FMUL R135, R132.reuse, R5 ;  /* 0x0000000584877220 */ /* 0x040fe20000400000 */
[----:B------:R-:W-:Y:S01]  /*25760*/  FFMA.FTZ R0, R3, 1.1920928955078125e-07, R0 ;  /* 0x3400000003007823 */ /* 0x000fe20000010000 */
[----:B------:R-:W-:Y:S01]  /*25770*/  FSETP.NEU.AND P3, PT, R137, RZ, PT ;  /* 0x000000ff8900720b */ /* 0x000fe20003f6d000 */
[----:B------:R-:W3:Y:S01]  /*25780*/  S2R R165, SR_TID.X ;  /* 0x0000000000a57919 */ /* 0x000ee20000002100 */
[----:B------:R-:W-:-:S02]  /*25790*/  FFMA.FTZ R135, R132, 1.4426950216293334961, R135 ;  /* 0x3fb8aa3b84877823 */ /* 0x000fc40000010087 */
[----:B------:R-:W-:Y:S01]  /*257a0*/  @P2 IMAD.MOV.U32 R132, RZ, RZ, 0x7f800000 ;  /* 0x7f800000ff842424 */ /* 0x000fe200078e00ff */
[----:B------:R-:W4:Y:S01]  /*257b0*/  S2R R240, SR_CTAID.X ;  /* 0x0000000000f07919 */ /* 0x000f220000002500 */
[----:B------:R-:W-:Y:S02]  /*257c0*/  FADD R0, R0, R135 ;  /* 0x0000008700007221 */ /* 0x000fe40000000000 */
[----:B------:R-:W-:Y:S01]  /*257d0*/  @P2 FFMA.FTZ R0, R137, R132, +INF ;  /* 0x7f80000089002423 */ /* 0x000fe20000010084 */
[----:B------:R-:W-:Y:S01]  /*257e0*/  @P1 FMUL R144, R144, 0.25 ;  /* 0x3e80000090901820 */ /* 0x000fe20000400000 */
[----:B------:R-:W5:Y:S03]  /*257f0*/  S2R R242, SR_CTAID.Y ;  /* 0x0000000000f27919 */ /* 0x000f660000002600 */
[----:B------:R-:W-:Y:S01]  /*25800*/  @!P4 FMUL R144, R144, 16777216 ;  /* 0x4b8000009090c820 */ /* 0x000fe20000400000 */
[----:B------:R-:W0:Y:S02]  /*25810*/  @!P0 SYNCS.CCTL.IV [UR9+0x70000] ;  /* 0x07000000ff0089b1 */ /* 0x000e240008000009 */
[----:B0-----:R-:W-:Y:S01]  /*25820*/  BAR.SYNC.DEFER_BLOCKING 0x0 ;  /* 0x0000000000007b1d */ /* 0x001fe20000010000 */
[----:B--2---:R-:W-:-:S02]  /*25830*/  SHF.R.U32.HI R134, RZ, 0x2, R238 ;  /* 0x00000002ff867819 */ /* 0x004fc400000116ee */
[----:B------:R-:W-:Y:S02]  /*25840*/  SHF.L.U32 R3, R238, 0x4, RZ ;  /* 0x00000004ee037819 */ /* 0x000fe400000006ff */
[----:B------:R-:W-:Y:S01]  /*25850*/  LOP3.LUT R2, R134, 0x38, RZ, 0xc0, !PT ;  /* 0x0000003886027812 */ /* 0x000fe200078ec0ff */
[----:B------:R-:W0:Y:S01]  /*25860*/  LDTM.x128 R4, tmem[UR6] ;  /* 0x00000006000479ee */ /* 0x000e2200083c0000 */
[----:B------:R-:W-:Y:S02]  /*25870*/  LOP3.LUT R3, R3, 0x30, RZ, 0xc0, !PT ;  /* 0x0000003003037812 */ /* 0x000fe400078ec0ff */
[----:B------:R-:W-:Y:S02]  /*25880*/  LOP3.LUT R2, R2, 0x1f, R238, 0xf8, !PT ;  /* 0x0000001f02027812 */ /* 0x000fe400078ef8ee */
[----:B------:R-:W-:Y:S02]  /*25890*/  FSEL R134, R0, -INF , P3 ;  /* 0xff80000000867808 */ /* 0x000fe40001800000 */
[----:B------:R-:W-:Y:S01]  /*258a0*/  LOP3.LUT R135, R238, 0x60, RZ, 0xc0, !PT ;  /* 0x00000060ee877812 */ /* 0x000fe200078ec0ff */
[----:B------:R-:W-:Y:S01]  /*258b0*/  IMAD.SHL.U32 R132, R2, 0x8, RZ ;  /* 0x0000000802847824 */ /* 0x000fe200078e00ff */
[----:B---3--:R-:W-:Y:S01]  /*258c0*/  LOP3.LUT R241, R165, 0x3f, RZ, 0xc0, !PT ;  /* 0x0000003fa5f17812 */ /* 0x008fe200078ec0ff */
[----:B------:R-:W-:Y:S01]  /*258d0*/  FFMA R133, R134, 0.69314718246459960938, R133 ;  /* 0x3f31721886857823 */ /* 0x000fe20000000085 */
[----:B------:R-:W-:Y:S01]  /*258e0*/  IMAD.SHL.U32 R2, R2, 0x10, RZ ;  /* 0x0000001002027824 */ /* 0x000fe200078e00ff */
[----:B------:R-:W-:-:S02]  /*258f0*/  ISETP.GE.U32.AND P5, PT, R238, 0x20, PT ;  /* 0x00000020ee00780c */ /* 0x000fc40003fa6070 */
[----:B------:R-:W-:Y:S01]  /*25900*/  LOP3.LUT R138, R132, 0xc0, RZ, 0xc0, !PT ;  /* 0x000000c0848a7812 */ /* 0x000fe200078ec0ff */
[----:B----4-:R-:W-:Y:S01]  /*25910*/  IMAD R240, R240, 0x40, R241 ;  /* 0x00000040f0f07824 */ /* 0x010fe200078e02f1 */
[----:B------:R-:W-:Y:S01]  /*25920*/  LEA R132, R135, R136, 0x3 ;  /* 0x0000008887847211 */ /* 0x000fe200078e18ff */
[----:B------:R-:W2:Y:S01]  /*25930*/  @!P0 SYNCS.CCTL.IV [UR9+0x70008] ;  /* 0x07000800ff0089b1 */ /* 0x000ea20008000009 */
[----:B------:R-:W-:Y:S01]  /*25940*/  IADD3 R0, PT, PT, R138, UR9, R3 ;  /* 0x000000098a007c10 */ /* 0x000fe2000fffe003 */
[----:B------:R-:W-:Y:S01]  /*25950*/  NOP ;  /* 0x0000000000007918 */ /* 0x000fe20000000000 */
[----:B------:R-:W3:Y:S01]  /*25960*/  MUFU.RCP R3, R144 ;  /* 0x0000009000037308 */ /* 0x000ee20000001000 */
[----:B0-----:R-:W-:Y:S01]  /*25970*/  @P1 FMUL R17, R17, 0.25 ;  /* 0x3e80000011111820 */ /* 0x001fe20000400000 */
[----:B------:R-:W-:Y:S01]  /*25980*/  @P1 FMUL R9, R9, 0.25 ;  /* 0x3e80000009091820 */ /* 0x000fe20000400000 */
        /* <DEDUP_REMOVED lines=10> */
[----:B------:R-:W-:Y:S01]  /*25a30*/  @!P4 FMUL R17, R17, 16777216 ;  /* 0x4b8000001111c820 */ /* 0x000fe20000400000 */
[----:B------:R-:W-:Y:S01]  /*25a40*/  @P1 FMUL R7, R7, 0.25 ;  /* 0x3e80000007071820 */ /* 0x000fe20000400000 */
[----:B------:R-:W-:Y:S01]  /*25a50*/  @P1 FMUL R14, R14, 0.25 ;  /* 0x3e8000000e0e1820 */ /* 0x000fe20000400000 */
[----:B------:R-:W-:Y:S01]  /*25a60*/  @P1 FMUL R25, R25, 0.25 ;  /* 0x3e80000019191820 */ /* 0x000fe20000400000 */
[----:B------:R-:W-:Y:S01]  /*25a70*/  @P1 FMUL R26, R26, 0.25 ;  /* 0x3e8000001a1a1820 */ /* 0x000fe20000400000 */
[----:B------:R-:W-:Y:S01]  /*25a80*/  @P1 FMUL R28, R28, 0.25 ;  /* 0x3e8000001c1c1820 */ /* 0x000fe20000400000 */
[----:B------:R-:W-:Y:S01]  /*25a90*/  @P1 FMUL R32, R32, 0.25 ;  /* 0x3e80000020201820 */ /* 0x000fe20000400000 */
[----:B------:R-:W-:Y:S01]  /*25aa0*/  @!P4 FMUL R9, R9, 16777216 ;  /* 0x4b8000000909c820 */ /* 0x000fe20000400000 */
[----:B------:R-:W-:Y:S01]  /*25ab0*/  @!P4 FMUL R18, R18, 16777216 ;  /* 0x4b8000001212c820 */ /* 0x000fe20000400000 */
        /* <DEDUP_REMOVED lines=23> */
[----:B---3--:R-:W-:Y:S01]  /*25c30*/  FMUL R144, R3, R17 ;  /* 0x0000001103907220 */ /* 0x008fe20000400000 */
[----:B------:R-:W-:Y:S01]  /*25c40*/  @!P4 FMUL R7, R7, 16777216 ;  /* 0x4b8000000707c820 */ /* 0x000fe20000400000 */
[----:B------:R-:W-:Y:S01]  /*25c50*/  @!P4 FMUL R14, R14, 16777216 ;  /* 0x4b8000000e0ec820 */ /* 0x000fe20000400000 */
[----:B------:R-:W-:Y:S01]  /*25c60*/  @!P4 FMUL R25, R25, 16777216 ;  /* 0x4b8000001919c820 */ /* 0x000fe20000400000 */
[----:B------:R-:W-:Y:S01]  /*25c70*/  @!P4 FMUL R26, R26, 16777216 ;  /* 0x4b8000001a1ac820 */ /* 0x000fe20000400000 */
[----:B------:R-:W-:Y:S01]  /*25c80*/  @!P4 FMUL R28, R28, 16777216 ;  /* 0x4b8000001c1cc820 */ /* 0x000fe20000400000 */
[----:B------:R-:W-:Y:S01]  /*25c90*/  @!P4 FMUL R32, R32, 16777216 ;  /* 0x4b8000002020c820 */ /* 0x000fe20000400000 */
[C---:B------:R-:W-:Y:S01]  /*25ca0*/  FMUL R138, R3.reuse, R9 ;  /* 0x00000009038a7220 */ /* 0x040fe20000400000 */
[----:B------:R-:W-:Y:S01]  /*25cb0*/  FMUL R17, R3, R18 ;  /* 0x0000001203117220 */ /* 0x000fe20000400000 */
        /* <DEDUP_REMOVED lines=42> */
[----:B------:R-:W-:Y:S01]  /*25f60*/  FMUL R160, R3, R35 ;  /* 0x0000002303a07220 */ /* 0x000fe20000400000 */
[----:B------:R-:W-:Y:S01]  /*25f70*/  F2FP.BF16.F32.PACK_AB R16, R9, R6 ;  /* 0x000000060910723e */ /* 0x000fe200000010ff */
[----:B------:R-:W-:Y:S01]  /*25f80*/  @P1 FMUL R38, R38, 0.25 ;  /* 0x3e80000026261820 */ /* 0x000fe20000400000 */
        /* <DEDUP_REMOVED lines=23> */
[----:B--2---:R0:W-:Y:S01]  /*26100*/  STS.128 [R132], R8 ;  /* 0x0000000884007388 */ /* 0x0041e20000000c00 */
[----:B------:R-:W-:Y:S01]  /*26110*/  F2FP.BF16.F32.PACK_AB R15, R156, R25 ;  /* 0x000000199c0f723e */ /* 0x000fe200000010ff */
[----:B------:R-:W-:Y:S01]  /*26120*/  @P1 FMUL R42, R42, 0.25 ;  /* 0x3e8000002a2a1820 */ /* 0x000fe20000400000 */
[----:B------:R-:W-:Y:S01]  /*26130*/  F2FP.BF16.F32.PACK_AB R19, R158, R151 ;  /* 0x000000979e13723e */ /* 0x000fe200000010ff */
[----:B------:R-:W-:Y:S01]  /*26140*/  @P1 FMUL R43, R43, 0.25 ;  /* 0x3e8000002b2b1820 */ /* 0x000fe20000400000 */
[----:B------:R-:W-:Y:S01]  /*26150*/  F2FP.BF16.F32.PACK_AB R23, R160, R153 ;  /* 0x00000099a017723e */ /* 0x000fe200000010ff */
[----:B------:R-:W-:Y:S01]  /*26160*/  STS.128 [R132+0x400], R12 ;  /* 0x0004000c84007388 */ /* 0x000fe20000000c00 */
[----:B------:R-:W-:Y:S01]  /*26170*/  @P1 FMUL R44, R44, 0.25 ;  /* 0x3e8000002c2c1820 */ /* 0x000fe20000400000 */
[----:B------:R-:W-:Y:S01]  /*26180*/  @P1 FMUL R45, R45, 0.25 ;  /* 0x3e8000002d2d1820 */ /* 0x000fe20000400000 */
[----:B------:R-:W-:Y:S01]  /*26190*/  @P1 FMUL R46, R46, 0.25 ;  /* 0x3e8000002e2e1820 */ /* 0x000fe20000400000 */
[----:B------:R2:W-:Y:S01]  /*261a0*/  STS.128 [R132+0x800], R16 ;  /* 0x0008001084007388 */ /* 0x0005e20000000c00 */
[----:B------:R-:W-:Y:S01]  /*261b0*/  @P1 FMUL R47, R47, 0.25 ;  /* 0x3e8000002f2f1820 */ /* 0x000fe20000400000 */
[----:B------:R-:W-:Y:S01]  /*261c0*/  @P1 FMUL R48, R48, 0.25 ;  /* 0x3e80000030301820 */ /* 0x000fe20000400000 */
[----:B------:R-:W-:Y:S01]  /*261d0*/  @P1 FMUL R58, R58, 0.25 ;  /* 0x3e8000003a3a1820 */ /* 0x000fe20000400000 */
[----:B------:R3:W-:Y:S01]  /*261e0*/  STS.128 [R132+0xc00], R20 ;  /* 0x000c001484007388 */ /* 0x0007e20000000c00 */
        /* <DEDUP_REMOVED lines=268> */
[----:B------:R-:W-:Y:S01]  /*272b0*/  LOP3.LUT R3, R238, 0xff, RZ, 0xc0, !PT ;  /* 0x000000ffee037812 */ /* 0x000fe200078ec0ff */
[----:B------:R-:W5:Y:S01]  /*272c0*/  LDC.64 R96, c[0x0][0x3e0] ;  /* 0x0000f800ff607b82 */ /* 0x000f620000000a00 */
[----:B------:R-:W-:-:S02]  /*272d0*/  F2FP.BF16.F32.PACK_AB R5, R39, R44 ;  /* 0x0000002c2705723e */ /* 0x000fc400000010ff */
[----:B------:R-:W-:-:S05]  /*272e0*/  LEA R44, R3, UR9, 0x4 ;  /* 0x00000009032c7c11 */ /* 0x000fca000f8e20ff */
[----:B------:R-:W-:Y:S01]  /*272f0*/  BAR.SYNC.DEFER_BLOCKING 0x0 ;  /* 0x0000000000007b1d */ /* 0x000fe20000010000 */
[----:B------:R-:W-:Y:S02]  /*27300*/  F2FP.BF16.F32.PACK_AB R4, R37, R36 ;  /* 0x000000242504723e */ /* 0x000fe400000010ff */
[----:B------:R-:W-:Y:S02]  /*27310*/  F2FP.BF16.F32.PACK_AB R6, R49, R38 ;  /* 0x000000263106723e */ /* 0x000fe400000010ff */
[----:B------:R-:W-:-:S03]  /*27320*/  F2FP.BF16.F32.PACK_AB R7, R51, R40 ;  /* 0x000000283307723e */ /* 0x000fc600000010ff */
[----:B------:R-:W4:Y:S01]  /*27330*/  LDC.64 R98, c[0x0][0x398] ;  /* 0x0000e600ff627b82 */ /* 0x000f220000000a00 */
[----:B0-----:R-:W-:Y:S02]  /*27340*/  F2FP.BF16.F32.PACK_AB R8, R32, R29 ;  /* 0x0000001d2008723e */ /* 0x001fe400000010ff */
[----:B--2---:R-:W-:Y:S02]  /*27350*/  F2FP.BF16.F32.PACK_AB R16, R33, R28 ;  /* 0x0000001c2110723e */ /* 0x004fe400000010ff */
[----:B---3--:R-:W-:Y:S02]  /*27360*/  F2FP.BF16.F32.PACK_AB R20, R31, R30 ;  /* 0x0000001e1f14723e */ /* 0x008fe400000010ff */
[----:B------:R-:W-:Y:S01]  /*27370*/  F2FP.BF16.F32.PACK_AB R9, R136, R35 ;  /* 0x000000238809723e */ /* 0x000fe200000010ff */
[----:B------:R-:W0:Y:S01]  /*27380*/  LDC R40, c[0x0][0x3e8] ;  /* 0x0000fa00ff287b82 */ /* 0x000e220000000800 */
[----:B------:R-:W-:Y:S02]  /*27390*/  F2FP.BF16.F32.PACK_AB R17, R135, R134 ;  /* 0x000000868711723e */ /* 0x000fe400000010ff */
[----:B------:R-:W-:-:S02]  /*273a0*/  F2FP.BF16.F32.PACK_AB R21, R137, R34 ;  /* 0x000000228915723e */ /* 0x000fc400000010ff */
[----:B------:R-:W-:Y:S02]  /*273b0*/  F2FP.BF16.F32.PACK_AB R10, R140, R53 ;  /* 0x000000358c0a723e */ /* 0x000fe400000010ff */
[----:B------:R-:W-:Y:S02]  /*273c0*/  F2FP.BF16.F32.PACK_AB R18, R141, R54 ;  /* 0x000000368d12723e */ /* 0x000fe400000010ff */
[----:B------:R-:W-:Y:S01]  /*273d0*/  F2FP.BF16.F32.PACK_AB R11, R155, R148 ;  /* 0x000000949b0b723e */ /* 0x000fe200000010ff */
[----:B------:R-:W-:Y:S01]  /*273e0*/  LDS.128 R48, [R44] ;  /* 0x000000002c307984 */ /* 0x000fe20000000c00 */
[----:B------:R-:W-:Y:S02]  /*273f0*/  F2FP.BF16.F32.PACK_AB R22, R52, R55 ;  /* 0x000000373416723e */ /* 0x000fe400000010ff */
[----:B------:R-:W-:Y:S01]  /*27400*/  F2FP.BF16.F32.PACK_AB R19, R157, R146 ;  /* 0x000000929d13723e */ /* 0x000fe200000010ff */
[----:B------:R-:W2:Y:S01]  /*27410*/  LDS.128 R36, [R44+0x1000] ;  /* 0x001000002c247984 */ /* 0x000ea20000000c00 */
[----:B------:R-:W-:-:S02]  /*27420*/  F2FP.BF16.F32.PACK_AB R23, R162, R147 ;  /* 0x00000093a217723e */ /* 0x000fc400000010ff */
[----:B------:R-:W-:Y:S01]  /*27430*/  SHF.R.U32.HI R83, RZ, 0x6, R238 ;  /* 0x00000006ff537819 */ /* 0x000fe200000116ee */
[----:B------:R-:W-:Y:S01]  /*27440*/  LDS.128 R24, [R44+0x2000] ;  /* 0x002000002c187984 */ /* 0x000fe20000000c00 */
[----:B------:R-:W-:Y:S02]  /*27450*/  F2FP.BF16.F32.PACK_AB R30, R82, R85 ;  /* 0x00000055521e723e */ /* 0x000fe400000010ff */
[----:B------:R-:W-:Y:S01]  /*27460*/  SGXT.U32 R83, R83, 0x2 ;  /* 0x000000025353781a */ /* 0x000fe20000000000 */
[----:B------:R-:W-:Y:S01]  /*27470*/  LDS.128 R12, [R44+0x3000] ;  /* 0x003000002c0c7984 */ /* 0x000fe20000000c00 */
[----:B------:R-:W-:Y:S02]  /*27480*/  F2FP.BF16.F32.PACK_AB R31, R88, R93 ;  /* 0x0000005d581f723e */ /* 0x000fe400000010ff */
[----:B------:R-:W-:Y:S01]  /*27490*/  F2FP.BF16.F32.PACK_AB R56, R75, R56 ;  /* 0x000000384b38723e */ /* 0x000fe200000010ff */
[----:B------:R-:W-:Y:S01]  /*274a0*/  BAR.SYNC.DEFER_BLOCKING 0x0 ;  /* 0x0000000000007b1d */ /* 0x000fe20000010000 */
[----:B0-----:R-:W-:Y:S01]  /*274b0*/  IMAD R83, R83, R40, RZ ;  /* 0x0000002853537224 */ /* 0x001fe200078e02ff */
[----:B------:R-:W-:-:S02]  /*274c0*/  F2FP.BF16.F32.PACK_AB R28, R164, R149 ;  /* 0x00000095a41c723e */ /* 0x000fc400000010ff */
[----:B------:R-:W-:Y:S01]  /*274d0*/  F2FP.BF16.F32.PACK_AB R29, R168, R163 ;  /* 0x000000a3a81d723e */ /* 0x000fe200000010ff */
[----:B------:R-:W-:Y:S01]  /*274e0*/  IMAD R85, R40, 0x4, R83 ;  /* 0x0000000428557824 */ /* 0x000fe200078e0253 */
[----:B------:R-:W-:Y:S02]  /*274f0*/  F2FP.BF16.F32.PACK_AB R57, R42, R57 ;  /* 0x000000392a39723e */ /* 0x000fe400000010ff */
[----:B------:R-:W-:Y:S02]  /*27500*/  F2FP.BF16.F32.PACK_AB R58, R91, R58 ;  /* 0x0000003a5b3a723e */ /* 0x000fe400000010ff */
[C---:B------:R-:W-:Y:S02]  /*27510*/  LEA R87, R40.reuse, R85, 0x2 ;  /* 0x0000005528577211 */ /* 0x040fe400078e10ff */
[----:B------:R-:W-:Y:S02]  /*27520*/  F2FP.BF16.F32.PACK_AB R100, R43, R102 ;  /* 0x000000662b64723e */ /* 0x000fe400000010ff */
[----:B------:R-:W-:-:S02]  /*27530*/  LEA R89, R40, R87, 0x2 ;  /* 0x0000005728597211 */ /* 0x000fc400078e10ff */
[----:B------:R-:W-:Y:S02]  /*27540*/  F2FP.BF16.F32.PACK_AB R101, R45, R110 ;  /* 0x0000006e2d65723e */ /* 0x000fe400000010ff */
[----:B------:R-:W-:Y:S01]  /*27550*/  F2FP.BF16.F32.PACK_AB R60, R63, R60 ;  /* 0x0000003c3f3c723e */ /* 0x000fe200000010ff */
[----:B------:R-:W-:Y:S01]  /*27560*/  IMAD R93, R40, 0x4, R89 ;  /* 0x00000004285d7824 */ /* 0x000fe200078e0259 */
[----:B------:R-:W-:Y:S02]  /*27570*/  F2FP.BF16.F32.PACK_AB R63, R77, R124 ;  /* 0x0000007c4d3f723e */ /* 0x000fe400000010ff */
[----:B------:R-:W-:Y:S01]  /*27580*/  F2FP.BF16.F32.PACK_AB R124, R46, R103 ;  /* 0x000000672e7c723e */ /* 0x000fe200000010ff */
[----:B------:R0:W-:Y:S01]  /*27590*/  STS.128 [R132], R4 ;  /* 0x0000000484007388 */ /* 0x0001e20000000c00 */
[----:B------:R-:W-:Y:S02]  /*275a0*/  LEA R75, R40, R93, 0x2 ;  /* 0x0000005d284b7211 */ /* 0x000fe400078e10ff */
[----:B------:R-:W-:Y:S01]  /*275b0*/  F2FP.BF16.F32.PACK_AB R103, R69, R126 ;  /* 0x0000007e4567723e */ /* 0x000fe200000010ff */
[----:B------:R-:W-:Y:S01]  /*275c0*/  STS.128 [R132+0x400], R8 ;  /* 0x0004000884007388 */ /* 0x000fe20000000c00 */
[----:B------:R-:W-:Y:S01]  /*275d0*/  F2FP.BF16.F32.PACK_AB R65, R66, R65 ;  /* 0x000000414241723e */ /* 0x000fe200000010ff */
[----:B------:R-:W-:Y:S01]  /*275e0*/  IMAD R91, R40, 0x4, R75 ;  /* 0x00000004285b7824 */ /* 0x000fe200078e024b */
[----:B------:R-:W-:Y:S01]  /*275f0*/  F2FP.BF16.F32.PACK_AB R64, R105, R64 ;  /* 0x000000406940723e */ /* 0x000fe200000010ff */
[----:B------:R3:W-:Y:S01]  /*27600*/  STS.128 [R132+0x800], R16 ;  /* 0x0008001084007388 */ /* 0x0007e20000000c00 */
[----:B------:R-:W-:-:S02]  /*27610*/  F2FP.BF16.F32.PACK_AB R66, R76, R117 ;  /* 0x000000754c42723e */ /* 0x000fc400000010ff */
[----:B------:R-:W-:Y:S01]  /*27620*/  F2FP.BF16.F32.PACK_AB R102, R47, R118 ;  /* 0x000000762f66723e */ /* 0x000fe200000010ff */
[----:B------:R-:W-:Y:S01]  /*27630*/  STS.128 [R132+0xc00], R20 ;  /* 0x000c001484007388 */ /* 0x000fe20000000c00 */
[----:B------:R-:W-:Y:S02]  /*27640*/  F2FP.BF16.F32.PACK_AB R126, R72, R119 ;  /* 0x00000077487e723e */ /* 0x000fe400000010ff */
[----:B------:R-:W-:Y:S01]  /*27650*/  F2FP.BF16.F32.PACK_AB R127, R74, R127 ;  /* 0x0000007f4a7f723e */ /* 0x000fe200000010ff */
[----:B------:R-:W-:Y:S01]  /*27660*/  BAR.SYNC.DEFER_BLOCKING 0x0 ;  /* 0x0000000000007b1d */ /* 0x000fe20000010000 */
[----:B0-----:R-:W-:Y:S02]  /*27670*/  F2FP.BF16.F32.PACK_AB R4, R159, R150 ;  /* 0x000000969f04723e */ /* 0x001fe400000010ff */
[----:B------:R-:W-:Y:S02]  /*27680*/  F2FP.BF16.F32.PACK_AB R5, R166, R161 ;  /* 0x000000a1a605723e */ /* 0x000fe400000010ff */
[----:B------:R-:W-:Y:S01]  /*27690*/  F2FP.BF16.F32.PACK_AB R6, R79, R84 ;  /* 0x000000544f06723e */ /* 0x000fe200000010ff */
[----:B-----5:R-:W-:Y:S01]  /*276a0*/  IMAD R79, R242, R96, RZ ;  /* 0x00000060f24f7224 */ /* 0x020fe200078e02ff */
[----:B------:R-:W-:Y:S01]  /*276b0*/  F2FP.BF16.F32.PACK_AB R7, R81, R92 ;  /* 0x0000005c5107723e */ /* 0x000fe200000010ff */
[----:B------:R-:W-:Y:S01]  /*276c0*/  IMAD R81, R240, R97, RZ ;  /* 0x00000061f0517224 */ /* 0x000fe200078e02ff */
[----:B---3--:R-:W-:Y:S01]  /*276d0*/  F2FP.BF16.F32.PACK_AB R17, R59, R78 ;  /* 0x0000004e3b11723e */ /* 0x008fe200000010ff */
[----:B------:R-:W-:Y:S01]  /*276e0*/  IMAD.HI R42, R79, 0x2, RZ ;  /* 0x000000024f2a7827 */ /* 0x000fe200078e02ff */
[----:B------:R-:W-:-:S02]  /*276f0*/  F2FP.BF16.F32.PACK_AB R16, R41, R70 ;  /* 0x000000462910723e */ /* 0x000fc400000010ff */
[----:B------:R-:W-:Y:S02]  /*27700*/  F2FP.BF16.F32.PACK_AB R18, R61, R86 ;  /* 0x000000563d12723e */ /* 0x000fe400000010ff */
[----:B------:R-:W-:Y:S02]  /*27710*/  F2FP.BF16.F32.PACK_AB R19, R67, R94 ;  /* 0x0000005e4313723e */ /* 0x000fe400000010ff */
[----:B------:R-:W-:Y:S01]  /*27720*/  F2FP.BF16.F32.PACK_AB R59, R62, R95 ;  /* 0x0000005f3e3b723e */ /* 0x000fe200000010ff */
[C---:B------:R-:W-:Y:S01]  /*27730*/  IMAD R95, R40.reuse, 0x4, R91 ;  /* 0x00000004285f7824 */ /* 0x040fe200078e025b */
[----:B------:R-:W-:Y:S02]  /*27740*/  SHF.L.U32 R41, R79, 0x1, RZ ;  /* 0x000000014f297819 */ /* 0x000fe400000006ff */
[----:B------:R-:W-:Y:S01]  /*27750*/  F2FP.BF16.F32.PACK_AB R61, R71, R108 ;  /* 0x0000006c473d723e */ /* 0x000fe200000010ff */
[----:B------:R-:W-:Y:S01]  /*27760*/  IMAD R79, R40, 0x4, R95 ;  /* 0x00000004284f7824 */ /* 0x000fe200078e025f */
[----:B------:R-:W-:Y:S01]  /*27770*/  F2FP.BF16.F32.PACK_AB R62, R73, R116 ;  /* 0x00000074493e723e */ /* 0x000fe200000010ff */
[----:B------:R-:W0:Y:S01]  /*27780*/  LDS.128 R52, [R44] ;  /* 0x000000002c347984 */ /* 0x000e220000000c00 */
[----:B------:R-:W-:-:S02]  /*27790*/  F2FP.BF16.F32.PACK_AB R67, R80, R125 ;  /* 0x0000007d5043723e */ /* 0x000fc400000010ff */
[----:B------:R-:W-:Y:S01]  /*277a0*/  LEA R97, R40, R79, 0x2 ;  /* 0x0000004f28617211 */ /* 0x000fe200078e10ff */
[----:B------:R-:W-:Y:S01]  /*277b0*/  LDS.128 R32, [R44+0x1000] ;  /* 0x001000002c207984 */ /* 0x000fe20000000c00 */
[----:B------:R-:W-:-:S03]  /*277c0*/  F2FP.BF16.F32.PACK_AB R125, R68, R111 ;  /* 0x0000006f447d723e */ /* 0x000fc600000010ff */
[----:B------:R-:W-:Y:S04]  /*277d0*/  LDS.128 R20, [R44+0x2000] ;  /* 0x002000002c147984 */ /* 0x000fe80000000c00 */
[----:B------:R-:W-:Y:S01]  /*277e0*/  LDS.128 R8, [R44+0x3000] ;  /* 0x003000002c087984 */ /* 0x000fe20000000c00 */
[----:B------:R-:W-:Y:S06]  /*277f0*/  BAR.SYNC.DEFER_BLOCKING 0x0 ;  /* 0x0000000000007b1d */ /* 0x000fec0000010000 */
[----:B------:R3:W-:Y:S04]  /*27800*/  STS.128 [R132], R4 ;  /* 0x0000000484007388 */ /* 0x0007e80000000c00 */
[----:B------:R-:W-:Y:S04]  /*27810*/  STS.128 [R132+0x400], R28 ;  /* 0x0004001c84007388 */ /* 0x000fe80000000c00 */
[----:B------:R-:W-:Y:S04]  /*27820*/  STS.128 [R132+0x800], R16 ;  /* 0x0008001084007388 */ /* 0x000fe80000000c00 */
[----:B------:R-:W-:Y:S01]  /*27830*/  STS.128 [R132+0xc00], R56 ;  /* 0x000c003884007388 */ /* 0x000fe20000000c00 */
[----:B------:R-:W-:Y:S01]  /*27840*/  BAR.SYNC.DEFER_BLOCKING 0x0 ;  /* 0x0000000000007b1d */ /* 0x000fe20000010000 */
[C---:B---3--:R-:W-:Y:S01]  /*27850*/  SHF.L.U32 R4, R81.reuse, 0x1, RZ ;  /* 0x0000000151047819 */ /* 0x048fe200000006ff */
[----:B------:R-:W-:-:S03]  /*27860*/  IMAD.HI R81, R81, 0x2, RZ ;  /* 0x0000000251517827 */ /* 0x000fc600078e02ff */
[----:B----4-:R-:W-:-:S04]  /*27870*/  IADD3 R41, P0, P1, R4, R98, R41 ;  /* 0x0000006204297210 */ /* 0x010fc8000791e029 */
[----:B------:R-:W-:Y:S01]  /*27880*/  IADD3.X R42, PT, PT, R81, R99, R42, P0, P1 ;  /* 0x00000063512a7210 */ /* 0x000fe200007e242a */
[----:B------:R-:W-:Y:S01]  /*27890*/  IMAD R81, R40, 0x4, R97 ;  /* 0x0000000428517824 */ /* 0x000fe200078e0261 */
[----:B------:R-:W-:-:S04]  /*278a0*/  LEA R46, P0, R83, R41, 0x1 ;  /* 0x00000029532e7211 */ /* 0x000fc800078008ff */
[----:B------:R-:W-:Y:S02]  /*278b0*/  LEA R71, R40, R81, 0x2 ;  /* 0x0000005128477211 */ /* 0x000fe400078e10ff */
[----:B------:R-:W-:-:S03]  /*278c0*/  LEA.HI.X.SX32 R47, R83, R42, 0x1, P0 ;  /* 0x0000002a532f7211 */ /* 0x000fc600000f0eff */
[C---:B------:R-:W-:Y:S01]  /*278d0*/  IMAD R73, R40.reuse, 0x4, R71 ;  /* 0x0000000428497824 */ /* 0x040fe200078e0247 */
[----:B------:R-:W3:Y:S04]  /*278e0*/  LDS.128 R56, [R44] ;  /* 0x000000002c387984 */ /* 0x000ee80000000c00 */
[C---:B------:R-:W-:Y:S01]  /*278f0*/  LEA R43, R40.reuse, R73, 0x2 ;  /* 0x00000049282b7211 */ /* 0x040fe200078e10ff */
[----:B------:R-:W-:Y:S04]  /*27900*/  LDS.128 R28, [R44+0x1000] ;  /* 0x001000002c1c7984 */ /* 0x000fe80000000c00 */
[C---:B------:R-:W-:Y:S01]  /*27910*/  IMAD R45, R40.reuse, 0x4, R43 ;  /* 0x00000004282d7824 */ /* 0x040fe200078e022b */
[----:B------:R-:W-:Y:S04]  /*27920*/  LDS.128 R16, [R44+0x2000] ;  /* 0x002000002c107984 */ /* 0x000fe80000000c00 */
[C---:B------:R-:W-:Y:S01]  /*27930*/  LEA R69, R40.reuse, R45, 0x2 ;  /* 0x0000002d28457211 */ /* 0x040fe200078e10ff */
[----:B------:R-:W-:Y:S01]  /*27940*/  LDS.128 R4, [R44+0x3000] ;  /* 0x003000002c047984 */ /* 0x000fe20000000c00 */
[----:B------:R-:W-:Y:S03]  /*27950*/  BAR.SYNC.DEFER_BLOCKING 0x0 ;  /* 0x0000000000007b1d */ /* 0x000fe60000010000 */
[----:B------:R-:W-:-:S05]  /*27960*/  IMAD R77, R40, 0x4, R69 ;  /* 0x00000004284d7824 */ /* 0x000fca00078e0245 */
[----:B------:R-:W-:Y:S01]  /*27970*/  LEA R83, R40, R77, 0x2 ;  /* 0x0000004d28537211 */ /* 0x000fe200078e10ff */
[----:B------:R4:W-:Y:S04]  /*27980*/  STS.128 [R132], R60 ;  /* 0x0000003c84007388 */ /* 0x0009e80000000c00 */
[----:B------:R5:W-:Y:S04]  /*27990*/  STS.128 [R132+0x400], R64 ;  /* 0x0004004084007388 */ /* 0x000be80000000c00 */
[----:B------:R-:W-:Y:S04]  /*279a0*/  STS.128 [R132+0x800], R100 ;  /* 0x0008006484007388 */ /* 0x000fe80000000c00 */
[----:B------:R2:W-:Y:S01]  /*279b0*/  STS.128 [R132+0xc00], R124 ;  /* 0x000c007c84007388 */ /* 0x0005e20000000c00 */
[----:B------:R-:W-:Y:S01]  /*279c0*/  BAR.SYNC.DEFER_BLOCKING 0x0 ;  /* 0x0000000000007b1d */ /* 0x000fe20000010000 */
[----:B----4-:R-:W-:-:S02]  /*279d0*/  LEA R60, P1, R85, R41, 0x1 ;  /* 0x00000029553c7211 */ /* 0x010fc400078208ff */
[-C--:B------:R-:W-:Y:S02]  /*279e0*/  LEA R62, P0, R87, R41.reuse, 0x1 ;  /* 0x00000029573e7211 */ /* 0x080fe400078008ff */
[-C--:B------:R-:W-:Y:S01]  /*279f0*/  LEA.HI.X.SX32 R61, R85, R42.reuse, 0x1, P1 ;  /* 0x0000002a553d7211 */ /* 0x080fe200008f0eff */
[C---:B------:R-:W-:Y:S01]  /*27a00*/  IMAD R85, R40.reuse, 0x4, R83 ;  /* 0x0000000428557824 */ /* 0x040fe200078e0253 */
[-C--:B------:R-:W-:Y:S02]  /*27a10*/  LEA.HI.X.SX32 R63, R87, R42.reuse, 0x1, P0 ;  /* 0x0000002a573f7211 */ /* 0x080fe400000f0eff */
[C---:B-----5:R-:W-:Y:S02]  /*27a20*/  LEA R64, P0, R89.reuse, R41, 0x1 ;  /* 0x0000002959407211 */ /* 0x060fe400078008ff */
[----:B------:R-:W-:Y:S02]  /*27a30*/  LEA R99, R40, R85, 0x2 ;  /* 0x0000005528637211 */ /* 0x000fe400078e10ff */
[----:B------:R-:W-:-:S02]  /*27a40*/  LEA.HI.X.SX32 R65, R89, R42, 0x1, P0 ;  /* 0x0000002a59417211 */ /* 0x000fc400000f0eff */
[C---:B------:R-:W-:Y:S01]  /*27a50*/  LEA R66, P0, R93.reuse, R41, 0x1 ;  /* 0x000000295d427211 */ /* 0x040fe200078008ff */
[----:B------:R-:W-:Y:S01]  /*27a60*/  IMAD R87, R40, 0x4, R99 ;  /* 0x0000000428577824 */ /* 0x000fe200078e0263 */
[----:B--2---:R-:W-:Y:S02]  /*27a70*/  PRMT R132, R38, 0x7632, R132 ;  /* 0x0000763226847816 */ /* 0x004fe40000000084 */
[----:B------:R-:W-:Y:S02]  /*27a80*/  LEA.HI.X.SX32 R67, R93, R42, 0x1, P0 ;  /* 0x0000002a5d437211 */ /* 0x000fe400000f0eff */
[C---:B------:R-:W-:Y:S01]  /*27a90*/  LEA R89, R40.reuse, R87, 0x2 ;  /* 0x0000005728597211 */ /* 0x040fe200078e10ff */
[----:B------:R2:W-:Y:S04]  /*27aa0*/  STG.E.U16 desc[UR10][R46.64], R48 ;  /* 0x000000302e007986 */ /* 0x0005e8000c10150a */
[----:B------:R-:W-:-:S05]  /*27ab0*/  IMAD R101, R40, 0x4, R89 ;  /* 0x0000000428657824 */ /* 0x000fca00078e0259 */
[----:B------:R-:W-:Y:S02]  /*27ac0*/  LEA R93, R40, R101, 0x2 ;  /* 0x00000065285d7211 */ /* 0x000fe400078e10ff */
[----:B--2---:R-:W-:Y:S02]  /*27ad0*/  PRMT R47, R48, 0x7632, R47 ;  /* 0x00007632302f7816 */ /* 0x004fe4000000002f */
[----:B------:R-:W-:-:S03]  /*27ae0*/  LEA R46, P0, R75, R41, 0x1 ;  /* 0x000000294b2e7211 */ /* 0x000fc600078008ff */
[----:B------:R2:W-:Y:S04]  /*27af0*/  STG.E.U16 desc[UR10][R60.64], R47 ;  /* 0x0000002f3c007986 */ /* 0x0005e8000c10150a */
[----:B------:R4:W-:Y:S01]  /*27b00*/  STG.E.U16 desc[UR10][R62.64], R49 ;  /* 0x000000313e007986 */ /* 0x0009e2000c10150a */
[----:B--2---:R-:W-:Y:S01]  /*27b10*/  LEA.HI.X.SX32 R47, R75, R42, 0x1, P0 ;  /* 0x0000002a4b2f7211 */ /* 0x004fe200000f0eff */
[C---:B------:R-:W-:Y:S01]  /*27b20*/  IMAD R75, R40.reuse, 0x4, R93 ;  /* 0x00000004284b7824 */ /* 0x040fe200078e025d */
[----:B------:R-:W-:Y:S02]  /*27b30*/  PRMT R61, R49, 0x7632, R61 ;  /* 0x00007632313d7816 */ /* 0x000fe4000000003d */
[----:B------:R-:W-:Y:S02]  /*27b40*/  LEA R60, P0, R91, R41, 0x1 ;  /* 0x000000295b3c7211 */ /* 0x000fe400078008ff */
[----:B------:R-:W-:Y:S01]  /*27b50*/  LEA R103, R40, R75, 0x2 ;  /* 0x0000004b28677211 */ /* 0x000fe200078e10ff */
[----:B------:R2:W-:Y:S01]  /*27b60*/  STG.E.U16 desc[UR10][R64.64], R61 ;  /* 0x0000003d40007986 */ /* 0x0005e2000c10150a */
[----:B----4-:R-:W-:-:S03]  /*27b70*/  PRMT R49, R50, 0x7632, R49 ;  /* 0x0000763232317816 */ /* 0x010fc60000000031 */
[----:B------:R-:W-:Y:S04]  /*27b80*/  STG.E.U16 desc[UR10][R66.64], R50 ;  /* 0x0000003242007986 */ /* 0x000fe8000c10150a */
[----:B------:R4:W-:Y:S01]  /*27b90*/  STG.E.U16 desc[UR10][R46.64], R49 ;  /* 0x000000312e007986 */ /* 0x0009e2000c10150a */
[----:B--2---:R-:W-:Y:S01]  /*27ba0*/  LEA.HI.X.SX32 R61, R91, R42, 0x1, P0 ;  /* 0x0000002a5b3d7211 */ /* 0x004fe200000f0eff */
[----:B------:R-:W-:Y:S01]  /*27bb0*/  IMAD R91, R40, 0x4, R103 ;  /* 0x00000004285b7824 */ /* 0x000fe200078e0267 */
[----:B------:R-:W-:-:S03]  /*27bc0*/  LEA R48, P0, R95, R41, 0x1 ;  /* 0x000000295f307211 */ /* 0x000fc600078008ff */
[----:B------:R-:W-:Y:S01]  /*27bd0*/  STG.E.U16 desc[UR10][R60.64], R51 ;  /* 0x000000333c007986 */ /* 0x000fe2000c10150a */
[-C--:B----4-:R-:W-:Y:S02]  /*27be0*/  LEA.HI.X.SX32 R49, R95, R42.reuse, 0x1, P0 ;  /* 0x0000002a5f317211 */ /* 0x090fe400000f0eff */
[C---:B------:R-:W-:Y:S02]  /*27bf0*/  LEA R95, R40.reuse, R91, 0x2 ;  /* 0x0000005b285f7211 */ /* 0x040fe400078e10ff */
[-C--:B------:R-:W-:Y:S02]  /*27c00*/  LEA R62, P0, R79, R41.reuse, 0x1 ;  /* 0x000000294f3e7211 */ /* 0x080fe400078008ff */
[----:B------:R-:W-:Y:S01]  /*27c10*/  PRMT R47, R51, 0x7632, R47 ;  /* 0x00007632332f7816 */ /* 0x000fe2000000002f */
[C---:B------:R-:W-:Y:S01]  /*27c20*/  IMAD R67, R40.reuse, 0x4, R95 ;  /* 0x0000000428437824 */ /* 0x040fe200078e025f */
[----:B------:R-:W-:Y:S02]  /*27c30*/  LEA.HI.X.SX32 R63, R79, R42, 0x1, P0 ;  /* 0x0000002a4f3f7211 */ /* 0x000fe400000f0eff */
[----:B------:R-:W-:Y:S01]  /*27c40*/  LEA R64, P0, R97, R41, 0x1 ;  /* 0x0000002961407211 */ /* 0x000fe200078008ff */
[----:B------:R2:W-:Y:S01]  /*27c50*/  STG.E.U16 desc[UR10][R48.64], R47 ;  /* 0x0000002f30007986 */ /* 0x0005e2000c10150a */
[----:B------:R-:W-:-:S02]  /*27c60*/  LEA R79, R40, R67, 0x2 ;  /* 0x00000043284f7211 */ /* 0x000fc400078e10ff */
[----:B------:R-:W-:Y:S01]  /*27c70*/  LEA.HI.X.SX32 R65, R97, R42, 0x1, P0 ;  /* 0x0000002a61417211 */ /* 0x000fe200000f0eff */
[----:B0-----:R-:W-:Y:S01]  /*27c80*/  STG.E.U16 desc[UR10][R62.64], R52 ;  /* 0x000000343e007986 */ /* 0x001fe2000c10150a */
[----:B------:R-:W-:Y:S01]  /*27c90*/  LEA R46, P0, R81, R41, 0x1 ;  /* 0x00000029512e7211 */ /* 0x000fe200078008ff */
[----:B------:R-:W-:-:S05]  /*27ca0*/  IMAD R97, R40, 0x4, R79 ;  /* 0x0000000428617824 */ /* 0x000fca00078e024f */
[C---:B------:R-:W-:Y:S02]  /*27cb0*/  LEA R105, R40.reuse, R97, 0x2 ;  /* 0x0000006128697211 */ /* 0x040fe400078e10ff */
[-C--:B--2---:R-:W-:Y:S02]  /*27cc0*/  LEA.HI.X.SX32 R47, R81, R42.reuse, 0x1, P0 ;  /* 0x0000002a512f7211 */ /* 0x084fe400000f0eff */
[C---:B------:R-:W-:Y:S01]  /*27cd0*/  LEA R50, P0, R71.reuse, R41, 0x1 ;  /* 0x0000002947327211 */ /* 0x040fe200078008ff */
[----:B------:R-:W-:Y:S01]  /*27ce0*/  IMAD R81, R40, 0x4, R105 ;  /* 0x0000000428517824 */ /* 0x000fe200078e0269 */
[----:B------:R-:W-:Y:S02]  /*27cf0*/  PRMT R49, R52, 0x7632, R49 ;  /* 0x0000763234317816 */ /* 0x000fe40000000031 */
[----:B------:R-:W-:Y:S02]  /*27d00*/  LEA.HI.X.SX32 R51, R71, R42, 0x1, P0 ;  /* 0x0000002a47337211 */ /* 0x000fe400000f0eff */
[----:B------:R-:W-:Y:S01]  /*27d10*/  LEA R71, R40, R81, 0x2 ;  /* 0x0000005128477211 */ /* 0x000fe200078e10ff */
[----:B------:R0:W-:Y:S01]  /*27d20*/  STG.E.U16 desc[UR10][R64.64], R49 ;  /* 0x0000003140007986 */ /* 0x0001e2000c10150a */
[----:B------:R-:W-:-:S03]  /*27d30*/  LEA R48, P0, R73, R41, 0x1 ;  /* 0x0000002949307211 */ /* 0x000fc600078008ff */
[C---:B------:R-:W-:Y:S01]  /*27d40*/  IMAD R107, R40.reuse, 0x4, R71 ;  /* 0x00000004286b7824 */ /* 0x040fe200078e0247 */
[----:B------:R2:W-:Y:S01]  /*27d50*/  STG.E.U16 desc[UR10][R46.64], R53 ;  /* 0x000000352e007986 */ /* 0x0005e2000c10150a */
[-C--:B0-----:R-:W-:Y:S02]  /*27d60*/  LEA.HI.X.SX32 R49, R73, R42.reuse, 0x1, P0 ;  /* 0x0000002a49317211 */ /* 0x081fe400000f0eff */
[C---:B------:R-:W-:Y:S02]  /*27d70*/  LEA R60, P0, R43.reuse, R41, 0x1 ;  /* 0x000000292b3c7211 */ /* 0x040fe400078008ff */
[C---:B------:R-:W-:Y:S02]  /*27d80*/  LEA R73, R40.reuse, R107, 0x2 ;  /* 0x0000006b28497211 */ /* 0x040fe400078e10ff */
[----:B------:R-:W-:Y:S02]  /*27d90*/  LEA.HI.X.SX32 R61, R43, R42, 0x1, P0 ;  /* 0x0000002a2b3d7211 */ /* 0x000fe400000f0eff */
[----:B------:R-:W-:Y:S01]  /*27da0*/  LEA R62, P0, R45, R41, 0x1 ;  /* 0x000000292d3e7211 */ /* 0x000fe200078008ff */
[----:B------:R-:W-:Y:S01]  /*27db0*/  IMAD R43, R40, 0x4, R73 ;  /* 0x00000004282b7824 */ /* 0x000fe200078e0249 */
[----:B--2---:R-:W-:-:S02]  /*27dc0*/  PRMT R47, R53, 0x7632, R47 ;  /* 0x00007632352f7816 */ /* 0x004fc4000000002f */
[----:B------:R-:W-:Y:S02]  /*27dd0*/  LEA.HI.X.SX32 R63, R45, R42, 0x1, P0 ;  /* 0x0000002a2d3f7211 */ /* 0x000fe400000f0eff */
[C---:B------:R-:W-:Y:S01]  /*27de0*/  LEA R109, R40.reuse, R43, 0x2 ;  /* 0x0000002b286d7211 */ /* 0x040fe200078e10ff */
[----:B------:R0:W-:Y:S01]  /*27df0*/  STG.E.U16 desc[UR10][R50.64], R47 ;  /* 0x0000002f32007986 */ /* 0x0001e2000c10150a */
[-C--:B------:R-:W-:Y:S02]  /*27e00*/  LEA R46, P0, R69, R41.reuse, 0x1 ;  /* 0x00000029452e7211 */ /* 0x080fe400078008ff */
[----:B------:R-:W-:Y:S01]  /*27e10*/  PRMT R45, R55, 0x7632, R45 ;  /* 0x00007632372d7816 */ /* 0x000fe2000000002d */
[----:B------:R-:W-:Y:S01]  /*27e20*/  IMAD R111, R40, 0x4, R109 ;  /* 0x00000004286f7824 */ /* 0x000fe200078e026d */
[----:B------:R2:W-:Y:S01]  /*27e30*/  STG.E.U16 desc[UR10][R48.64], R54 ;  /* 0x0000003630007986 */ /* 0x0005e2000c10150a */
[----:B------:R-:W-:-:S04]  /*27e40*/  LEA R232, P2, R43, R41, 0x1 ;  /* 0x000000292be87211 */ /* 0x000fc800078408ff */
[-C--:B------:R-:W-:Y:S02]  /*27e50*/  LEA.HI.X.SX32 R233, R43, R42.reuse, 0x1, P2 ;  /* 0x0000002a2be97211 */ /* 0x080fe400010f0eff */
[-C--:B0-----:R-:W-:Y:S02]  /*27e60*/  LEA.HI.X.SX32 R47, R69, R42.reuse, 0x1, P0 ;  /* 0x0000002a452f7211 */ /* 0x081fe400000f0eff */
[----:B------:R-:W-:Y:S02]  /*27e70*/  LEA R69, R40, R111, 0x2 ;  /* 0x0000006f28457211 */ /* 0x000fe400078e10ff */
[C---:B------:R-:W-:Y:S02]  /*27e80*/  LEA R52, P0, R77.reuse, R41, 0x1 ;  /* 0x000000294d347211 */ /* 0x040fe400078008ff */
[----:B--2---:R-:W-:Y:S01]  /*27e90*/  PRMT R49, R54, 0x7632, R49 ;  /* 0x0000763236317816 */ /* 0x004fe20000000031 */
[----:B------:R-:W-:Y:S01]  /*27ea0*/  IMAD R113, R40, 0x4, R69 ;  /* 0x0000000428717824 */ /* 0x000fe200078e0245 */
[----:B------:R-:W-:-:S02]  /*27eb0*/  LEA.HI.X.SX32 R53, R77, R42, 0x1, P0 ;  /* 0x0000002a4d357211 */ /* 0x000fc400000f0eff */
[C---:B------:R-:W-:Y:S01]  /*27ec0*/  LEA R64, P0, R83.reuse, R41, 0x1 ;  /* 0x0000002953407211 */ /* 0x040fe200078008ff */
[----:B------:R0:W-:Y:S01]  /*27ed0*/  STG.E.U16 desc[UR10][R60.64], R49 ;  /* 0x000000313c007986 */ /* 0x0001e2000c10150a */
[C---:B------:R-:W-:Y:S02]  /*27ee0*/  LEA R77, R40.reuse, R113, 0x2 ;  /* 0x00000071284d7211 */ /* 0x040fe400078e10ff */
[-C--:B------:R-:W-:Y:S01]  /*27ef0*/  LEA.HI.X.SX32 R65, R83, R42.reuse, 0x1, P0 ;  /* 0x0000002a53417211 */ /* 0x080fe200000f0eff */
[----:B------:R2:W-:Y:S01]  /*27f00*/  STG.E.U16 desc[UR10][R62.64], R55 ;  /* 0x000000373e007986 */ /* 0x0005e2000c10150a */
[C---:B------:R-:W-:Y:S01]  /*27f10*/  LEA R160, P2, R69.reuse, R41, 0x1 ;  /* 0x0000002945a07211 */ /* 0x040fe200078408ff */
[----:B------:R-:W-:Y:S02]  /*27f20*/  IMAD R83, R40, 0x4, R77 ;  /* 0x0000000428537824 */ /* 0x000fe400078e024d */
[----:B------:R4:W-:Y:S01]  /*27f30*/  STG.E.U16 desc[UR10][R46.64], R45 ;  /* 0x0000002d2e007986 */ /* 0x0009e2000c10150a */
[----:B------:R-:W-:-:S02]  /*27f40*/  LEA.HI.X.SX32 R161, R69, R42, 0x1, P2 ;  /* 0x0000002a45a17211 */ /* 0x000fc400010f0eff */
[-C--:B------:R-:W-:Y:S01]  /*27f50*/  LEA R166, P2, R83, R41.reuse, 0x1 ;  /* 0x0000002953a67211 */ /* 0x080fe200078408ff */
[----:B---3--:R-:W-:Y:S01]  /*27f60*/  STG.E.U16 desc[UR10][R52.64], R56 ;  /* 0x0000003834007986 */ /* 0x008fe2000c10150a */
[----:B0-----:R-:W-:Y:S02]  /*27f70*/  LEA R60, P0, R85, R41, 0x1 ;  /* 0x00000029553c7211 */ /* 0x001fe400078008ff */
[-C--:B------:R-:W-:Y:S01]  /*27f80*/  LEA.HI.X.SX32 R167, R83, R42.reuse, 0x1, P2 ;  /* 0x0000002a53a77211 */ /* 0x080fe200010f0eff */
[----:B------:R-:W0:Y:S01]  /*27f90*/  LDS.128 R48, [R44] ;  /* 0x000000002c307984 */ /* 0x000e220000000c00 */
[C---:B--2---:R-:W-:Y:S02]  /*27fa0*/  LEA R63, R40.reuse, R83, 0x2 ;  /* 0x00000053283f7211 */ /* 0x044fe400078e10ff */
[----:B------:R-:W-:Y:S02]  /*27fb0*/  LEA.HI.X.SX32 R61, R85, R42, 0x1, P0 ;  /* 0x0000002a553d7211 */ /* 0x000fe400000f0eff */
[----:B------:R-:W-:Y:S01]  /*27fc0*/  LEA R54, P0, R99, R41, 0x1 ;  /* 0x0000002963367211 */ /* 0x000fe200078008ff */
[----:B------:R-:W-:Y:S01]  /*27fd0*/  IMAD R85, R40, 0x4, R63 ;  /* 0x0000000428557824 */ /* 0x000fe200078e023f */
[----:B----4-:R-:W-:-:S02]  /*27fe0*/  PRMT R47, R56, 0x7632, R47 ;  /* 0x00007632382f7816 */ /* 0x010fc4000000002f */
[----:B------:R-:W-:Y:S02]  /*27ff0*/  LEA.HI.X.SX32 R55, R99, R42, 0x1, P0 ;  /* 0x0000002a63377211 */ /* 0x000fe400000f0eff */
[C---:B------:R-:W-:Y:S01]  /*28000*/  LEA R115, R40.reuse, R85, 0x2 ;  /* 0x0000005528737211 */ /* 0x040fe200078e10ff */
[----:B------:R2:W-:Y:S01]  /*28010*/  STG.E.U16 desc[UR10][R64.64], R47 ;  /* 0x0000002f40007986 */ /* 0x0005e2000c10150a */
[-C--:B------:R-:W-:Y:S02]  /*28020*/  LEA R46, P0, R87, R41.reuse, 0x1 ;  /* 0x00000029572e7211 */ /* 0x080fe400078008ff */
[----:B------:R-:W-:Y:S01]  /*28030*/  PRMT R45, R57, 0x7632, R45 ;  /* 0x00007632392d7816 */ /* 0x000fe2000000002d */
[----:B------:R-:W-:Y:S01]  /*28040*/  IMAD R99, R40, 0x4, R115 ;  /* 0x0000000428637824 */ /* 0x000fe200078e0273 */
[----:B------:R3:W-:Y:S01]  /*28050*/  STG.E.U16 desc[UR10][R60.64], R57 ;  /* 0x000000393c007986 */ /* 0x0007e2000c10150a */
[----:B------:R-:W-:-:S03]  /*28060*/  LEA R172, P2, R115, R41, 0x1 ;  /* 0x0000002973ac7211 */ /* 0x000fc600078408ff */
[----:B------:R4:W-:Y:S01]  /*28070*/  STG.E.U16 desc[UR10][R54.64], R45 ;  /* 0x0000002d36007986 */ /* 0x0009e2000c10150a */
[-C--:B------:R-:W-:Y:S02]  /*28080*/  LEA.HI.X.SX32 R173, R115, R42.reuse, 0x1, P2 ;  /* 0x0000002a73ad7211 */ /* 0x080fe400010f0eff */
[C---:B--2---:R-:W-:Y:S02]  /*28090*/  LEA R65, R40.reuse, R99, 0x2 ;  /* 0x0000006328417211 */ /* 0x044fe400078e10ff */
[-C--:B------:R-:W-:Y:S02]  /*280a0*/  LEA.HI.X.SX32 R47, R87, R42.reuse, 0x1, P0 ;  /* 0x0000002a572f7211 */ /* 0x080fe400000f0eff */
[-C--:B------:R-:W-:Y:S01]  /*280b0*/  LEA R52, P0, R89, R41.reuse, 0x1 ;  /* 0x0000002959347211 */ /* 0x080fe200078008ff */
[----:B------:R-:W-:Y:S01]  /*280c0*/  IMAD R87, R40, 0x4, R65 ;  /* 0x0000000428577824 */ /* 0x000fe200078e0241 */
[----:B---3--:R-:W-:Y:S01]  /*280d0*/  LEA R60, P1, R93, R41, 0x1 ;  /* 0x000000295d3c7211 */ /* 0x008fe200078208ff */
[----:B------:R-:W-:Y:S01]  /*280e0*/  STG.E.U16 desc[UR10][R46.64], R58 ;  /* 0x0000003a2e007986 */ /* 0x000fe2000c10150a */
[----:B------:R-:W-:-:S02]  /*280f0*/  LEA.HI.X.SX32 R53, R89, R42, 0x1, P0 ;  /* 0x0000002a59357211 */ /* 0x000fc400000f0eff */
[----:B------:R-:W-:Y:S02]  /*28100*/  LEA R89, R40, R87, 0x2 ;  /* 0x0000005728597211 */ /* 0x000fe400078e10ff */
[C---:B------:R-:W-:Y:S02]  /*28110*/  LEA R56, P0, R101.reuse, R41, 0x1 ;  /* 0x0000002965387211 */ /* 0x040fe400078008ff */
[----:B----4-:R-:W-:Y:S01]  /*28120*/  PRMT R55, R58, 0x7632, R55 ;  /* 0x000076323a377816 */ /* 0x010fe20000000037 */
[C---:B------:R-:W-:Y:S01]  /*28130*/  IMAD R117, R40.reuse, 0x4, R89 ;  /* 0x0000000428757824 */ /* 0x040fe200078e0259 */
[-C--:B------:R-:W-:Y:S02]  /*28140*/  LEA.HI.X.SX32 R57, R101, R42.reuse, 0x1, P0 ;  /* 0x0000002a65397211 */ /* 0x080fe400000f0eff */
[----:B------:R-:W-:Y:S01]  /*28150*/  LEA.HI.X.SX32 R61, R93, R42, 0x1, P1 ;  /* 0x0000002a5d3d7211 */ /* 0x000fe200008f0eff */
[----:B------:R2:W-:Y:S01]  /*28160*/  STG.E.U16 desc[UR10][R52.64], R55 ;  /* 0x0000003734007986 */ /* 0x0005e2000c10150a */
[----:B------:R-:W-:-:S02]  /*28170*/  LEA R101, R40, R117, 0x2 ;  /* 0x0000007528657211 */ /* 0x000fc400078e10ff */
[-C--:B------:R-:W-:Y:S01]  /*28180*/  LEA R54, P0, R75, R41.reuse, 0x1 ;  /* 0x000000294b367211 */ /* 0x080fe200078008ff */
[----:B------:R3:W-:Y:S01]  /*28190*/  STG.E.U16 desc[UR10][R56.64], R59 ;  /* 0x0000003b38007986 */ /* 0x0007e2000c10150a */
[----:B------:R-:W-:Y:S01]  /*281a0*/  PRMT R45, R59, 0x7632, R45 ;  /* 0x000076323b2d7816 */ /* 0x000fe2000000002d */
[----:B------:R-:W-:Y:S01]  /*281b0*/  IMAD R93, R40, 0x4, R101 ;  /* 0x00000004285d7824 */ /* 0x000fe200078e0265 */
[----:B------:R-:W-:-:S03]  /*281c0*/  LEA R178, P2, R87, R41, 0x1 ;  /* 0x0000002957b27211 */ /* 0x000fc600078408ff */
[----:B------:R-:W-:Y:S01]  /*281d0*/  STG.E.U16 desc[UR10][R60.64], R45 ;  /* 0x0000002d3c007986 */ /* 0x000fe2000c10150a */
[-C--:B------:R-:W-:Y:S02]  /*281e0*/  LEA.HI.X.SX32 R179, R87, R42.reuse, 0x1, P2 ;  /* 0x0000002a57b37211 */ /* 0x080fe400010f0eff */
[-C--:B--2---:R-:W-:Y:S02]  /*281f0*/  LEA.HI.X.SX32 R55, R75, R42.reuse, 0x1, P0 ;  /* 0x0000002a4b377211 */ /* 0x084fe400000f0eff */
[C---:B------:R-:W-:Y:S02]  /*28200*/  LEA R75, R40.reuse, R93, 0x2 ;  /* 0x0000005d284b7211 */ /* 0x040fe400078e10ff */
[-C--:B------:R-:W-:Y:S01]  /*28210*/  LEA R46, P0, R103, R41.reuse, 0x1 ;  /* 0x00000029672e7211 */ /* 0x080fe200078008ff */
[----:B0-----:R0:W-:Y:S01]  /*28220*/  STG.E.U16 desc[UR10][R54.64], R48 ;  /* 0x0000003036007986 */ /* 0x0011e2000c10150a */
[----:B------:R-:W-:Y:S01]  /*28230*/  LEA R184, P2, R101, R41, 0x1 ;  /* 0x0000002965b87211 */ /* 0x000fe200078408ff */
[----:B------:R-:W-:Y:S01]  /*28240*/  IMAD R119, R40, 0x4, R75 ;  /* 0x0000000428777824 */ /* 0x000fe200078e024b */
[----:B------:R-:W-:-:S02]  /*28250*/  LEA.HI.X.SX32 R47, R103, R42, 0x1, P0 ;  /* 0x0000002a672f7211 */ /* 0x000fc400000f0eff */
[C---:B------:R-:W-:Y:S02]  /*28260*/  LEA R52, P0, R91.reuse, R41, 0x1 ;  /* 0x000000295b347211 */ /* 0x040fe400078008ff */
[C---:B------:R-:W-:Y:S02]  /*28270*/  LEA R103, R40.reuse, R119, 0x2 ;  /* 0x0000007728677211 */ /* 0x040fe400078e10ff */
[-C--:B------:R-:W-:Y:S02]  /*28280*/  LEA.HI.X.SX32 R53, R91, R42.reuse, 0x1, P0 ;  /* 0x0000002a5b357211 */ /* 0x080fe400000f0eff */
[C---:B---3--:R-:W-:Y:S01]  /*28290*/  LEA R56, P0, R95.reuse, R41, 0x1 ;  /* 0x000000295f387211 */ /* 0x048fe200078008ff */
[----:B------:R-:W-:Y:S01]  /*282a0*/  IMAD R91, R40, 0x4, R103 ;  /* 0x00000004285b7824 */ /* 0x000fe200078e0267 */
[----:B0-----:R-:W-:Y:S02]  /*282b0*/  PRMT R55, R48, 0x7632, R55 ;  /* 0x0000763230377816 */ /* 0x001fe40000000037 */
[----:B------:R-:W-:-:S02]  /*282c0*/  LEA.HI.X.SX32 R57, R95, R42, 0x1, P0 ;  /* 0x0000002a5f397211 */ /* 0x000fc400000f0eff */
[C---:B------:R-:W-:Y:S01]  /*282d0*/  LEA R61, R40.reuse, R91, 0x2 ;  /* 0x0000005b283d7211 */ /* 0x040fe200078e10ff */
[----:B------:R0:W-:Y:S01]  /*282e0*/  STG.E.U16 desc[UR10][R46.64], R55 ;  /* 0x000000372e007986 */ /* 0x0001e2000c10150a */
[-C--:B------:R-:W-:Y:S02]  /*282f0*/  LEA R58, P0, R67, R41.reuse, 0x1 ;  /* 0x00000029433a7211 */ /* 0x080fe400078008ff */
[----:B------:R-:W-:Y:S01]  /*28300*/  PRMT R45, R49, 0x7632, R45 ;  /* 0x00007632312d7816 */ /* 0x000fe2000000002d */
[C---:B------:R-:W-:Y:S01]  /*28310*/  IMAD R95, R40.reuse, 0x4, R61 ;  /* 0x00000004285f7824 */ /* 0x040fe200078e023d */
[----:B------:R-:W-:Y:S01]  /*28320*/  LEA.HI.X.SX32 R59, R67, R42, 0x1, P0 ;  /* 0x0000002a433b7211 */ /* 0x000fe200000f0eff */
[----:B------:R2:W-:Y:S01]  /*28330*/  STG.E.U16 desc[UR10][R52.64], R49 ;  /* 0x0000003134007986 */ /* 0x0005e2000c10150a */
[----:B------:R-:W-:Y:S02]  /*28340*/  LEA R54, P0, R79, R41, 0x1 ;  /* 0x000000294f367211 */ /* 0x000fe400078008ff */
[----:B------:R-:W-:Y:S01]  /*28350*/  LEA R67, R40, R95, 0x2 ;  /* 0x0000005f28437211 */ /* 0x000fe200078e10ff */
[----:B------:R3:W-:Y:S01]  /*28360*/  STG.E.U16 desc[UR10][R56.64], R45 ;  /* 0x0000002d38007986 */ /* 0x0007e2000c10150a */
[----:B------:R-:W-:-:S02]  /*28370*/  LEA R48, P1, R105, R41, 0x1 ;  /* 0x0000002969307211 */ /* 0x000fc400078208ff */
[-C--:B0-----:R-:W-:Y:S01]  /*28380*/  LEA.HI.X.SX32 R55, R79, R42.reuse, 0x1, P0 ;  /* 0x0000002a4f377211 */ /* 0x081fe200000f0eff */
[----:B------:R-:W-:Y:S01]  /*28390*/  IMAD R121, R40, 0x4, R67 ;  /* 0x0000000428797824 */ /* 0x000fe200078e0243 */
[----:B------:R-:W-:Y:S01]  /*283a0*/  PRMT R47, R50, 0x7632, R47 ;  /* 0x00007632322f7816 */ /* 0x000fe2000000002f */
[----:B------:R-:W-:Y:S01]  /*283b0*/  STG.E.U16 desc[UR10][R58.64], R50 ;  /* 0x000000323a007986 */ /* 0x000fe2000c10150a */
[----:B------:R-:W-:Y:S02]  /*283c0*/  LEA R46, P0, R97, R41, 0x1 ;  /* 0x00000029612e7211 */ /* 0x000fe400078008ff */
[C---:B------:R-:W-:Y:S01]  /*283d0*/  LEA R79, R40.reuse, R121, 0x2 ;  /* 0x00000079284f7211 */ /* 0x040fe200078e10ff */
[----:B------:R0:W-:Y:S01]  /*283e0*/  STG.E.U16 desc[UR10][R54.64], R47 ;  /* 0x0000002f36007986 */ /* 0x0001e2000c10150a */
[----:B--2---:R-:W-:Y:S02]  /*283f0*/  LEA.HI.X.SX32 R49, R105, R42, 0x1, P1 ;  /* 0x0000002a69317211 */ /* 0x004fe400008f0eff */
[----:B---3--:R-:W-:Y:S01]  /*28400*/  PRMT R56, R51, 0x7632, R56 ;  /* 0x0000763233387816 */ /* 0x008fe20000000038 */
[----:B------:R-:W-:Y:S01]  /*28410*/  IMAD R123, R40, 0x4, R79 ;  /* 0x00000004287b7824 */ /* 0x000fe200078e024f */
[----:B------:R-:W-:-:S02]  /*28420*/  LEA R230, P1, R73, R41, 0x1 ;  /* 0x0000002949e67211 */ /* 0x000fc400078208ff */
[-C--:B------:R-:W-:Y:S02]  /*28430*/  LEA.HI.X.SX32 R185, R101, R42.reuse, 0x1, P2 ;  /* 0x0000002a65b97211 */ /* 0x080fe400010f0eff */
[C---:B------:R-:W-:Y:S02]  /*28440*/  LEA R57, R40.reuse, R123, 0x2 ;  /* 0x0000007b28397211 */ /* 0x040fe400078e10ff */
[-C--:B------:R-:W-:Y:S02]  /*28450*/  LEA.HI.X.SX32 R231, R73, R42.reuse, 0x1, P1 ;  /* 0x0000002a49e77211 */ /* 0x080fe400008f0eff */
[----:B0-----:R-:W-:Y:S01]  /*28460*/  LEA.HI.X.SX32 R47, R97, R42, 0x1, P0 ;  /* 0x0000002a612f7211 */ /* 0x001fe200000f0eff */
[C---:B------:R-:W-:Y:S01]  /*28470*/  IMAD R59, R40.reuse, 0x4, R57 ;  /* 0x00000004283b7824 */ /* 0x040fe200078e0239 */
[-C--:B------:R-:W-:Y:S02]  /*28480*/  LEA R52, P0, R81, R41.reuse, 0x1 ;  /* 0x0000002951347211 */ /* 0x080fe400078008ff */
[----:B------:R-:W-:Y:S01]  /*28490*/  LEA R236, P1, R111, R41, 0x1 ;  /* 0x000000296fec7211 */ /* 0x000fe200078208ff */
[----:B------:R0:W-:Y:S01]  /*284a0*/  STG.E.U16 desc[UR10][R46.64], R51 ;  /* 0x000000332e007986 */ /* 0x0001e2000c10150a */
[----:B------:R-:W-:-:S02]  /*284b0*/  LEA R55, R40, R59, 0x2 ;  /* 0x0000003b28377211 */ /* 0x000fc400078e10ff */
[-C--:B------:R-:W-:Y:S01]  /*284c0*/  LEA.HI.X.SX32 R53, R81, R42.reuse, 0x1, P0 ;  /* 0x0000002a51357211 */ /* 0x080fe200000f0eff */
[----:B------:R2:W-:Y:S01]  /*284d0*/  STG.E.U16 desc[UR10][R48.64], R56 ;  /* 0x0000003830007986 */ /* 0x0005e2000c10150a */
[----:B------:R-:W-:Y:S01]  /*284e0*/  LEA R226, P0, R71, R41, 0x1 ;  /* 0x0000002947e27211 */ /* 0x000fe200078008ff */
[C---:B------:R-:W-:Y:S01]  /*284f0*/  IMAD R81, R40.reuse, 0x4, R55 ;  /* 0x0000000428517824 */ /* 0x040fe200078e0237 */
[-C--:B------:R-:W-:Y:S01]  /*28500*/  LEA.HI.X.SX32 R237, R111, R42.reuse, 0x1, P1 ;  /* 0x0000002a6fed7211 */ /* 0x080fe200008f0eff */
[----:B------:R3:W-:Y:S01]  /*28510*/  STG.E.U16 desc[UR10][R52.64], R36 ;  /* 0x0000002434007986 */ /* 0x0007e2000c10150a */
[----:B------:R-:W-:Y:S02]  /*28520*/  LEA.HI.X.SX32 R227, R71, R42, 0x1, P0 ;  /* 0x0000002a47e37211 */ /* 0x000fe400000f0eff */
[----:B------:R-:W-:Y:S02]  /*28530*/  LEA R71, R40, R81, 0x2 ;  /* 0x0000005128477211 */ /* 0x000fe400078e10ff */
[----:B------:R-:W-:-:S02]  /*28540*/  LEA R228, P0, R107, R41, 0x1 ;  /* 0x000000296be47211 */ /* 0x000fc400078008ff */
[-C--:B------:R-:W-:Y:S01]  /*28550*/  LEA R164, P1, R77, R41.reuse, 0x1 ;  /* 0x000000294da47211 */ /* 0x080fe200078208ff */
[C---:B0-----:R-:W-:Y:S01]  /*28560*/  IMAD R47, R40.reuse, 0x4, R71 ;  /* 0x00000004282f7824 */ /* 0x041fe200078e0247 */
[-C--:B------:R-:W-:Y:S02]  /*28570*/  LEA.HI.X.SX32 R229, R107, R42.reuse, 0x1, P0 ;  /* 0x0000002a6be57211 */ /* 0x080fe400000f0eff */
[C---:B------:R-:W-:Y:S02]  /*28580*/  LEA R234, P0, R109.reuse, R41, 0x1 ;  /* 0x000000296dea7211 */ /* 0x040fe400078008ff */
[C---:B------:R-:W-:Y:S02]  /*28590*/  LEA R43, R40.reuse, R47, 0x2 ;  /* 0x0000002f282b7211 */ /* 0x040fe400078e10ff */
[-C--:B------:R-:W-:Y:S02]  /*285a0*/  LEA.HI.X.SX32 R235, R109, R42.reuse, 0x1, P0 ;  /* 0x0000002a6deb7211 */ /* 0x080fe400000f0eff */
[----:B------:R-:W-:Y:S01]  /*285b0*/  LEA R162, P0, R113, R41, 0x1 ;  /* 0x0000002971a27211 */ /* 0x000fe200078008ff */
[----:B--2---:R-:W-:Y:S01]  /*285c0*/  IMAD R49, R40, 0x4, R43 ;  /* 0x0000000428317824 */ /* 0x004fe200078e022b */
[----:B------:R-:W-:-:S02]  /*285d0*/  LEA.HI.X.SX32 R165, R77, R42, 0x1, P1 ;  /* 0x0000002a4da57211 */ /* 0x000fc400008f0eff */
[-C--:B------:R-:W-:Y:S02]  /*285e0*/  LEA.HI.X.SX32 R163, R113, R42.reuse, 0x1, P0 ;  /* 0x0000002a71a37211 */ /* 0x080fe400000f0eff */
[C---:B------:R-:W-:Y:S02]  /*285f0*/  LEA R51, R40.reuse, R49, 0x2 ;  /* 0x0000003128337211 */ /* 0x040fe400078e10ff */
[-C--:B------:R-:W-:Y:S02]  /*28600*/  LEA R168, P0, R63, R41.reuse, 0x1 ;  /* 0x000000293fa87211 */ /* 0x080fe400078008ff */
[----:B------:R-:W-:Y:S01]  /*28610*/  LEA R170, P1, R85, R41, 0x1 ;  /* 0x0000002955aa7211 */ /* 0x000fe200078208ff */
[----:B---3--:R-:W-:Y:S01]  /*28620*/  IMAD R53, R40, 0x4, R51 ;  /* 0x0000000428357824 */ /* 0x008fe200078e0233 */
[-C--:B------:R-:W-:Y:S02]  /*28630*/  LEA.HI.X.SX32 R169, R63, R42.reuse, 0x1, P0 ;  /* 0x0000002a3fa97211 */ /* 0x080fe400000f0eff */
[----:B------:R-:W-:-:S02]  /*28640*/  LEA.HI.X.SX32 R171, R85, R42, 0x1, P1 ;  /* 0x0000002a55ab7211 */ /* 0x000fc400008f0eff */
[C---:B------:R-:W-:Y:S02]  /*28650*/  LEA R69, R40.reuse, R53, 0x2 ;  /* 0x0000003528457211 */ /* 0x040fe400078e10ff */
[-C--:B------:R-:W-:Y:S02]  /*28660*/  LEA R176, P1, R65, R41.reuse, 0x1 ;  /* 0x0000002941b07211 */ /* 0x080fe400078208ff */
[-C--:B------:R-:W-:Y:S01]  /*28670*/  LEA R174, P0, R99, R41.reuse, 0x1 ;  /* 0x0000002963ae7211 */ /* 0x080fe200078008ff */
[C---:B------:R-:W-:Y:S01]  /*28680*/  IMAD R73, R40.reuse, 0x4, R69 ;  /* 0x0000000428497824 */ /* 0x040fe200078e0245 */
[----:B------:R-:W-:Y:S02]  /*28690*/  LEA.HI.X.SX32 R177, R65, R42, 0x1, P1 ;  /* 0x0000002a41b17211 */ /* 0x000fe400008f0eff */
[----:B------:R-:W-:Y:S02]  /*286a0*/  LEA R182, P1, R117, R41, 0x1 ;  /* 0x0000002975b67211 */ /* 0x000fe400078208ff */
[----:B------:R-:W-:-:S02]  /*286b0*/  LEA R63, R40, R73, 0x2 ;  /* 0x00000049283f7211 */ /* 0x000fc400078e10ff */
[-C--:B------:R-:W-:Y:S02]  /*286c0*/  LEA.HI.X.SX32 R183, R117, R42.reuse, 0x1, P1 ;  /* 0x0000002a75b77211 */ /* 0x080fe400008f0eff */
[----:B------:R-:W-:Y:S01]  /*286d0*/  LEA R188, P1, R75, R41, 0x1 ;  /* 0x000000294bbc7211 */ /* 0x000fe200078208ff */
[C---:B------:R-:W-:Y:S01]  /*286e0*/  IMAD R77, R40.reuse, 0x4, R63 ;  /* 0x00000004284d7824 */ /* 0x040fe200078e023f */
[-C--:B------:R-:W-:Y:S02]  /*286f0*/  LEA.HI.X.SX32 R175, R99, R42.reuse, 0x1, P0 ;  /* 0x0000002a63af7211 */ /* 0x080fe400000f0eff */
[----:B------:R-:W-:Y:S02]  /*28700*/  LEA.HI.X.SX32 R189, R75, R42, 0x1, P1 ;  /* 0x0000002a4bbd7211 */ /* 0x000fe400008f0eff */
[----:B------:R-:W-:Y:S02]  /*28710*/  LEA R65, R40, R77, 0x2 ;  /* 0x0000004d28417211 */ /* 0x000fe400078e10ff */
[----:B------:R-:W-:-:S02]  /*28720*/  LEA R180, P0, R89, R41, 0x1 ;  /* 0x0000002959b47211 */ /* 0x000fc400078008ff */
[-C--:B------:R-:W-:Y:S01]  /*28730*/  LEA R194, P1, R91, R41.reuse, 0x1 ;  /* 0x000000295bc27211 */ /* 0x080fe200078208ff */
[C---:B------:R-:W-:Y:S01]  /*28740*/  IMAD R83, R40.reuse, 0x4, R65 ;  /* 0x0000000428537824 */ /* 0x040fe200078e0241 */
[-C--:B------:R-:W-:Y:S02]  /*28750*/  LEA.HI.X.SX32 R181, R89, R42.reuse, 0x1, P0 ;  /* 0x0000002a59b57211 */ /* 0x080fe400000f0eff */
[C---:B------:R-:W-:Y:S02]  /*28760*/  LEA R186, P0, R93.reuse, R41, 0x1 ;  /* 0x000000295dba7211 */ /* 0x040fe400078008ff */
[C---:B------:R-:W-:Y:S02]  /*28770*/  LEA R85, R40.reuse, R83, 0x2 ;  /* 0x0000005328557211 */ /* 0x040fe400078e10ff */
[-C--:B------:R-:W-:Y:S02]  /*28780*/  LEA.HI.X.SX32 R187, R93, R42.reuse, 0x1, P0 ;  /* 0x0000002a5dbb7211 */ /* 0x080fe400000f0eff */
[----:B------:R-:W-:Y:S01]  /*28790*/  LEA.HI.X.SX32 R195, R91, R42, 0x1, P1 ;  /* 0x0000002a5bc37211 */ /* 0x000fe200008f0eff */
[----:B------:R-:W-:Y:S01]  /*287a0*/  IMAD R87, R40, 0x4, R85 ;  /* 0x0000000428577824 */ /* 0x000fe200078e0255 */
[----:B------:R-:W-:-:S02]  /*287b0*/  LEA R192, P0, R103, R41, 0x1 ;  /* 0x0000002967c07211 */ /* 0x000fc400078008ff */
[----:B------:R-:W-:Y:S02]  /*287c0*/  LEA R190, P2, R119, R41, 0x1 ;  /* 0x0000002977be7211 */ /* 0x000fe400078408ff */
[C---:B------:R-:W-:Y:S02]  /*287d0*/  LEA R75, R40.reuse, R87, 0x2 ;  /* 0x00000057284b7211 */ /* 0x040fe400078e10ff */
[-C--:B------:R-:W-:Y:S02]  /*287e0*/  LEA.HI.X.SX32 R193, R103, R42.reuse, 0x1, P0 ;  /* 0x0000002a67c17211 */ /* 0x080fe400000f0eff */
[----:B------:R-:W-:Y:S01]  /*287f0*/  LEA R198, P0, R95, R41, 0x1 ;  /* 0x000000295fc67211 */ /* 0x000fe200078008ff */
[----:B------:R-:W-:Y:S01]  /*28800*/  IMAD R89, R40, 0x4, R75 ;  /* 0x0000000428597824 */ /* 0x000fe200078e024b */
[-C--:B------:R-:W-:Y:S02]  /*28810*/  LEA.HI.X.SX32 R191, R119, R42.reuse, 0x1, P2 ;  /* 0x0000002a77bf7211 */ /* 0x080fe400010f0eff */
[----:B------:R-:W-:-:S02]  /*28820*/  LEA.HI.X.SX32 R199, R95, R42, 0x1, P0 ;  /* 0x0000002a5fc77211 */ /* 0x000fc400000f0eff */
[C---:B------:R-:W-:Y:S02]  /*28830*/  LEA R91, R40.reuse, R89, 0x2 ;  /* 0x00000059285b7211 */ /* 0x040fe400078e10ff */
[-C--:B------:R-:W-:Y:S02]  /*28840*/  LEA R196, P2, R61, R41.reuse, 0x1 ;  /* 0x000000293dc47211 */ /* 0x080fe400078408ff */
[----:B------:R-:W-:Y:S01]  /*28850*/  LEA R204, P0, R79, R41, 0x1 ;  /* 0x000000294fcc7211 */ /* 0x000fe200078008ff */
[C---:B------:R-:W-:Y:S01]  /*28860*/  IMAD R93, R40.reuse, 0x4, R91 ;  /* 0x00000004285d7824 */ /* 0x040fe200078e025b */
[-C--:B------:R-:W-:Y:S02]  /*28870*/  LEA.HI.X.SX32 R197, R61, R42.reuse, 0x1, P2 ;  /* 0x0000002a3dc57211 */ /* 0x080fe400010f0eff */
[----:B------:R-:W-:Y:S02]  /*28880*/  LEA.HI.X.SX32 R205, R79, R42, 0x1, P0 ;  /* 0x0000002a4fcd7211 */ /* 0x000fe400000f0eff */
[----:B------:R-:W-:-:S02]  /*28890*/  LEA R95, R40, R93, 0x2 ;  /* 0x0000005d285f7211 */ /* 0x000fc400078e10ff */
[-C--:B------:R-:W-:Y:S02]  /*288a0*/  LEA R202, P2, R121, R41.reuse, 0x1 ;  /* 0x0000002979ca7211 */ /* 0x080fe400078408ff */
[-C--:B------:R-:W-:Y:S01]  /*288b0*/  LEA R200, P1, R67, R41.reuse, 0x1 ;  /* 0x0000002943c87211 */ /* 0x080fe200078208ff */
[C---:B------:R-:W-:Y:S01]  /*288c0*/  IMAD R97, R40.reuse, 0x4, R95 ;  /* 0x0000000428617824 */ /* 0x040fe200078e025f */
[-C--:B------:R-:W-:Y:S02]  /*288d0*/  LEA.HI.X.SX32 R203, R121, R42.reuse, 0x1, P2 ;  /* 0x0000002a79cb7211 */ /* 0x080fe400010f0eff */
[C---:B------:R-:W-:Y:S02]  /*288e0*/  LEA R208, P2, R57.reuse, R41, 0x1 ;  /* 0x0000002939d07211 */ /* 0x040fe400078408ff */
[----:B------:R-:W-:Y:S02]  /*288f0*/  LEA R79, R40, R97, 0x2 ;  /* 0x00000061284f7211 */ /* 0x000fe400078e10ff */
[----:B------:R-:W-:-:S02]  /*28900*/  LEA.HI.X.SX32 R209, R57, R42, 0x1, P2 ;  /* 0x0000002a39d17211 */ /* 0x000fc400010f0eff */
[----:B------:R-:W-:Y:S01]  /*28910*/  LEA R214, P2, R81, R41, 0x1 ;  /* 0x0000002951d67211 */ /* 0x000fe200078408ff */
[C---:B------:R-:W-:Y:S01]  /*28920*/  IMAD R99, R40.reuse, 0x4, R79 ;  /* 0x0000000428637824 */ /* 0x040fe200078e024f */
[-C--:B------:R-:W-:Y:S02]  /*28930*/  LEA.HI.X.SX32 R201, R67, R42.reuse, 0x1, P1 ;  /* 0x0000002a43c97211 */ /* 0x080fe400008f0eff */
[-C--:B------:R-:W-:Y:S02]  /*28940*/  LEA.HI.X.SX32 R215, R81, R42.reuse, 0x1, P2 ;  /* 0x0000002a51d77211 */ /* 0x080fe400010f0eff */
[C---:B------:R-:W-:Y:S02]  /*28950*/  LEA R101, R40.reuse, R99, 0x2 ;  /* 0x0000006328657211 */ /* 0x040fe400078e10ff */
[-C--:B------:R-:W-:Y:S02]  /*28960*/  LEA R220, P2, R43, R41.reuse, 0x1 ;  /* 0x000000292bdc7211 */ /* 0x080fe400078408ff */
[----:B------:R-:W-:Y:S01]  /*28970*/  LEA R206, P1, R123, R41, 0x1 ;  /* 0x000000297bce7211 */ /* 0x000fe200078208ff */
[----:B------:R-:W-:Y:S01]  /*28980*/  IMAD R103, R40, 0x4, R101 ;  /* 0x0000000428677824 */ /* 0x000fe200078e0265 */
[----:B------:R-:W-:-:S02]  /*28990*/  LEA.HI.X.SX32 R221, R43, R42, 0x1, P2 ;  /* 0x0000002a2bdd7211 */ /* 0x000fc400010f0eff */
[----:B------:R-:W-:Y:S02]  /*289a0*/  LEA R210, P0, R59, R41, 0x1 ;  /* 0x000000293bd27211 */ /* 0x000fe400078008ff */
[C---:B------:R-:W-:Y:S02]  /*289b0*/  LEA R43, R40.reuse, R103, 0x2 ;  /* 0x00000067282b7211 */ /* 0x040fe400078e10ff */
[-C--:B------:R-:W-:Y:S02]  /*289c0*/  LEA.HI.X.SX32 R207, R123, R42.reuse, 0x1, P1 ;  /* 0x0000002a7bcf7211 */ /* 0x080fe400008f0eff */
[-C--:B------:R-:W-:Y:S01]  /*289d0*/  LEA R212, P1, R55, R41.reuse, 0x1 ;  /* 0x0000002937d47211 */ /* 0x080fe200078208ff */
[----:B------:R-:W-:Y:S01]  /*289e0*/  IMAD R105, R40, 0x4, R43 ;  /* 0x0000000428697824 */ /* 0x000fe200078e022b */
[----:B------:R-:W-:Y:S02]  /*289f0*/  LEA.HI.X.SX32 R211, R59, R42, 0x1, P0 ;  /* 0x0000002a3bd37211 */ /* 0x000fe400000f0eff */
[----:B------:R-:W-:-:S02]  /*28a00*/  LEA R216, P0, R71, R41, 0x1 ;  /* 0x0000002947d87211 */ /* 0x000fc400078008ff */
[C---:B------:R-:W-:Y:S02]  /*28a10*/  LEA R107, R40.reuse, R105, 0x2 ;  /* 0x00000069286b7211 */ /* 0x040fe400078e10ff */
[-C--:B------:R-:W-:Y:S02]  /*28a20*/  LEA.HI.X.SX32 R213, R55, R42.reuse, 0x1, P1 ;  /* 0x0000002a37d57211 */ /* 0x080fe400008f0eff */
[-C--:B------:R-:W-:Y:S01]  /*28a30*/  LEA R218, P1, R47, R41.reuse, 0x1 ;  /* 0x000000292fda7211 */ /* 0x080fe200078208ff */
[C---:B------:R-:W-:Y:S01]  /*28a40*/  IMAD R109, R40.reuse, 0x4, R107 ;  /* 0x00000004286d7824 */ /* 0x040fe200078e026b */
[----:B------:R-:W-:Y:S02]  /*28a50*/  LEA.HI.X.SX32 R217, R71, R42, 0x1, P0 ;  /* 0x0000002a47d97211 */ /* 0x000fe400000f0eff */
[----:B------:R-:W-:Y:S02]  /*28a60*/  LEA R222, P0, R49, R41, 0x1 ;  /* 0x0000002931de7211 */ /* 0x000fe400078008ff */
[----:B------:R-:W-:-:S02]  /*28a70*/  LEA R111, R40, R109, 0x2 ;  /* 0x0000006d286f7211 */ /* 0x000fc400078e10ff */
[-C--:B------:R-:W-:Y:S02]  /*28a80*/  LEA.HI.X.SX32 R219, R47, R42.reuse, 0x1, P1 ;  /* 0x0000002a2fdb7211 */ /* 0x080fe400008f0eff */
[-C--:B------:R-:W-:Y:S01]  /*28a90*/  LEA R46, P1, R51, R41.reuse, 0x1 ;  /* 0x00000029332e7211 */ /* 0x080fe200078208ff */
[C---:B------:R-:W-:Y:S01]  /*28aa0*/  IMAD R113, R40.reuse, 0x4, R111 ;  /* 0x0000000428717824 */ /* 0x040fe200078e026f */
[-C--:B------:R-:W-:Y:S02]  /*28ab0*/  LEA.HI.X.SX32 R223, R49, R42.reuse, 0x1, P0 ;  /* 0x0000002a31df7211 */ /* 0x080fe400000f0eff */
[----:B------:R-:W-:Y:S02]  /*28ac0*/  LEA R50, P0, R69, R41, 0x1 ;  /* 0x0000002945327211 */ /* 0x000fe400078008ff */
[----:B------:R-:W-:Y:S02]  /*28ad0*/  LEA R115, R40, R113, 0x2 ;  /* 0x0000007128737211 */ /* 0x000fe400078e10ff */
[----:B------:R-:W-:-:S02]  /*28ae0*/  LEA.HI.X.SX32 R47, R51, R42, 0x1, P1 ;  /* 0x0000002a332f7211 */ /* 0x000fc400008f0eff */
[-C--:B------:R-:W-:Y:S01]  /*28af0*/  LEA R48, P2, R53, R41.reuse, 0x1 ;  /* 0x0000002935307211 */ /* 0x080fe200078408ff */
[C---:B------:R-:W-:Y:S01]  /*28b00*/  IMAD R117, R40.reuse, 0x4, R115 ;  /* 0x0000000428757824 */ /* 0x040fe200078e0273 */
[-C--:B------:R-:W-:Y:S02]  /*28b10*/  LEA.HI.X.SX32 R51, R69, R42.reuse, 0x1, P0 ;  /* 0x0000002a45337211 */ /* 0x080fe400000f0eff */
[----:B------:R-:W-:Y:S02]  /*28b20*/  LEA R56, P0, R77, R41, 0x1 ;  /* 0x000000294d387211 */ /* 0x000fe400078008ff */
[C---:B------:R-:W-:Y:S02]  /*28b30*/  LEA R119, R40.reuse, R117, 0x2 ;  /* 0x0000007528777211 */ /* 0x040fe400078e10ff */
[-C--:B------:R-:W-:Y:S02]  /*28b40*/  LEA.HI.X.SX32 R49, R53, R42.reuse, 0x1, P2 ;  /* 0x0000002a35317211 */ /* 0x080fe400010f0eff */
        /* <DEDUP_REMOVED lines=13> */
[----:B------:R-:W-:Y:S01]  /*28c20*/  IMAD R129, R40, 0x4, R127 ;  /* 0x0000000428817824 */ /* 0x000fe200078e027f */
[-C--:B------:R-:W-:Y:S02]  /*28c30*/  LEA R66, P2, R75, R41.reuse, 0x1 ;  /* 0x000000294b427211 */ /* 0x080fe400078408ff */
[----:B------:R-:W-:Y:S02]  /*28c40*/  LEA.HI.X.SX32 R69, R89, R42, 0x1, P0 ;  /* 0x0000002a59457211 */ /* 0x000fe400000f0eff */
[----:B------:R-:W-:-:S02]  /*28c50*/  LEA R74, P0, R95, R41, 0x1 ;  /* 0x000000295f4a7211 */ /* 0x000fc400078008ff */
[-C--:B------:R-:W-:Y:S02]  /*28c60*/  LEA.HI.X.SX32 R53, R73, R42.reuse, 0x1, P1 ;  /* 0x0000002a49357211 */ /* 0x080fe400008f0eff */
[-C--:B------:R-:W-:Y:S02]  /*28c70*/  LEA.HI.X.SX32 R67, R75, R42.reuse, 0x1, P2 ;  /* 0x0000002a4b437211 */ /* 0x080fe400010f0eff */
[-C--:B------:R-:W-:Y:S02]  /*28c80*/  LEA R58, P1, R65, R41.reuse, 0x1 ;  /* 0x00000029413a7211 */ /* 0x080fe400078208ff */
[----:B------:R-:W-:Y:S02]  /*28c90*/  LEA.HI.X.SX32 R75, R95, R42, 0x1, P0 ;  /* 0x0000002a5f4b7211 */ /* 0x000fe400000f0eff */
[----:B------:R-:W-:Y:S02]  /*28ca0*/  LEA R80, P0, R99, R41, 0x1 ;  /* 0x0000002963507211 */ /* 0x000fe400078008ff */
[----:B------:R-:W-:-:S02]  /*28cb0*/  LEA R131, R40, R129, 0x2 ;  /* 0x0000008128837211 */ /* 0x000fc400078e10ff */
[-C--:B------:R-:W-:Y:S02]  /*28cc0*/  LEA.HI.X.SX32 R59, R65, R42.reuse, 0x1, P1 ;  /* 0x0000002a413b7211 */ /* 0x080fe400008f0eff */
[-C--:B------:R-:W-:Y:S01]  /*28cd0*/  LEA R64, P1, R87, R41.reuse, 0x1 ;  /* 0x0000002957407211 */ /* 0x080fe200078208ff */
[----:B------:R-:W-:Y:S01]  /*28ce0*/  IMAD R135, R40, 0x4, R131 ;  /* 0x0000000428877824 */ /* 0x000fe200078e0283 */
[-C--:B------:R-:W-:Y:S02]  /*28cf0*/  LEA.HI.X.SX32 R81, R99, R42.reuse, 0x1, P0 ;  /* 0x0000002a63517211 */ /* 0x080fe400000f0eff */
[----:B------:R-:W-:Y:S02]  /*28d00*/  LEA R86, P0, R43, R41, 0x1 ;  /* 0x000000292b567211 */ /* 0x000fe400078008ff */
        /* <DEDUP_REMOVED lines=10> */
[-C--:B------:R-:W-:Y:S01]  /*28db0*/  LEA R82, P1, R101, R41.reuse, 0x1 ;  /* 0x0000002965527211 */ /* 0x080fe200078208ff */
[----:B------:R-:W-:Y:S01]  /*28dc0*/  IMAD R141, R40, 0x4, R139 ;  /* 0x00000004288d7824 */ /* 0x000fe200078e028b */
[-C--:B------:R-:W-:Y:S02]  /*28dd0*/  LEA.HI.X.SX32 R73, R93, R42.reuse, 0x1, P2 ;  /* 0x0000002a5d497211 */ /* 0x080fe400010f0eff */
[----:B------:R-:W-:Y:S02]  /*28de0*/  LEA.HI.X.SX32 R83, R101, R42, 0x1, P1 ;  /* 0x0000002a65537211 */ /* 0x000fe400008f0eff */
[-C--:B------:R-:W-:Y:S02]  /*28df0*/  LEA R78, P2, R79, R41.reuse, 0x1 ;  /* 0x000000294f4e7211 */ /* 0x080fe400078408ff */
[----:B------:R-:W-:-:S02]  /*28e00*/  LEA R88, P1, R105, R41, 0x1 ;  /* 0x0000002969587211 */ /* 0x000fc400078208ff */
[C---:B------:R-:W-:Y:S02]  /*28e10*/  LEA R143, R40.reuse, R141, 0x2 ;  /* 0x0000008d288f7211 */ /* 0x040fe400078e10ff */
[-C--:B------:R-:W-:Y:S02]  /*28e20*/  LEA.HI.X.SX32 R79, R79, R42.reuse, 0x1, P2 ;  /* 0x0000002a4f4f7211 */ /* 0x080fe400010f0eff */
[-C--:B------:R-:W-:Y:S01]  /*28e30*/  LEA.HI.X.SX32 R89, R105, R42.reuse, 0x1, P1 ;  /* 0x0000002a69597211 */ /* 0x080fe200008f0eff */
[----:B------:R-:W-:Y:S01]  /*28e40*/  IMAD R145, R40, 0x4, R143 ;  /* 0x0000000428917824 */ /* 0x000fe200078e028f */
[-C--:B------:R-:W-:Y:S02]  /*28e50*/  LEA R84, P2, R103, R41.reuse, 0x1 ;  /* 0x0000002967547211 */ /* 0x080fe400078408ff */
[----:B------:R-:W-:Y:S02]  /*28e60*/  LEA R94, P1, R111, R41, 0x1 ;  /* 0x000000296f5e7211 */ /* 0x000fe400078208ff */
[----:B------:R-:W-:-:S02]  /*28e70*/  LEA.HI.X.SX32 R85, R103, R42, 0x1, P2 ;  /* 0x0000002a67557211 */ /* 0x000fc400010f0eff */
[-C--:B------:R-:W-:Y:S02]  /*28e80*/  LEA.HI.X.SX32 R95, R111, R42.reuse, 0x1, P1 ;  /* 0x0000002a6f5f7211 */ /* 0x080fe400008f0eff */
[-C--:B------:R-:W-:Y:S02]  /*28e90*/  LEA R90, P2, R107, R41.reuse, 0x1 ;  /* 0x000000296b5a7211 */ /* 0x080fe400078408ff */
[----:B------:R-:W-:Y:S02]  /*28ea0*/  LEA R100, P1, R117, R41, 0x1 ;  /* 0x0000002975647211 */ /* 0x000fe400078208ff */
[C---:B------:R-:W-:Y:S02]  /*28eb0*/  LEA R147, R40.reuse, R145, 0x2 ;  /* 0x0000009128937211 */ /* 0x040fe400078e10ff */
[-C--:B------:R-:W-:Y:S02]  /*28ec0*/  LEA.HI.X.SX32 R91, R107, R42.reuse, 0x1, P2 ;  /* 0x0000002a6b5b7211 */ /* 0x080fe400010f0eff */
[----:B------:R-:W-:Y:S01]  /*28ed0*/  LEA.HI.X.SX32 R101, R117, R42, 0x1, P1 ;  /* 0x0000002a75657211 */ /* 0x000fe200008f0eff */
[----:B------:R-:W-:Y:S01]  /*28ee0*/  IMAD R149, R40, 0x4, R147 ;  /* 0x0000000428957824 */ /* 0x000fe200078e0293 */
[----:B------:R-:W-:-:S02]  /*28ef0*/  LEA R96, P2, R113, R41, 0x1 ;  /* 0x0000002971607211 */ /* 0x000fc400078408ff */
[-C--:B------:R-:W-:Y:S02]  /*28f00*/  LEA R106, P1, R123, R41.reuse, 0x1 ;  /* 0x000000297b6a7211 */ /* 0x080fe400078208ff */
[-C--:B------:R-:W-:Y:S02]  /*28f10*/  LEA.HI.X.SX32 R97, R113, R42.reuse, 0x1, P2 ;  /* 0x0000002a71617211 */ /* 0x080fe400010f0eff */
[----:B------:R-:W-:Y:S02]  /*28f20*/  LEA.HI.X.SX32 R107, R123, R42, 0x1, P1 ;  /* 0x0000002a7b6b7211 */ /* 0x000fe400008f0eff */
[-C--:B------:R-:W-:Y:S02]  /*28f30*/  LEA R102, P2, R119, R41.reuse, 0x1 ;  /* 0x0000002977667211 */ /* 0x080fe400078408ff */
[----:B------:R-:W-:Y:S02]  /*28f40*/  LEA R112, P1, R129, R41, 0x1 ;  /* 0x0000002981707211 */ /* 0x000fe400078208ff */
[----:B------:R-:W-:-:S02]  /*28f50*/  LEA R151, R40, R149, 0x2 ;  /* 0x0000009528977211 */ /* 0x000fc400078e10ff */
[-C--:B------:R-:W-:Y:S02]  /*28f60*/  LEA R92, P0, R109, R41.reuse, 0x1 ;  /* 0x000000296d5c7211 */ /* 0x080fe400078008ff */
[-C--:B------:R-:W-:Y:S01]  /*28f70*/  LEA.HI.X.SX32 R103, R119, R42.reuse, 0x1, P2 ;  /* 0x0000002a77677211 */ /* 0x080fe200010f0eff */
[----:B------:R-:W-:Y:S01]  /*28f80*/  IMAD R153, R40, 0x4, R151 ;  /* 0x0000000428997824 */ /* 0x000fe200078e0297 */
[-C--:B------:R-:W-:Y:S02]  /*28f90*/  LEA.HI.X.SX32 R113, R129, R42.reuse, 0x1, P1 ;  /* 0x0000002a81717211 */ /* 0x080fe400008f0eff */
[-C--:B------:R-:W-:Y:S02]  /*28fa0*/  LEA R108, P2, R125, R41.reuse, 0x1 ;  /* 0x000000297d6c7211 */ /* 0x080fe400078408ff */
[----:B------:R-:W-:Y:S02]  /*28fb0*/  LEA R118, P1, R43, R41, 0x1 ;  /* 0x000000292b767211 */ /* 0x000fe400078208ff */
[----:B------:R-:W-:-:S02]  /*28fc0*/  LEA.HI.X.SX32 R93, R109, R42, 0x1, P0 ;  /* 0x0000002a6d5d7211 */ /* 0x000fc400000f0eff */
[-C--:B------:R-:W-:Y:S02]  /*28fd0*/  LEA R98, P0, R115, R41.reuse, 0x1 ;  /* 0x0000002973627211 */ /* 0x080fe400078008ff */
[-C--:B------:R-:W-:Y:S02]  /*28fe0*/  LEA.HI.X.SX32 R109, R125, R42.reuse, 0x1, P2 ;  /* 0x0000002a7d6d7211 */ /* 0x080fe400010f0eff */
[-C--:B------:R-:W-:Y:S02]  /*28ff0*/  LEA.HI.X.SX32 R119, R43, R42.reuse, 0x1, P1 ;  /* 0x0000002a2b777211 */ /* 0x080fe400008f0eff */
[----:B------:R-:W-:Y:S02]  /*29000*/  LEA R114, P2, R131, R41, 0x1 ;  /* 0x0000002983727211 */ /* 0x000fe400078408ff */
[----:B------:R-:W-:Y:S02]  /*29010*/  LEA R43, R40, R153, 0x2 ;  /* 0x00000099282b7211 */ /* 0x000fe400078e10ff */
[----:B------:R-:W-:-:S02]  /*29020*/  LEA.HI.X.SX32 R99, R115, R42, 0x1, P0 ;  /* 0x0000002a73637211 */ /* 0x000fc400000f0eff */
[-C--:B------:R-:W-:Y:S01]  /*29030*/  LEA R104, P0, R121, R41.reuse, 0x1 ;  /* 0x0000002979687211 */ /* 0x080fe200078008ff */
[----:B------:R-:W-:Y:S01]  /*29040*/  IMAD R155, R40, 0x4, R43 ;  /* 0x00000004289b7824 */ /* 0x000fe200078e022b */
[-C--:B------:R-:W-:Y:S02]  /*29050*/  LEA.HI.X.SX32 R115, R131, R42.reuse, 0x1, P2 ;  /* 0x0000002a83737211 */ /* 0x080fe400010f0eff */
[-C--:B------:R-:W-:Y:S02]  /*29060*/  LEA R120, P2, R137, R41.reuse, 0x1 ;  /* 0x0000002989787211 */ /* 0x080fe400078408ff */
[-C--:B------:R-:W-:Y:S02]  /*29070*/  LEA.HI.X.SX32 R105, R121, R42.reuse, 0x1, P0 ;  /* 0x0000002a79697211 */ /* 0x080fe400000f0eff */
[----:B------:R-:W-:Y:S02]  /*29080*/  LEA R110, P0, R127, R41, 0x1 ;  /* 0x000000297f6e7211 */ /* 0x000fe400078008ff */
        /* <DEDUP_REMOVED lines=8> */
[-C--:B------:R-:W-:Y:S02]  /*29110*/  LEA.HI.X.SX32 R117, R135, R42.reuse, 0x1, P0 ;  /* 0x0000002a87757211 */ /* 0x080fe400000f0eff */
[-C--:B------:R-:W-:Y:S02]  /*29120*/  LEA.HI.X.SX32 R135, R149, R42.reuse, 0x1, P2 ;  /* 0x0000002a95877211 */ /* 0x080fe400010f0eff */
[C---:B------:R-:W-:Y:S02]  /*29130*/  LEA R124, P1, R141.reuse, R41, 0x1 ;  /* 0x000000298d7c7211 */ /* 0x040fe400078208ff */
[C---:B------:R-:W-:Y:S02]  /*29140*/  LEA R149, R40.reuse, R159, 0x2 ;  /* 0x0000009f28957211 */ /* 0x040fe400078e10ff */
[----:B------:R-:W-:Y:S02]  /*29150*/  LEA.HI.X.SX32 R125, R141, R42, 0x1, P1 ;  /* 0x0000002a8d7d7211 */ /* 0x000fe400008f0eff */
[-C--:B------:R-:W-:Y:S01]  /*29160*/  LEA R130, P1, R147, R41.reuse, 0x1 ;  /* 0x0000002993827211 */ /* 0x080fe200078208ff */
[----:B------:R-:W-:Y:S01]  /*29170*/  IMAD R225, R40, 0x4, R149 ;  /* 0x0000000428e17824 */ /* 0x000fe200078e0295 */
[----:B------:R-:W-:-:S02]  /*29180*/  LEA R140, P2, R43, R41, 0x1 ;  /* 0x000000292b8c7211 */ /* 0x000fc400078408ff */
        /* <DEDUP_REMOVED lines=16> */
[----:B------:R-:W-:Y:S02]  /*29290*/  LEA R142, P0, R155, R41, 0x1 ;  /* 0x000000299b8e7211 */ /* 0x000fe400078008ff */
[-C--:B------:R-:W-:Y:S01]  /*292a0*/  LEA.HI.X.SX32 R147, R159, R42.reuse, 0x1, P2 ;  /* 0x0000002a9f937211 */ /* 0x080fe200010f0eff */
[----:B------:R-:W-:Y:S01]  /*292b0*/  IMAD R159, R40, 0x4, R157 ;  /* 0x00000004289f7824 */ /* 0x000fe200078e029d */
[----:B------:R-:W-:-:S02]  /*292c0*/  LEA.HI.X.SX32 R143, R155, R42, 0x1, P0 ;  /* 0x0000002a9b8f7211 */ /* 0x000fc400000f0eff */
[-C--:B------:R-:W-:Y:S02]  /*292d0*/  LEA R148, P0, R149, R41.reuse, 0x1 ;  /* 0x0000002995947211 */ /* 0x080fe400078008ff */
[-C--:B------:R-:W-:Y:S02]  /*292e0*/  LEA R150, P1, R225, R41.reuse, 0x1 ;  /* 0x00000029e1967211 */ /* 0x080fe400078208ff */
[----:B------:R-:W-:Y:S02]  /*292f0*/  LEA R152, P2, R43, R41, 0x1 ;  /* 0x000000292b987211 */ /* 0x000fe400078408ff */
[----:B------:R-:W-:Y:S02]  /*29300*/  LEA R40, R40, R159, 0x2 ;  /* 0x0000009f28287211 */ /* 0x000fe400078e10ff */
[-C--:B------:R-:W-:Y:S02]  /*29310*/  LEA.HI.X.SX32 R149, R149, R42.reuse, 0x1, P0 ;  /* 0x0000002a95957211 */ /* 0x080fe400000f0eff */
[----:B------:R-:W-:-:S02]  /*29320*/  LEA.HI.X.SX32 R151, R225, R42, 0x1, P1 ;  /* 0x0000002ae1977211 */ /* 0x000fc400008f0eff */
[-C--:B------:R-:W-:Y:S02]  /*29330*/  LEA.HI.X.SX32 R153, R43, R42.reuse, 0x1, P2 ;  /* 0x0000002a2b997211 */ /* 0x080fe400010f0eff */
[-C--:B------:R-:W-:Y:S02]  /*29340*/  LEA R154, P0, R239, R41.reuse, 0x1 ;  /* 0x00000029ef9a7211 */ /* 0x080fe400078008ff */
[-C--:B------:R-:W-:Y:S02]  /*29350*/  LEA R156, P1, R157, R41.reuse, 0x1 ;  /* 0x000000299d9c7211 */ /* 0x080fe400078208ff */
[-C--:B------:R-:W-:Y:S02]  /*29360*/  LEA R158, P2, R159, R41.reuse, 0x1 ;  /* 0x000000299f9e7211 */ /* 0x080fe400078408ff */
[----:B------:R-:W-:Y:S02]  /*29370*/  LEA R224, P3, R40, R41, 0x1 ;  /* 0x0000002928e07211 */ /* 0x000fe400078608ff */
[----:B------:R-:W-:-:S02]  /*29380*/  LEA.HI.X.SX32 R155, R239, R42, 0x1, P0 ;  /* 0x0000002aef9b7211 */ /* 0x000fc400000f0eff */
[-C--:B------:R-:W-:Y:S02]  /*29390*/  LEA.HI.X.SX32 R157, R157, R42.reuse, 0x1, P1 ;  /* 0x0000002a9d9d7211 */ /* 0x080fe400008f0eff */
[-C--:B------:R-:W-:Y:S02]  /*293a0*/  LEA.HI.X.SX32 R159, R159, R42.reuse, 0x1, P2 ;  /* 0x0000002a9f9f7211 */ /* 0x080fe400010f0eff */
[----:B------:R-:W-:Y:S02]  /*293b0*/  LEA.HI.X.SX32 R225, R40, R42, 0x1, P3 ;  /* 0x0000002a28e17211 */ /* 0x000fe400018f0eff */
[----:B------:R-:W0:Y:S01]  /*293c0*/  LDS.128 R40, [R44+0x1000] ;  /* 0x001000002c287984 */ /* 0x000e220000000c00 */
[----:B------:R-:W-:Y:S02]  /*293d0*/  PRMT R45, R36, 0x7632, R45 ;  /* 0x00007632242d7816 */ /* 0x000fe4000000002d */
[----:B------:R-:W-:Y:S02]  /*293e0*/  PRMT R36, R37, 0x7632, R36 ;  /* 0x0000763225247816 */ /* 0x000fe40000000024 */
[----:B------:R-:W-:Y:S01]  /*293f0*/  ISETP.GE.U32.AND P0, PT, R3, 0x40, PT ;  /* 0x000000400300780c */ /* 0x000fe20003f06070 */
[----:B------:R2:W-:Y:S04]  /*29400*/  STG.E.U16 desc[UR10][R226.64], R45 ;  /* 0x0000002de2007986 */ /* 0x0005e8000c10150a */
[----:B------:R3:W-:Y:S04]  /*29410*/  STG.E.U16 desc[UR10][R228.64], R37 ;  /* 0x00000025e4007986 */ /* 0x0007e8000c10150a */
[----:B------:R4:W-:Y:S01]  /*29420*/  STG.E.U16 desc[UR10][R230.64], R36 ;  /* 0x00000024e6007986 */ /* 0x0009e2000c10150a */
[----:B--2---:R-:W-:-:S03]  /*29430*/  PRMT R227, R39, 0x7632, R227 ;  /* 0x0000763227e37816 */ /* 0x004fc600000000e3 */
[----:B------:R2:W-:Y:S01]  /*29440*/  STG.E.U16 desc[UR10][R232.64], R38 ;  /* 0x00000026e8007986 */ /* 0x0005e2000c10150a */
[----:B---3--:R-:W-:-:S03]  /*29450*/  PRMT R229, R32, 0x7632, R229 ;  /* 0x0000763220e57816 */ /* 0x008fc600000000e5 */
[----:B------:R-:W-:Y:S01]  /*29460*/  STG.E.U16 desc[UR10][R234.64], R132 ;  /* 0x00000084ea007986 */ /* 0x000fe2000c10150a */
[----:B------:R-:W-:Y:S02]  /*29470*/  PRMT R37, R33, 0x7632, R37 ;  /* 0x0000763221257816 */ /* 0x000fe40000000025 */
[----:B----4-:R-:W-:Y:S01]  /*29480*/  PRMT R36, R34, 0x7632, R36 ;  /* 0x0000763222247816 */ /* 0x010fe20000000024 */
[----:B------:R3:W-:Y:S04]  /*29490*/  STG.E.U16 desc[UR10][R236.64], R39 ;  /* 0x00000027ec007986 */ /* 0x0007e8000c10150a */
[----:B------:R-:W-:Y:S01]  /*294a0*/  STG.E.U16 desc[UR10][R160.64], R227 ;  /* 0x000000e3a0007986 */ /* 0x000fe2000c10150a */
[----:B--2---:R-:W-:-:S03]  /*294b0*/  PRMT R38, R35, 0x7632, R38 ;  /* 0x0000763223267816 */ /* 0x004fc60000000026 */
[----:B------:R2:W-:Y:S04]  /*294c0*/  STG.E.U16 desc[UR10][R162.64], R32 ;  /* 0x00000020a2007986 */ /* 0x0005e8000c10150a */
[----:B------:R-:W-:Y:S01]  /*294d0*/  STG.E.U16 desc[UR10][R164.64], R229 ;  /* 0x000000e5a4007986 */ /* 0x000fe2000c10150a */
[----:B---3--:R-:W-:-:S03]  /*294e0*/  PRMT R39, R28, 0x7632, R39 ;  /* 0x000076321c277816 */ /* 0x008fc60000000027 */
[----:B------:R3:W-:Y:S04]  /*294f0*/  STG.E.U16 desc[UR10][R166.64], R33 ;  /* 0x00000021a6007986 */ /* 0x0007e8000c10150a */
[----:B------:R4:W-:Y:S01]  /*29500*/  STG.E.U16 desc[UR10][R168.64], R37 ;  /* 0x00000025a8007986 */ /* 0x0009e2000c10150a */
[----:B--2---:R-:W-:-:S03]  /*29510*/  PRMT R32, R29, 0x7632, R32 ;  /* 0x000076321d207816 */ /* 0x004fc60000000020 */
[----:B------:R2:W-:Y:S04]  /*29520*/  STG.E.U16 desc[UR10][R170.64], R34 ;  /* 0x00000022aa007986 */ /* 0x0005e8000c10150a */
[----:B------:R5:W-:Y:S01]  /*29530*/  STG.E.U16 desc[UR10][R172.64], R36 ;  /* 0x00000024ac007986 */ /* 0x000be2000c10150a */
[----:B---3--:R-:W-:-:S03]  /*29540*/  PRMT R33, R30, 0x7632, R33 ;  /* 0x000076321e217816 */ /* 0x008fc60000000021 */
[----:B------:R0:W-:Y:S01]  /*29550*/  STG.E.U16 desc[UR10][R174.64], R35 ;  /* 0x00000023ae007986 */ /* 0x0001e2000c10150a */
[----:B----4-:R-:W-:-:S03]  /*29560*/  PRMT R37, R18, 0x7632, R37 ;  /* 0x0000763212257816 */ /* 0x010fc60000000025 */
[----:B------:R-:W-:Y:S01]  /*29570*/  STG.E.U16 desc[UR10][R176.64], R38 ;  /* 0x00000026b0007986 */ /* 0x000fe2000c10150a */
[----:B--2---:R-:W-:-:S03]  /*29580*/  PRMT R34, R31, 0x7632, R34 ;  /* 0x000076321f227816 */ /* 0x004fc60000000022 */
[----:B------:R2:W-:Y:S01]  /*29590*/  STG.E.U16 desc[UR10][R178.64], R28 ;  /* 0x0000001cb2007986 */ /* 0x0005e2000c10150a */
[----:B-----5:R-:W-:-:S03]  /*295a0*/  PRMT R36, R20, 0x7632, R36 ;  /* 0x0000763214247816 */ /* 0x020fc60000000024 */
[----:B------:R3:W-:Y:S01]  /*295b0*/  STG.E.U16 desc[UR10][R180.64], R39 ;  /* 0x00000027b4007986 */ /* 0x0007e2000c10150a */
[----:B0-----:R-:W-:-:S03]  /*295c0*/  PRMT R35, R40, 0x7632, R35 ;  /* 0x0000763228237816 */ /* 0x001fc60000000023 */
[----:B------:R0:W-:Y:S04]  /*295d0*/  STG.E.U16 desc[UR10][R182.64], R29 ;  /* 0x0000001db6007986 */ /* 0x0001e8000c10150a */
[----:B------:R4:W-:Y:S01]  /*295e0*/  STG.E.U16 desc[UR10][R184.64], R32 ;  /* 0x00000020b8007986 */ /* 0x0009e2000c10150a */
[----:B--2---:R-:W-:-:S03]  /*295f0*/  PRMT R28, R41, 0x7632, R28 ;  /* 0x00007632291c7816 */ /* 0x004fc6000000001c */
[----:B------:R2:W-:Y:S01]  /*29600*/  STG.E.U16 desc[UR10][R186.64], R30 ;  /* 0x0000001eba007986 */ /* 0x0005e2000c10150a */
[----:B---3--:R-:W-:-:S03]  /*29610*/  PRMT R39, R19, 0x7632, R39 ;  /* 0x0000763213277816 */ /* 0x008fc60000000027 */
[----:B------:R3:W-:Y:S01]  /*29620*/  STG.E.U16 desc[UR10][R188.64], R33 ;  /* 0x00000021bc007986 */ /* 0x0007e2000c10150a */
[----:B0-----:R-:W-:-:S03]  /*29630*/  PRMT R29, R42, 0x7632, R29 ;  /* 0x000076322a1d7816 */ /* 0x001fc6000000001d */
[----:B------:R-:W-:Y:S01]  /*29640*/  STG.E.U16 desc[UR10][R190.64], R31 ;  /* 0x0000001fbe007986 */ /* 0x000fe2000c10150a */
[----:B----4-:R-:W-:-:S03]  /*29650*/  PRMT R32, R24, 0x7632, R32 ;  /* 0x0000763218207816 */ /* 0x010fc60000000020 */
[----:B------:R0:W-:Y:S01]  /*29660*/  STG.E.U16 desc[UR10][R192.64], R34 ;  /* 0x00000022c0007986 */ /* 0x0001e2000c10150a */
[----:B--2---:R-:W-:-:S03]  /*29670*/  PRMT R30, R43, 0x7632, R30 ;  /* 0x000076322b1e7816 */ /* 0x004fc6000000001e */
[----:B------:R-:W-:Y:S01]  /*29680*/  STG.E.U16 desc[UR10][R194.64], R40 ;  /* 0x00000028c2007986 */ /* 0x000fe2000c10150a */
[----:B---3--:R-:W-:-:S03]  /*29690*/  PRMT R33, R25, 0x7632, R33 ;  /* 0x0000763219217816 */ /* 0x008fc60000000021 */
[----:B------:R2:W-:Y:S04]  /*296a0*/  STG.E.U16 desc[UR10][R196.64], R35 ;  /* 0x00000023c4007986 */ /* 0x0005e8000c10150a */
[----:B------:R-:W-:Y:S01]  /*296b0*/  STG.E.U16 desc[UR10][R198.64], R41 ;  /* 0x00000029c6007986 */ /* 0x000fe2000c10150a */
[----:B0-----:R-:W-:-:S03]  /*296c0*/  PRMT R34, R26, 0x7632, R34 ;  /* 0x000076321a227816 */ /* 0x001fc60000000022 */
[----:B------:R-:W-:Y:S04]  /*296d0*/  STG.E.U16 desc[UR10][R200.64], R28 ;  /* 0x0000001cc8007986 */ /* 0x000fe8000c10150a */
[----:B------:R-:W-:Y:S01]  /*296e0*/  STG.E.U16 desc[UR10][R202.64], R42 ;  /* 0x0000002aca007986 */ /* 0x000fe2000c10150a */
[----:B--2---:R-:W-:-:S03]  /*296f0*/  PRMT R35, R27, 0x7632, R35 ;  /* 0x000076321b237816 */ /* 0x004fc60000000023 */
[----:B------:R-:W-:Y:S04]  /*29700*/  STG.E.U16 desc[UR10][R204.64], R29 ;  /* 0x0000001dcc007986 */ /* 0x000fe8000c10150a */
[----:B------:R-:W-:Y:S04]  /*29710*/  STG.E.U16 desc[UR10][R206.64], R43 ;  /* 0x0000002bce007986 */ /* 0x000fe8000c10150a */
[----:B------:R-:W-:Y:S04]  /*29720*/  STG.E.U16 desc[UR10][R208.64], R30 ;  /* 0x0000001ed0007986 */ /* 0x000fe8000c10150a */
[----:B------:R-:W0:Y:S04]  /*29730*/  LDS.128 R28, [R44+0x2000] ;  /* 0x002000002c1c7984 */ /* 0x000e280000000c00 */
[----:B------:R2:W-:Y:S04]  /*29740*/  STG.E.U16 desc[UR10][R210.64], R24 ;  /* 0x00000018d2007986 */ /* 0x0005e8000c10150a */
[----:B------:R-:W-:Y:S04]  /*29750*/  STG.E.U16 desc[UR10][R212.64], R32 ;  /* 0x00000020d4007986 */ /* 0x000fe8000c10150a */
[----:B------:R3:W-:Y:S04]  /*29760*/  STG.E.U16 desc[UR10][R214.64], R25 ;  /* 0x00000019d6007986 */ /* 0x0007e8000c10150a */
[----:B------:R4:W-:Y:S01]  /*29770*/  STG.E.U16 desc[UR10][R216.64], R33 ;  /* 0x00000021d8007986 */ /* 0x0009e2000c10150a */
[----:B--2---:R-:W-:-:S03]  /*29780*/  PRMT R24, R21, 0x7632, R24 ;  /* 0x0000763215187816 */ /* 0x004fc60000000018 */
[----:B------:R2:W-:Y:S04]  /*29790*/  STG.E.U16 desc[UR10][R218.64], R26 ;  /* 0x0000001ada007986 */ /* 0x0005e8000c10150a */
[----:B------:R-:W-:Y:S01]  /*297a0*/  STG.E.U16 desc[UR10][R220.64], R34 ;  /* 0x00000022dc007986 */ /* 0x000fe2000c10150a */
[----:B---3--:R-:W-:-:S03]  /*297b0*/  PRMT R25, R22, 0x7632, R25 ;  /* 0x0000763216197816 */ /* 0x008fc60000000019 */
[----:B------:R-:W-:Y:S01]  /*297c0*/  STG.E.U16 desc[UR10][R222.64], R27 ;  /* 0x0000001bde007986 */ /* 0x000fe2000c10150a */
[----:B----4-:R-:W-:-:S03]  /*297d0*/  PRMT R33, R16, 0x7632, R33 ;  /* 0x0000763210217816 */ /* 0x010fc60000000021 */
[----:B------:R3:W-:Y:S01]  /*297e0*/  STG.E.U16 desc[UR10][R46.64], R35 ;  /* 0x000000232e007986 */ /* 0x0007e2000c10150a */
[----:B--2---:R-:W-:-:S03]  /*297f0*/  PRMT R26, R23, 0x7632, R26 ;  /* 0x00007632171a7816 */ /* 0x004fc6000000001a */
[----:B------:R2:W-:Y:S04]  /*29800*/  STG.E.U16 desc[UR10][R48.64], R20 ;  /* 0x0000001430007986 */ /* 0x0005e8000c10150a */
[----:B------:R4:W-:Y:S01]  /*29810*/  STG.E.U16 desc[UR10][R50.64], R36 ;  /* 0x0000002432007986 */ /* 0x0009e2000c10150a */
[----:B0-----:R-:W-:Y:S02]  /*29820*/  PRMT R41, R28, 0x7632, R41 ;  /* 0x000076321c297816 */ /* 0x001fe40000000029 */
[----:B------:R-:W-:Y:S01]  /*29830*/  PRMT R43, R29, 0x7632, R43 ;  /* 0x000076321d2b7816 */ /* 0x000fe2000000002b */
[----:B------:R0:W-:Y:S01]  /*29840*/  STG.E.U16 desc[UR10][R52.64], R21 ;  /* 0x0000001534007986 */ /* 0x0001e2000c10150a */
[----:B---3--:R-:W-:Y:S02]  /*29850*/  PRMT R35, R17, 0x7632, R35 ;  /* 0x0000763211237816 */ /* 0x008fe40000000023 */
[----:B------:R-:W-:Y:S01]  /*29860*/  PRMT R45, R30, 0x7632, R45 ;  /* 0x000076321e2d7816 */ /* 0x000fe2000000002d */
[----:B------:R3:W-:Y:S01]  /*29870*/  STG.E.U16 desc[UR10][R54.64], R24 ;  /* 0x0000001836007986 */ /* 0x0007e2000c10150a */
[----:B------:R-:W-:-:S02]  /*29880*/  PRMT R47, R31, 0x7632, R47 ;  /* 0x000076321f2f7816 */ /* 0x000fc4000000002f */
[----:B--2---:R-:W-:Y:S01]  /*29890*/  PRMT R49, R12, 0x7632, R49 ;  /* 0x000076320c317816 */ /* 0x004fe20000000031 */
[----:B------:R2:W-:Y:S01]  /*298a0*/  STG.E.U16 desc[UR10][R56.64], R22 ;  /* 0x0000001638007986 */ /* 0x0005e2000c10150a */
[----:B----4-:R-:W-:-:S03]  /*298b0*/  PRMT R51, R13, 0x7632, R51 ;  /* 0x000076320d337816 */ /* 0x010fc60000000033 */
[----:B------:R4:W-:Y:S01]  /*298c0*/  STG.E.U16 desc[UR10][R58.64], R25 ;  /* 0x000000193a007986 */ /* 0x0009e2000c10150a */
[----:B0-----:R-:W-:-:S03]  /*298d0*/  PRMT R53, R14, 0x7632, R53 ;  /* 0x000076320e357816 */ /* 0x001fc60000000035 */
[----:B------:R0:W-:Y:S01]  /*298e0*/  STG.E.U16 desc[UR10][R60.64], R23 ;  /* 0x000000173c007986 */ /* 0x0001e2000c10150a */
[----:B---3--:R-:W-:-:S03]  /*298f0*/  PRMT R55, R15, 0x7632, R55 ;  /* 0x000076320f377816 */ /* 0x008fc60000000037 */
[----:B------:R3:W-:Y:S01]  /*29900*/  STG.E.U16 desc[UR10][R62.64], R26 ;  /* 0x0000001a3e007986 */ /* 0x0007e2000c10150a */
[----:B--2---:R-:W-:-:S03]  /*29910*/  PRMT R57, R8, 0x7632, R57 ;  /* 0x0000763208397816 */ /* 0x004fc60000000039 */
[----:B------:R2:W-:Y:S01]  /*29920*/  STG.E.U16 desc[UR10][R64.64], R16 ;  /* 0x0000001040007986 */ /* 0x0005e2000c10150a */
[----:B----4-:R-:W-:-:S03]  /*29930*/  PRMT R59, R9, 0x7632, R59 ;  /* 0x00007632093b7816 */ /* 0x010fc6000000003b */
[----:B------:R-:W-:Y:S01]  /*29940*/  STG.E.U16 desc[UR10][R66.64], R33 ;  /* 0x0000002142007986 */ /* 0x000fe2000c10150a */
[----:B0-----:R-:W-:-:S03]  /*29950*/  PRMT R61, R10, 0x7632, R61 ;  /* 0x000076320a3d7816 */ /* 0x001fc6000000003d */
[----:B------:R0:W-:Y:S01]  /*29960*/  STG.E.U16 desc[UR10][R68.64], R17 ;  /* 0x0000001144007986 */ /* 0x0001e2000c10150a */
[----:B---3--:R-:W-:-:S03]  /*29970*/  PRMT R63, R11, 0x7632, R63 ;  /* 0x000076320b3f7816 */ /* 0x008fc6000000003f */
[----:B------:R3:W-:Y:S01]  /*29980*/  STG.E.U16 desc[UR10][R70.64], R35 ;  /* 0x0000002346007986 */ /* 0x0007e2000c10150a */
[----:B--2---:R-:W-:-:S03]  /*29990*/  PRMT R65, R4, 0x7632, R65 ;  /* 0x0000763204417816 */ /* 0x004fc60000000041 */
[----:B------:R2:W-:Y:S04]  /*299a0*/  STG.E.U16 desc[UR10][R72.64], R18 ;  /* 0x0000001248007986 */ /* 0x0005e8000c10150a */
[----:B------:R-:W-:Y:S01]  /*299b0*/  STG.E.U16 desc[UR10][R74.64], R37 ;  /* 0x000000254a007986 */ /* 0x000fe2000c10150a */
[----:B0-----:R-:W-:-:S03]  /*299c0*/  PRMT R68, R5, 0x7632, R68 ;  /* 0x0000763205447816 */ /* 0x001fc60000000044 */
[----:B------:R-:W-:Y:S01]  /*299d0*/  STG.E.U16 desc[UR10][R76.64], R19 ;  /* 0x000000134c007986 */ /* 0x000fe2000c10150a */
[----:B---3--:R-:W-:-:S03]  /*299e0*/  PRMT R70, R6, 0x7632, R70 ;  /* 0x0000763206467816 */ /* 0x008fc60000000046 */
[----:B------:R-:W-:Y:S01]  /*299f0*/  STG.E.U16 desc[UR10][R78.64], R39 ;  /* 0x000000274e007986 */ /* 0x000fe2000c10150a */
[----:B--2---:R-:W-:-:S03]  /*29a00*/  PRMT R72, R7, 0x7632, R72 ;  /* 0x0000763207487816 */ /* 0x004fc60000000048 */
[----:B------:R-:W-:Y:S04]  /*29a10*/  STG.E.U16 desc[UR10][R80.64], R28 ;  /* 0x0000001c50007986 */ /* 0x000fe8000c10150a */
[----:B------:R-:W-:Y:S04]  /*29a20*/  STG.E.U16 desc[UR10][R82.64], R41 ;  /* 0x0000002952007986 */ /* 0x000fe8000c10150a */
[----:B------:R-:W-:Y:S04]  /*29a30*/  STG.E.U16 desc[UR10][R84.64], R29 ;  /* 0x0000001d54007986 */ /* 0x000fe8000c10150a */
[----:B------:R-:W-:Y:S04]  /*29a40*/  STG.E.U16 desc[UR10][R86.64], R43 ;  /* 0x0000002b56007986 */ /* 0x000fe8000c10150a */
[----:B------:R-:W-:Y:S04]  /*29a50*/  STG.E.U16 desc[UR10][R88.64], R30 ;  /* 0x0000001e58007986 */ /* 0x000fe8000c10150a */
[----:B------:R-:W-:Y:S04]  /*29a60*/  STG.E.U16 desc[UR10][R90.64], R45 ;  /* 0x0000002d5a007986 */ /* 0x000fe8000c10150a */
[----:B------:R-:W-:Y:S04]  /*29a70*/  STG.E.U16 desc[UR10][R92.64], R31 ;  /* 0x0000001f5c007986 */ /* 0x000fe8000c10150a */
[----:B------:R-:W-:Y:S04]  /*29a80*/  STG.E.U16 desc[UR10][R94.64], R47 ;  /* 0x0000002f5e007986 */ /* 0x000fe8000c10150a */
[----:B------:R-:W0:Y:S04]  /*29a90*/  LDS.128 R44, [R44+0x3000] ;  /* 0x003000002c2c7984 */ /* 0x000e280000000c00 */
        /* <DEDUP_REMOVED lines=8> */
[----:B------:R2:W-:Y:S04]  /*29b20*/  STG.E.U16 desc[UR10][R112.64], R8 ;  /* 0x0000000870007986 */ /* 0x0005e8000c10150a */
[----:B------:R-:W-:Y:S01]  /*29b30*/  STG.E.U16 desc[UR10][R114.64], R57 ;  /* 0x0000003972007986 */ /* 0x000fe2000c10150a */
[----:B0-----:R-:W-:-:S02]  /*29b40*/  PRMT R74, R44, 0x7632, R74 ;  /* 0x000076322c4a7816 */ /* 0x001fc4000000004a */
[----:B------:R-:W-:Y:S01]  /*29b50*/  PRMT R76, R45, 0x7632, R76 ;  /* 0x000076322d4c7816 */ /* 0x000fe2000000004c */
[----:B------:R0:W-:Y:S01]  /*29b60*/  STG.E.U16 desc[UR10][R116.64], R9 ;  /* 0x0000000974007986 */ /* 0x0001e2000c10150a */
[----:B------:R-:W-:-:S03]  /*29b70*/  PRMT R78, R46, 0x7632, R78 ;  /* 0x000076322e4e7816 */ /* 0x000fc6000000004e */
[----:B------:R-:W-:Y:S01]  /*29b80*/  STG.E.U16 desc[UR10][R118.64], R59 ;  /* 0x0000003b76007986 */ /* 0x000fe2000c10150a */
[----:B--2---:R-:W-:-:S03]  /*29b90*/  PRMT R112, R47, 0x7632, R112 ;  /* 0x000076322f707816 */ /* 0x004fc60000000070 */
[----:B------:R-:W-:Y:S04]  /*29ba0*/  STG.E.U16 desc[UR10][R120.64], R10 ;  /* 0x0000000a78007986 */ /* 0x000fe8000c10150a */
[----:B------:R-:W-:Y:S01]  /*29bb0*/  STG.E.U16 desc[UR10][R122.64], R61 ;  /* 0x0000003d7a007986 */ /* 0x000fe2000c10150a */
[----:B0-----:R-:W0:Y:S03]  /*29bc0*/  LDC.64 R8, c[0x0][0x3a0] ;  /* 0x0000e800ff087b82 */ /* 0x001e260000000a00 */
[----:B------:R-:W-:Y:S04]  /*29bd0*/  STG.E.U16 desc[UR10][R124.64], R11 ;  /* 0x0000000b7c007986 */ /* 0x000fe8000c10150a */
[----:B------:R-:W-:Y:S04]  /*29be0*/  STG.E.U16 desc[UR10][R126.64], R63 ;  /* 0x0000003f7e007986 */ /* 0x000fe8000c10150a */
[----:B------:R-:W-:Y:S04]  /*29bf0*/  STG.E.U16 desc[UR10][R128.64], R4 ;  /* 0x0000000480007986 */ /* 0x000fe8000c10150a */
[----:B------:R-:W-:Y:S04]  /*29c00*/  STG.E.U16 desc[UR10][R130.64], R65 ;  /* 0x0000004182007986 */ /* 0x000fe8000c10150a */
[----:B------:R2:W-:Y:S04]  /*29c10*/  STG.E.U16 desc[UR10][R134.64], R5 ;  /* 0x0000000586007986 */ /* 0x0005e8000c10150a */
[----:B------:R-:W-:Y:S04]  /*29c20*/  STG.E.U16 desc[UR10][R136.64], R68 ;  /* 0x0000004488007986 */ /* 0x000fe8000c10150a */
[----:B------:R3:W-:Y:S04]  /*29c30*/  STG.E.U16 desc[UR10][R138.64], R6 ;  /* 0x000000068a007986 */ /* 0x0007e8000c10150a */
[----:B------:R-:W-:Y:S01]  /*29c40*/  STG.E.U16 desc[UR10][R140.64], R70 ;  /* 0x000000468c007986 */ /* 0x000fe2000c10150a */
[----:B--2---:R-:W-:-:S03]  /*29c50*/  SHF.L.U32 R5, R240, 0x2, RZ ;  /* 0x00000002f0057819 */ /* 0x004fc600000006ff */
[----:B------:R2:W-:Y:S04]  /*29c60*/  STG.E.U16 desc[UR10][R142.64], R7 ;  /* 0x000000078e007986 */ /* 0x0005e8000c10150a */
[----:B------:R-:W-:Y:S01]  /*29c70*/  STG.E.U16 desc[UR10][R144.64], R72 ;  /* 0x0000004890007986 */ /* 0x000fe2000c10150a */
[----:B---3--:R-:W-:-:S03]  /*29c80*/  IMAD.HI R6, R240, 0x4, RZ ;  /* 0x00000004f0067827 */ /* 0x008fc600078e02ff */
[----:B------:R-:W-:Y:S04]  /*29c90*/  STG.E.U16 desc[UR10][R146.64], R44 ;  /* 0x0000002c92007986 */ /* 0x000fe8000c10150a */
[----:B------:R-:W-:Y:S01]  /*29ca0*/  STG.E.U16 desc[UR10][R148.64], R74 ;  /* 0x0000004a94007986 */ /* 0x000fe2000c10150a */
[----:B--2---:R-:W-:Y:S02]  /*29cb0*/  LOP3.LUT R7, R2, 0xf0, RZ, 0xc0, !PT ;  /* 0x000000f002077812 */ /* 0x004fe400078ec0ff */
[----:B------:R-:W2:Y:S01]  /*29cc0*/  LDC R2, c[0x0][0x3ec] ;  /* 0x0000fb00ff027b82 */ /* 0x000ea20000000800 */
[----:B------:R-:W-:Y:S04]  /*29cd0*/  STG.E.U16 desc[UR10][R150.64], R45 ;  /* 0x0000002d96007986 */ /* 0x000fe8000c10150a */
[----:B------:R-:W-:Y:S04]  /*29ce0*/  STG.E.U16 desc[UR10][R152.64], R76 ;  /* 0x0000004c98007986 */ /* 0x000fe8000c10150a */
[----:B------:R-:W-:Y:S04]  /*29cf0*/  STG.E.U16 desc[UR10][R154.64], R46 ;  /* 0x0000002e9a007986 */ /* 0x000fe8000c10150a */
[----:B------:R-:W-:Y:S04]  /*29d00*/  STG.E.U16 desc[UR10][R156.64], R78 ;  /* 0x0000004e9c007986 */ /* 0x000fe8000c10150a */
[----:B------:R-:W-:Y:S04]  /*29d10*/  STG.E.U16 desc[UR10][R158.64], R47 ;  /* 0x0000002f9e007986 */ /* 0x000fe8000c10150a */
[----:B------:R-:W-:Y:S01]  /*29d20*/  STG.E.U16 desc[UR10][R224.64], R112 ;  /* 0x00000070e0007986 */ /* 0x000fe2000c10150a */
[----:B--2---:R-:W-:Y:S01]  /*29d30*/  IMAD R2, R242, R2, RZ ;  /* 0x00000002f2027224 */ /* 0x004fe200078e02ff */
[----:B------:R-:W-:Y:S03]  /*29d40*/  BAR.SYNC.DEFER_BLOCKING 0x0 ;  /* 0x0000000000007b1d */ /* 0x000fe60000010000 */
[----:B------:R-:W-:-:S02]  /*29d50*/  IMAD.SHL.U32 R3, R2, 0x4, RZ ;  /* 0x0000000402037824 */ /* 0x000fc400078e00ff */
[----:B------:R-:W-:-:S03]  /*29d60*/  IMAD.HI R4, R2, 0x4, RZ ;  /* 0x0000000402047827 */ /* 0x000fc600078e02ff */
[----:B0-----:R-:W-:-:S04]  /*29d70*/  IADD3 R2, P1, P2, R5, R8, R3 ;  /* 0x0000000805027210 */ /* 0x001fc80007a3e003 */
[----:B------:R-:W-:Y:S01]  /*29d80*/  IADD3.X R3, PT, PT, R6, R9, R4, P1, P2 ;  /* 0x0000000906037210 */ /* 0x000fe20000fe4404 */
[----:B------:R-:W-:Y:S01]  /*29d90*/  STSM.16.M88 [R0], R133 ;  /* 0x0000008500007844 */ /* 0x000fe20000000000 */
[----:B------:R-:W-:Y:S06]  /*29da0*/  BAR.SYNC.DEFER_BLOCKING 0x0 ;  /* 0x0000000000007b1d */ /* 0x000fec0000010000 */
[----:B------:R-:W0:Y:S04]  /*29db0*/  LDSM.16.M88 R7, [R7+UR9] ;  /* 0x000000090707783b */ /* 0x000e280008000000 */
[----:B0-----:R0:W-:Y:S01]  /*29dc0*/  @!P0 STG.E desc[UR10][R2.64], R7 ;  /* 0x0000000702008986 */ /* 0x0011e2000c10190a */
[----:B------:R-:W-:Y:S06]  /*29dd0*/  BAR.SYNC.DEFER_BLOCKING 0x0 ;  /* 0x0000000000007b1d */ /* 0x000fec0000010000 */
[----:B------:R-:W-:Y:S05]  /*29de0*/  @P5 BRA `(.L_x_20) ;  /* 0x0000000000a05947 */ /* 0x000fea0003800000 */
[----:B0-----:R-:W0:Y:S01]  /*29df0*/  S2R R3, SR_CgaCtaId ;  /* 0x0000000000037919 */ /* 0x001e220000008800 */
[----:B------:R-:W-:Y:S01]  /*29e00*/  NOP ;  /* 0x0000000000007918 */ /* 0x000fe20000000000 */
[----:B------:R-:W-:Y:S01]  /*29e10*/  MOV R0, 0x50 ;  /* 0x0000005000007802 */ /* 0x000fe20000000f00 */
[----:B------:R-:W-:-:S03]  /*29e20*/  HFMA2 R7, -RZ, RZ, 0, 5.9604644775390625e-08 ;  /* 0x00000001ff077431 */ /* 0x000fc600000001ff */
[----:B0-----:R-:W-:Y:S01]  /*29e30*/  LEA R9, R3, R0, 0x18 ;  /* 0x0000000003097211 */ /* 0x001fe200078ec0ff */
[----:B------:R-:W-:Y:S01]  /*29e40*/  IMAD.MOV.U32 R3, RZ, RZ, 0xffff ;  /* 0x0000ffffff037424 */ /* 0x000fe200078e00ff */
[----:B------:R-:W-:-:S03]  /*29e50*/  MOV R0, UR8 ;  /* 0x0000000800007c02 */ /* 0x000fc60008000f00 */
[----:B------:R-:W0:Y:S01]  /*29e60*/  LDS R5, [R9] ;  /* 0x0000000009057984 */ /* 0x000e220000000800 */
[----:B------:R-:W-:-:S04]  /*29e70*/  LOP3.LUT R0, R0, 0xffff, RZ, 0xc0, !PT ;  /* 0x0000ffff00007812 */ /* 0x000fc800078ec0ff */
[----:B------:R-:W-:-:S05]  /*29e80*/  SHF.R.U32.HI R0, RZ, 0x5, R0 ;  /* 0x00000005ff007819 */ /* 0x000fca0000011600 */
[----:B------:R-:W-:Y:S01]  /*29e90*/  VIADD R2, R0, 0x10 ;  /* 0x0000001000027836 */ /* 0x000fe20000000000 */
[----:B------:R-:W-:-:S04]  /*29ea0*/  SHF.L.U32 R0, R3, R0, RZ ;  /* 0x0000000003007219 */ /* 0x000fc800000006ff */
[----:B------:R-:W-:-:S04]  /*29eb0*/  SHF.L.U32 R3, R7, R2, RZ ;  /* 0x0000000207037219 */ /* 0x000fc800000006ff */
[----:B------:R-:W-:-:S04]  /*29ec0*/  LOP3.LUT R0, R3, R0, RZ, 0xfc, !PT ;  /* 0x0000000003007212 */ /* 0x000fc800078efcff */
[C---:B------:R-:W-:Y:S02]  /*29ed0*/  LOP3.LUT R2, R0.reuse, 0xffff, RZ, 0xc0, !PT ;  /* 0x0000ffff00027812 */ /* 0x040fe400078ec0ff */
[----:B0-----:R-:W-:-:S04]  /*29ee0*/  LOP3.LUT R3, R0, 0xffff, R5, 0x80, !PT ;  /* 0x0000ffff00037812 */ /* 0x001fc800078e8005 */
[----:B------:R-:W-:-:S13]  /*29ef0*/  ISETP.NE.AND P0, PT, R3, R2, PT ;  /* 0x000000020300720c */ /* 0x000fda0003f05270 */
[----:B------:R-:W-:Y:S05]  /*29f00*/  @P0 BRA `(.L_x_21) ;  /* 0x0000000000500947 */ /* 0x000fea0003800000 */
[----:B------:R-:W-:Y:S02]  /*29f10*/  SHF.R.U32.HI R5, RZ, 0x10, R5 ;  /* 0x00000010ff057819 */ /* 0x000fe40000011605 */
[----:B------:R-:W-:-:S04]  /*29f20*/  SHF.R.U32.HI R2, RZ, 0x10, R0 ;  /* 0x00000010ff027819 */ /* 0x000fc80000011600 */
[----:B------:R-:W-:-:S04]  /*29f30*/  LOP3.LUT R5, R5, R2, RZ, 0xc0, !PT ;  /* 0x0000000205057212 */ /* 0x000fc800078ec0ff */
[----:B------:R-:W-:-:S13]  /*29f40*/  ISETP.NE.AND P0, PT, R5, R2, PT ;  /* 0x000000020500720c */ /* 0x000fda0003f05270 */
[----:B------:R-:W-:Y:S05]  /*29f50*/  @P0 BRA `(.L_x_22) ;  /* 0x0000000000300947 */ /* 0x000fea0003800000 */
[----:B------:R-:W-:Y:S01]  /*29f60*/  R2UR UR4, R0 ;  /* 0x00000000000472ca */ /* 0x000fe200000e0000 */
[----:B------:R-:W0:Y:S01]  /*29f70*/  S2R R3, SR_LANEID ;  /* 0x0000000000037919 */ /* 0x000e220000000000 */
[----:B------:R-:W-:-:S06]  /*29f80*/  VOTE.ANY R2, PT, PT ;  /* 0x0000000000027806 */ /* 0x000fcc00038e0100 */
[----:B------:R-:W0:Y:S05]  /*29f90*/  FLO.U32 R2, R2 ;  /* 0x0000000200027300 */ /* 0x000e2a00000e0000 */
[----:B------:R-:W-:-:S06]  /*29fa0*/  ULOP3.LUT UR4, URZ, UR4, URZ, 0x33, !UPT ;  /* 0x00000004ff047292 */ /* 0x000fcc000f8e33ff */
[----:B------:R-:W-:-:S04]  /*29fb0*/  MOV R4, UR4 ;  /* 0x0000000400047c02 */ /* 0x000fc80008000f00 */
[----:B------:R-:W2:Y:S02]  /*29fc0*/  REDUX UR5, R4 ;  /* 0x00000000040573c4 */ /* 0x000ea40000000000 */
[----:B------:R3:W-:Y:S01]  /*29fd0*/  UTCATOMSWS.AND URZ, UR4 ;  /* 0x0000000400ff79e3 */ /* 0x0007e20008000000 */
[----:B0-----:R-:W-:Y:S01]  /*29fe0*/  ISETP.EQ.U32.AND P0, PT, R2, R3, PT ;  /* 0x000000030200720c */ /* 0x001fe20003f02070 */
[----:B--2---:R-:W-:-:S12]  /*29ff0*/  IMAD.U32 R0, RZ, RZ, UR5 ;  /* 0x00000005ff007e24 */ /* 0x004fd8000f8e00ff */
[----:B------:R3:W-:Y:S01]  /*2a000*/  @P0 ATOMS.AND RZ, [R9], R0 ;  /* 0x0000000009ff038c */ /* 0x0007e20002800000 */
[----:B------:R-:W-:Y:S05]  /*2a010*/  BRA `(.L_x_20) ;  /* 0x0000000000147947 */ /* 0x000fea0003800000 */
.L_x_22:
[----:B------:R-:W-:-:S07]  /*2a020*/  MOV R2, 0x2a040 ;  /* 0x0002a04000027802 */ /* 0x000fce0000000f00 */
[----:B-1----:R-:W-:Y:S05]  /*2a030*/  CALL.REL.NOINC `($__internal_0_$__cuda_sm10x_tcgen05_guardrail_trap_col_being_dealloced_not_returned_by_alloc) ;  /* 0x0000000000447944 */ /* 0x002fea0003c00000 */
[----:B------:R-:W-:Y:S05]  /*2a040*/  BRA `(.L_x_20) ;  /* 0x0000000000087947 */ /* 0x000fea0003800000 */
.L_x_21:
[----:B------:R-:W-:-:S07]  /*2a050*/  MOV R2, 0x2a070 ;  /* 0x0002a07000027802 */ /* 0x000fce0000000f00 */
[----:B-1----:R-:W-:Y:S05]  /*2a060*/  CALL.REL.NOINC `($__internal_2_$__cuda_sm10x_tcgen05_guardrail_trap_unallocated_columns_being_dealloced) ;  /* 0x0000000000507944 */ /* 0x002fea0003c00000 */
.L_x_20:
[----:B------:R-:W-:Y:S01]  /*2a070*/  NOP ;  /* 0x0000000000007918 */ /* 0x000fe20000000000 */
[----:B-1-3--:R-:W-:Y:S05]  /*2a080*/  EXIT ;  /* 0x000000000000794d */ /* 0x00afea0003800000 */
.L_x_8:
[----:B------:R-:W0:Y:S02]  /*2a090*/  SYNCS.PHASECHK.TRANS64.TRYWAIT P1, [UR9+0x20000], RZ ;  /* 0x020000ffff0075a7 */ /* 0x000e240008021109 */
[----:B0-----:R-:W-:Y:S05]  /*2a0a0*/  @!P1 BRA `(.L_x_8) ;  /* 0xfffffffc00f89947 */ /* 0x001fea000383ffff */
[----:B------:R-:W-:Y:S05]  /*2a0b0*/  BRA `(.L_x_7) ;  /* 0xfffffe1400a87947 */ /* 0x000fea000383ffff */
.L_x_14:
[----:B------:R-:W1:Y:S02]  /*2a0c0*/  SYNCS.PHASECHK.TRANS64.TRYWAIT P4, [UR9+0x70010], RZ ;  /* 0x070010ffff0075a7 */ /* 0x000e640008081109 */
[----:B-1----:R-:W-:Y:S05]  /*2a0d0*/  @!P4 BRA `(.L_x_14) ;  /* 0xfffffffc00f8c947 */ /* 0x002fea000383ffff */
[----:B------:R-:W-:Y:S05]  /*2a0e0*/  BRA `(.L_x_23) ;  /* 0xffffff5400d47947 */ /* 0x000fea000383ffff */
.L_x_15:
[----:B------:R-:W0:Y:S02]  /*2a0f0*/  SYNCS.PHASECHK.TRANS64.TRYWAIT P4, [UR7], R37 ;  /* 0x00000025ff0075a7 */ /* 0x000e240008081107 */
[----:B0-----:R-:W-:Y:S05]  /*2a100*/  @!P4 BRA `(.L_x_15) ;  /* 0xfffffffc00f8c947 */ /* 0x001fea000383ffff */
[----:B------:R-:W-:Y:S05]  /*2a110*/  BRA `(.L_x_24) ;  /* 0xffffff6400287947 */ /* 0x000fea000383ffff */
.L_x_19:
[----:B------:R-:W2:Y:S02]  /*2a120*/  SYNCS.PHASECHK.TRANS64.TRYWAIT P1, [UR7], R197 ;  /* 0x000000c5ff0075a7 */ /* 0x000ea40008021107 */
[----:B--2---:R-:W-:Y:S05]  /*2a130*/  @!P1 BRA `(.L_x_19) ;  /* 0xfffffffc00f89947 */ /* 0x004fea000383ffff */
[----:B------:R-:W-:Y:S05]  /*2a140*/  BRA `(.L_x_18) ;  /* 0xffffffb4005c7947 */ /* 0x000fea000383ffff */
        .weak           $__internal_0_$__cuda_sm10x_tcgen05_guardrail_trap_col_being_dealloced_not_returned_by_alloc
        .type           $__internal_0_$__cuda_sm10x_tcgen05_guardrail_trap_col_being_dealloced_not_returned_by_alloc,@function
        .size           $__internal_0_$__cuda_sm10x_tcgen05_guardrail_trap_col_being_dealloced_not_returned_by_alloc,($__internal_1_$__cuda_sm10x_tcgen05_guardrail_trap_phase_invalid_during_alloc - $__internal_0_$__cuda_sm10x_tcgen05_guardrail_trap_col_being_dealloced_not_returned_by_alloc)
$__internal_0_$__cuda_sm10x_tcgen05_guardrail_trap_col_being_dealloced_not_returned_by_alloc:
[----:B------:R-:W-:Y:S05]  /*2a150*/  BPT.TRAP 0x1 ;  /* 0x000000040000795c */ /* 0x000fea0000300000 */
[----:B------:R-:W-:-:S04]  /*2a160*/  MOV R3, 0x0 ;  /* 0x0000000000037802 */ /* 0x000fc80000000f00 */
[----:B------:R-:W-:Y:S05]  /*2a170*/  RET.REL.NODEC R2 `(attn_fwd) ;  /* 0xfffffd5c02a07950 */ /* 0x000fea0003c3ffff */
        .weak           $__internal_1_$__cuda_sm10x_tcgen05_guardrail_trap_phase_invalid_during_alloc
        .type           $__internal_1_$__cuda_sm10x_tcgen05_guardrail_trap_phase_invalid_during_alloc,@function
        .size           $__internal_1_$__cuda_sm10x_tcgen05_guardrail_trap_phase_invalid_during_alloc,($__internal_2_$__cuda_sm10x_tcgen05_guardrail_trap_unallocated_columns_being_dealloced - $__internal_1_$__cuda_sm10x_tcgen05_guardrail_trap_phase_invalid_during_alloc)
$__internal_1_$__cuda_sm10x_tcgen05_guardrail_trap_phase_invalid_during_alloc:
[----:B------:R-:W-:Y:S05]  /*2a180*/  BPT.TRAP 0x1 ;  /* 0x000000040000795c */ /* 0x000fea0000300000 */
[----:B------:R-:W-:-:S04]  /*2a190*/  IMAD.MOV.U32 R5, RZ, RZ, 0x0 ;  /* 0x00000000ff057424 */ /* 0x000fc800078e00ff */
[----:B------:R-:W-:Y:S05]  /*2a1a0*/  RET.REL.NODEC R4 `(attn_fwd) ;  /* 0xfffffd5c04947950 */ /* 0x000fea0003c3ffff */
        .weak           $__internal_2_$__cuda_sm10x_tcgen05_guardrail_trap_unallocated_columns_being_dealloced
        .type           $__internal_2_$__cuda_sm10x_tcgen05_guardrail_trap_unallocated_columns_being_dealloced,@function
        .size           $__internal_2_$__cuda_sm10x_tcgen05_guardrail_trap_unallocated_columns_being_dealloced,(.L_x_28 - $__internal_2_$__cuda_sm10x_tcgen05_guardrail_trap_unallocated_columns_being_dealloced)
$__internal_2_$__cuda_sm10x_tcgen05_guardrail_trap_unallocated_columns_being_dealloced:
[----:B------:R-:W-:Y:S05]  /*2a1b0*/  BPT.TRAP 0x1 ;  /* 0x000000040000795c */ /* 0x000fea0000300000 */
[----:B------:R-:W-:-:S04]  /*2a1c0*/  HFMA2 R3, -RZ, RZ, 0, 0 ;  /* 0x00000000ff037431 */ /* 0x000fc800000001ff */
[----:B------:R-:W-:Y:S05]  /*2a1d0*/  RET.REL.NODEC R2 `(attn_fwd) ;  /* 0xfffffd5c02887950 */ /* 0x000fea0003c3ffff */
.L_x_25:
[----:B------:R-:W-:-:S00]  /*2a1e0*/  BRA `(.L_x_25) ;  /* 0xfffffffc00fc7947 */ /* 0x000fc0000383ffff */
[----:B------:R-:W-:-:S00]  /*2a1f0*/  NOP ;  /* 0x0000000000007918 */ /* 0x000fc00000000000 */
        /* <DEDUP_REMOVED lines=8> */
.L_x_28:


//--------------------- .nv.global.init           --------------------------
	.section	.nv.global.init,"aw",@progbits
.nv.global.init:
	.type		_$_str,@object
	.size		_$_str,(.L_3 - _$_str)
_$_str:
        /*0000*/ 	.byte	0x5f, 0x5f, 0x43, 0x55, 0x44, 0x41, 0x5f, 0x46, 0x54, 0x5a, 0x00
.L_3:


//--------------------- .nv.shared.attn_fwd       --------------------------
	.section	.nv.shared.attn_fwd,"aw",@nobits
	.sectionflags	@""
	.align	16
	.zero		1024


//--------------------- .nv.shared.reserved.0     --------------------------
	.section	.nv.shared.reserved.0,"aw",@nobits
	.align	8
	.weak		__nv_reservedSMEM_offset_0_alias
	.size		__nv_reservedSMEM_offset_0_alias, 0, 64
	.other		__nv_reservedSMEM_offset_0_alias,@"STO_CUDA_RESERVED_SHARED STV_DEFAULT"
__nv_reservedSMEM_offset_0_alias:
	.zero		0
.nv.shared.reserved.0:
	.zero		64
	.weak		__nv_reservedSMEM_allocation_phase
	.type		__nv_reservedSMEM_allocation_phase,@object
	.size		__nv_reservedSMEM_allocation_phase,(.L_0 - __nv_reservedSMEM_allocation_phase)
__nv_reservedSMEM_allocation_phase:
	.zero		1
.L_0:
	.zero		7
	.weak		__nv_reservedSMEM_devtool_atexit_pc
	.type		__nv_reservedSMEM_devtool_atexit_pc,@object
	.size		__nv_reservedSMEM_devtool_atexit_pc,(__nv_reservedSMEM_allocation_mask - __nv_reservedSMEM_devtool_atexit_pc)
__nv_reservedSMEM_devtool_atexit_pc:
	.zero		8
	.weak		__nv_reservedSMEM_allocation_mask
	.type		__nv_reservedSMEM_allocation_mask,@object
	.size		__nv_reservedSMEM_allocation_mask,(.L_2 - __nv_reservedSMEM_allocation_mask)
__nv_reservedSMEM_allocation_mask:
	.zero		4
.L_2:


//--------------------- .nv.constant0.attn_fwd    --------------------------
	.section	.nv.constant0.attn_fwd,"a",@progbits
	.sectionflags	@""
	.align	4
.nv.constant0.attn_fwd:
	.zero		1032


//--------------------- SYMBOLS --------------------------

	.type		.nv.reservedSmem.offset0,@object
	.size		.nv.reservedSmem.offset0,0x4
	.type		.nv.reservedSmem.cap,@object
	.size		.nv.reservedSmem.cap,0x4
